// auto-generated by cutlass_sweep.grouped_gemm — config: {"arch": "sm_100", "cluster_m": 1, "cluster_n": 1, "dtype": "bf16", "schedule": "1sm", "tile_k": 64, "tile_m": 128, "tile_n": 256}
#include "cutlass/cutlass.h"
#include "cutlass/gemm/group_array_problem_shape.hpp"
#include "cutlass/gemm/collective/collective_builder.hpp"
#include "cutlass/gemm/device/gemm_universal_adapter.h"
#include "cutlass/gemm/kernel/gemm_universal.hpp"
#include "cutlass/epilogue/collective/collective_builder.hpp"

using Elem = cutlass::bfloat16_t;
using Acc  = float;
using ElemC = cutlass::half_t;
using TileShape    = cute::Shape<cute::_128, cute::_256, cute::_64>;
using ClusterShape = cute::Shape<cute::_1, cute::_1, cute::_1>;
using ProblemShape = cutlass::gemm::GroupProblemShape<cute::Shape<int,int,int>>;

using CollectiveEpilogue = typename cutlass::epilogue::collective::CollectiveBuilder<
    cutlass::arch::Sm100, cutlass::arch::OpClassTensorOp,
    TileShape, ClusterShape,
    cutlass::epilogue::collective::EpilogueTileAuto,
    Acc, Acc,
    ElemC, cutlass::layout::ColumnMajor *, 128 / cutlass::sizeof_bits<ElemC>::value,
    ElemC, cutlass::layout::ColumnMajor *, 128 / cutlass::sizeof_bits<ElemC>::value,
    cutlass::epilogue::PtrArrayTmaWarpSpecialized1Sm
  >::CollectiveOp;

using CollectiveMainloop = typename cutlass::gemm::collective::CollectiveBuilder<
    cutlass::arch::Sm100, cutlass::arch::OpClassTensorOp,
    Elem, cutlass::layout::RowMajor *, 128 / cutlass::sizeof_bits<Elem>::value,
    Elem, cutlass::layout::ColumnMajor *, 128 / cutlass::sizeof_bits<Elem>::value,
    Acc,
    TileShape, ClusterShape,
    cutlass::gemm::collective::StageCountAutoCarveout<
        static_cast<int>(sizeof(typename CollectiveEpilogue::SharedStorage))>,
    cutlass::gemm::KernelPtrArrayTmaWarpSpecialized1SmSm100
  >::CollectiveOp;

using GemmKernel = cutlass::gemm::kernel::GemmUniversal<
    ProblemShape, CollectiveMainloop, CollectiveEpilogue>;
using Gemm = cutlass::gemm::device::GemmUniversalAdapter<GemmKernel>;

auto* _anchor = &cutlass::device_kernel<GemmKernel>;


// ===== COMPILED SASS (sm_100a) =====

	.target	sm_100a

	.elftype	@"ET_EXEC"


//--------------------- .note.nv.tkinfo           --------------------------
	.section	.note.nv.tkinfo,"",@"SHT_NOTE"
	.sectionflags	@"SHF_NOTE_NV_TKINFO"
	.tkinfo
        /*0018*/ 	.word	0x00000002
        /*0030*/ 	.string	""
        /*0030*/ 	.string	"ptxas"
        /*0030*/ 	.string	"Cuda compilation tools, release 13.0, V13.0.88"
        /*0030*/ 	.string	"Build cuda_13.0.r13.0/compiler.36424714_0"
        /*0030*/ 	.string	"-arch sm_100a -m 64 "



//--------------------- .note.nv.cuinfo           --------------------------
	.section	.note.nv.cuinfo,"",@"SHT_NOTE"
	.sectionflags	@"SHF_NOTE_NV_CUINFO"
        /*0018*/ 	.short	0x0002
        /*001a*/ 	.short	0x0064
        /*001c*/ 	.short	0x0082
	.zero		2


//--------------------- .nv.info                  --------------------------
	.section	.nv.info,"",@"SHT_CUDA_INFO"
	.align	4


	//----- nvinfo : EIATTR_REGCOUNT
	.align		4
        /*0000*/ 	.byte	0x04, 0x2f
        /*0002*/ 	.short	(.L_19 - .L_18)
	.align		4
.L_18:
        /*0004*/ 	.word	index@(_ZN7cutlass13device_kernelINS_4gemm6kernel13GemmUniversalINS1_17GroupProblemShapeIN4cute5tupleIJiiiEEEEENS1_10collective13CollectiveMmaINS1_40MainloopSm100ArrayTmaUmmaWarpSpecializedILi3ELi8ELi2ENS6_IJNS5_1CILi1EEESD_SD_EEEEENS6_IJNSC_ILi128EEENSC_ILi256EEENSC_ILi64EEEEEENS_10bfloat16_tEPNS6_IJlSD_NSC_ILi0EEEEEESK_SN_NS5_8TiledMMAINS5_8MMA_AtomIJNS5_20SM100_MMA_F16BF16_SSISK_SK_fLi128ELi256ELNS5_4UMMA5MajorE0ELSS_0ELNSR_7ScaleInE0ELST_0EEEEEENS5_6LayoutISE_NS6_IJSL_SL_SL_EEEEENS6_IJNS5_10UnderscoreESZ_SZ_EEEEENS5_13SM90_TMA_LOADENS5_14ComposedLayoutINS5_7SwizzleILi3ELi4ELi3EEENS5_18smem_ptr_flag_bitsILi16EEENSW_INS6_IJNSC_ILi8EEESI_EEENS6_IJSI_SD_EEEEEEEvNS5_8identityES12_S1C_vS1D_EENS_8epilogue10collective18CollectiveEpilogueINS1F_31Sm100PtrArrayTmaWarpSpecializedILi4ELi2ELi64ELb1ELb0EEEJSJ_NS6_IJNSW_ISG_SD_EENSW_ISI_SD_EEEEENS_6half_tEPNS6_IJSD_lSL_EEES1N_S1P_NS1F_6fusion15FusionCallbacksIS1J_NS1Q_17LinearCombinationIS1N_fS1N_fLNS_15FloatRoundStyleE2EEESJ_S1M_JEEENS5_5SM1004TMEM4LOAD26SM100_TMEM_LOAD_16dp256b8xES12_NS13_IS15_S17_NSW_INS6_IJSI_S18_EEENS6_IJSD_SI_EEEEEEENS5_17SM75_U16x8_LDSM_TENS5_14SM90_TMA_STOREES23_NS5_17SM90_U16x8_STSM_TENS5_39AutoVectorizingCopyWithAssumedAlignmentILi128EEEEEEvvEEEEvNT_6ParamsE)
        /*0008*/ 	.word	0x000000a8


	//----- nvinfo : EIATTR_FRAME_SIZE
	.align		4
.L_19:
        /*000c*/ 	.byte	0x04, 0x11
        /*000e*/ 	.short	(.L_21 - .L_20)
	.align		4
.L_20:
        /*0010*/ 	.word	index@($__internal_3_$__cuda_sm20_div_u64)
        /*0014*/ 	.word	0x00000000


	//----- nvinfo : EIATTR_FRAME_SIZE
	.align		4
.L_21:
        /*0018*/ 	.byte	0x04, 0x11
        /*001a*/ 	.short	(.L_23 - .L_22)
	.align		4
.L_22:
        /*001c*/ 	.word	index@($__internal_2_$__cuda_sm10x_tcgen05_guardrail_trap_unallocated_columns_being_dealloced)
        /*0020*/ 	.word	0x00000000


	//----- nvinfo : EIATTR_FRAME_SIZE
	.align		4
.L_23:
        /*0024*/ 	.byte	0x04, 0x11
        /*0026*/ 	.short	(.L_25 - .L_24)
	.align		4
.L_24:
        /*0028*/ 	.word	index@($__internal_1_$__cuda_sm10x_tcgen05_guardrail_trap_phase_invalid_during_alloc)
        /*002c*/ 	.word	0x00000000


	//----- nvinfo : EIATTR_FRAME_SIZE
	.align		4
.L_25:
        /*0030*/ 	.byte	0x04, 0x11
        /*0032*/ 	.short	(.L_27 - .L_26)
	.align		4
.L_26:
        /*0034*/ 	.word	index@($__internal_0_$__cuda_sm10x_tcgen05_guardrail_trap_col_being_dealloced_not_returned_by_alloc)
        /*0038*/ 	.word	0x00000000


	//----- nvinfo : EIATTR_FRAME_SIZE
	.align		4
.L_27:
        /*003c*/ 	.byte	0x04, 0x11
        /*003e*/ 	.short	(.L_29 - .L_28)
	.align		4
.L_28:
        /*0040*/ 	.word	index@(_ZN7cutlass13device_kernelINS_4gemm6kernel13GemmUniversalINS1_17GroupProblemShapeIN4cute5tupleIJiiiEEEEENS1_10collective13CollectiveMmaINS1_40MainloopSm100ArrayTmaUmmaWarpSpecializedILi3ELi8ELi2ENS6_IJNS5_1CILi1EEESD_SD_EEEEENS6_IJNSC_ILi128EEENSC_ILi256EEENSC_ILi64EEEEEENS_10bfloat16_tEPNS6_IJlSD_NSC_ILi0EEEEEESK_SN_NS5_8TiledMMAINS5_8MMA_AtomIJNS5_20SM100_MMA_F16BF16_SSISK_SK_fLi128ELi256ELNS5_4UMMA5MajorE0ELSS_0ELNSR_7ScaleInE0ELST_0EEEEEENS5_6LayoutISE_NS6_IJSL_SL_SL_EEEEENS6_IJNS5_10UnderscoreESZ_SZ_EEEEENS5_13SM90_TMA_LOADENS5_14ComposedLayoutINS5_7SwizzleILi3ELi4ELi3EEENS5_18smem_ptr_flag_bitsILi16EEENSW_INS6_IJNSC_ILi8EEESI_EEENS6_IJSI_SD_EEEEEEEvNS5_8identityES12_S1C_vS1D_EENS_8epilogue10collective18CollectiveEpilogueINS1F_31Sm100PtrArrayTmaWarpSpecializedILi4ELi2ELi64ELb1ELb0EEEJSJ_NS6_IJNSW_ISG_SD_EENSW_ISI_SD_EEEEENS_6half_tEPNS6_IJSD_lSL_EEES1N_S1P_NS1F_6fusion15FusionCallbacksIS1J_NS1Q_17LinearCombinationIS1N_fS1N_fLNS_15FloatRoundStyleE2EEESJ_S1M_JEEENS5_5SM1004TMEM4LOAD26SM100_TMEM_LOAD_16dp256b8xES12_NS13_IS15_S17_NSW_INS6_IJSI_S18_EEENS6_IJSD_SI_EEEEEEENS5_17SM75_U16x8_LDSM_TENS5_14SM90_TMA_STOREES23_NS5_17SM90_U16x8_STSM_TENS5_39AutoVectorizingCopyWithAssumedAlignmentILi128EEEEEEvvEEEEvNT_6ParamsE)
        /*0044*/ 	.word	0x00000000


	//----- nvinfo : EIATTR_MIN_STACK_SIZE
	.align		4
.L_29:
        /*0048*/ 	.byte	0x04, 0x12
        /*004a*/ 	.short	(.L_31 - .L_30)
	.align		4
.L_30:
        /*004c*/ 	.word	index@(_ZN7cutlass13device_kernelINS_4gemm6kernel13GemmUniversalINS1_17GroupProblemShapeIN4cute5tupleIJiiiEEEEENS1_10collective13CollectiveMmaINS1_40MainloopSm100ArrayTmaUmmaWarpSpecializedILi3ELi8ELi2ENS6_IJNS5_1CILi1EEESD_SD_EEEEENS6_IJNSC_ILi128EEENSC_ILi256EEENSC_ILi64EEEEEENS_10bfloat16_tEPNS6_IJlSD_NSC_ILi0EEEEEESK_SN_NS5_8TiledMMAINS5_8MMA_AtomIJNS5_20SM100_MMA_F16BF16_SSISK_SK_fLi128ELi256ELNS5_4UMMA5MajorE0ELSS_0ELNSR_7ScaleInE0ELST_0EEEEEENS5_6LayoutISE_NS6_IJSL_SL_SL_EEEEENS6_IJNS5_10UnderscoreESZ_SZ_EEEEENS5_13SM90_TMA_LOADENS5_14ComposedLayoutINS5_7SwizzleILi3ELi4ELi3EEENS5_18smem_ptr_flag_bitsILi16EEENSW_INS6_IJNSC_ILi8EEESI_EEENS6_IJSI_SD_EEEEEEEvNS5_8identityES12_S1C_vS1D_EENS_8epilogue10collective18CollectiveEpilogueINS1F_31Sm100PtrArrayTmaWarpSpecializedILi4ELi2ELi64ELb1ELb0EEEJSJ_NS6_IJNSW_ISG_SD_EENSW_ISI_SD_EEEEENS_6half_tEPNS6_IJSD_lSL_EEES1N_S1P_NS1F_6fusion15FusionCallbacksIS1J_NS1Q_17LinearCombinationIS1N_fS1N_fLNS_15FloatRoundStyleE2EEESJ_S1M_JEEENS5_5SM1004TMEM4LOAD26SM100_TMEM_LOAD_16dp256b8xES12_NS13_IS15_S17_NSW_INS6_IJSI_S18_EEENS6_IJSD_SI_EEEEEEENS5_17SM75_U16x8_LDSM_TENS5_14SM90_TMA_STOREES23_NS5_17SM90_U16x8_STSM_TENS5_39AutoVectorizingCopyWithAssumedAlignmentILi128EEEEEEvvEEEEvNT_6ParamsE)
        /*0050*/ 	.word	0x00000000
.L_31:


//--------------------- .nv.compat                --------------------------
	.section	.nv.compat,"",@"SHT_CUDA_COMPAT_INFO"
	.align	4
        /*0000*/ 	.byte	0x02, 0x09, 0x01, 0x00, 0x02, 0x02, 0x02, 0x00, 0x02, 0x05, 0x05, 0x00, 0x03, 0x07, 0x01, 0x01
        /*0010*/ 	.byte	0x02, 0x03, 0x03, 0x00, 0x02, 0x06, 0x01, 0x00, 0x04, 0x0b, 0x08, 0x00, 0x09, 0x00, 0x00, 0x00
        /*0020*/ 	.byte	0x00, 0x00, 0x00, 0x00


//--------------------- .nv.info._ZN7cutlass13device_kernelINS_4gemm6kernel13GemmUniversalINS1_17GroupProblemShapeIN4cute5tupleIJiiiEEEEENS1_10collective13CollectiveMmaINS1_40MainloopSm100ArrayTmaUmmaWarpSpecializedILi3ELi8ELi2ENS6_IJNS5_1CILi1EEESD_SD_EEEEENS6_IJNSC_ILi128EEENSC_ILi256EEENSC_ILi64EEEEEENS_10bfloat16_tEPNS6_IJlSD_NSC_ILi0EEEEEESK_SN_NS5_8TiledMMAINS5_8MMA_AtomIJNS5_20SM100_MMA_F16BF16_SSISK_SK_fLi128ELi256ELNS5_4UMMA5MajorE0ELSS_0ELNSR_7ScaleInE0ELST_0EEEEEENS5_6LayoutISE_NS6_IJSL_SL_SL_EEEEENS6_IJNS5_10UnderscoreESZ_SZ_EEEEENS5_13SM90_TMA_LOADENS5_14ComposedLayoutINS5_7SwizzleILi3ELi4ELi3EEENS5_18smem_ptr_flag_bitsILi16EEENSW_INS6_IJNSC_ILi8EEESI_EEENS6_IJSI_SD_EEEEEEEvNS5_8identityES12_S1C_vS1D_EENS_8epilogue10collective18CollectiveEpilogueINS1F_31Sm100PtrArrayTmaWarpSpecializedILi4ELi2ELi64ELb1ELb0EEEJSJ_NS6_IJNSW_ISG_SD_EENSW_ISI_SD_EEEEENS_6half_tEPNS6_IJSD_lSL_EEES1N_S1P_NS1F_6fusion15FusionCallbacksIS1J_NS1Q_17LinearCombinationIS1N_fS1N_fLNS_15FloatRoundStyleE2EEESJ_S1M_JEEENS5_5SM1004TMEM4LOAD26SM100_TMEM_LOAD_16dp256b8xES12_NS13_IS15_S17_NSW_INS6_IJSI_S18_EEENS6_IJSD_SI_EEEEEEENS5_17SM75_U16x8_LDSM_TENS5_14SM90_TMA_STOREES23_NS5_17SM90_U16x8_STSM_TENS5_39AutoVectorizingCopyWithAssumedAlignmentILi128EEEEEEvvEEEEvNT_6ParamsE --------------------------
	.section	.nv.info._ZN7cutlass13device_kernelINS_4gemm6kernel13GemmUniversalINS1_17GroupProblemShapeIN4cute5tupleIJiiiEEEEENS1_10collective13CollectiveMmaINS1_40MainloopSm100ArrayTmaUmmaWarpSpecializedILi3ELi8ELi2ENS6_IJNS5_1CILi1EEESD_SD_EEEEENS6_IJNSC_ILi128EEENSC_ILi256EEENSC_ILi64EEEEEENS_10bfloat16_tEPNS6_IJlSD_NSC_ILi0EEEEEESK_SN_NS5_8TiledMMAINS5_8MMA_AtomIJNS5_20SM100_MMA_F16BF16_SSISK_SK_fLi128ELi256ELNS5_4UMMA5MajorE0ELSS_0ELNSR_7ScaleInE0ELST_0EEEEEENS5_6LayoutISE_NS6_IJSL_SL_SL_EEEEENS6_IJNS5_10UnderscoreESZ_SZ_EEEEENS5_13SM90_TMA_LOADENS5_14ComposedLayoutINS5_7SwizzleILi3ELi4ELi3EEENS5_18smem_ptr_flag_bitsILi16EEENSW_INS6_IJNSC_ILi8EEESI_EEENS6_IJSI_SD_EEEEEEEvNS5_8identityES12_S1C_vS1D_EENS_8epilogue10collective18CollectiveEpilogueINS1F_31Sm100PtrArrayTmaWarpSpecializedILi4ELi2ELi64ELb1ELb0EEEJSJ_NS6_IJNSW_ISG_SD_EENSW_ISI_SD_EEEEENS_6half_tEPNS6_IJSD_lSL_EEES1N_S1P_NS1F_6fusion15FusionCallbacksIS1J_NS1Q_17LinearCombinationIS1N_fS1N_fLNS_15FloatRoundStyleE2EEESJ_S1M_JEEENS5_5SM1004TMEM4LOAD26SM100_TMEM_LOAD_16dp256b8xES12_NS13_IS15_S17_NSW_INS6_IJSI_S18_EEENS6_IJSD_SI_EEEEEEENS5_17SM75_U16x8_LDSM_TENS5_14SM90_TMA_STOREES23_NS5_17SM90_U16x8_STSM_TENS5_39AutoVectorizingCopyWithAssumedAlignmentILi128EEEEEEvvEEEEvNT_6ParamsE,"",@"SHT_CUDA_INFO"
	.sectionflags	@""
	.align	4


	//----- nvinfo : EIATTR_CUDA_API_VERSION
	.align		4
        /*0000*/ 	.byte	0x04, 0x37
        /*0002*/ 	.short	(.L_33 - .L_32)
.L_32:
        /*0004*/ 	.word	0x00000082


	//----- nvinfo : EIATTR_KPARAM_INFO
	.align		4
.L_33:
        /*0008*/ 	.byte	0x04, 0x17
        /*000a*/ 	.short	(.L_35 - .L_34)
.L_34:
        /*000c*/ 	.word	0x00000000
        /*0010*/ 	.short	0x0000
        /*0012*/ 	.short	0x0000
        /*0014*/ 	.byte	0x00, 0xf0, 0x01, 0x24


	//----- nvinfo : EIATTR_AT_ENTRY_FRAGMENTS
	.align		4
.L_35:
        /*0018*/ 	.byte	0x04, 0x4f
        /*001a*/ 	.short	(.L_37 - .L_36)


	//   ....[0]....
.L_36:
        /*001c*/ 	.word	0x00000006


	//----- nvinfo : EIATTR_RESERVED_SMEM_USED
	.align		4
.L_37:
        /*0020*/ 	.byte	0x01, 0x41
	.zero		2


	//----- nvinfo : EIATTR_SPARSE_MMA_MASK
	.align		4
        /*0024*/ 	.byte	0x03, 0x50
        /*0026*/ 	.short	0x0000


	//----- nvinfo : EIATTR_TCGEN05_1CTA_USED
	.align		4
        /*0028*/ 	.byte	0x01, 0x51
	.zero		2


	//----- nvinfo : EIATTR_MAXREG_COUNT
	.align		4
        /*002c*/ 	.byte	0x03, 0x1b
        /*002e*/ 	.short	0x00a8


	//----- nvinfo : EIATTR_NUM_BARRIERS
	.align		4
        /*0030*/ 	.byte	0x02, 0x4c
        /*0032*/ 	.byte	0x07
	.zero		1


	//----- nvinfo : EIATTR_EXTERNS
	.align		4
        /*0034*/ 	.byte	0x04, 0x0f
        /*0036*/ 	.short	(.L_39 - .L_38)


	//   ....[0]....
	.align		4
.L_38:
        /*0038*/ 	.word	index@(__assertfail)


	//----- nvinfo : EIATTR_MERCURY_ISA_VERSION
	.align		4
.L_39:
        /*003c*/ 	.byte	0x03, 0x5f
        /*003e*/ 	.short	0x0101


	//----- nvinfo : EIATTR_INT_WARP_WIDE_INSTR_OFFSETS
	.align		4
        /*0040*/ 	.byte	0x04, 0x31
        /*0042*/ 	.short	(.L_41 - .L_40)


	//   ....[0]....
.L_40:
        /*0044*/ 	.word	0x00012e70


	//   ....[1]....
        /*0048*/ 	.word	0x00012e90


	//   ....[2]....
        /*004c*/ 	.word	0x00012ec0


	//----- nvinfo : EIATTR_COOP_GROUP_MASK_REGIDS
	.align		4
.L_41:
        /*0050*/ 	.byte	0x04, 0x29
        /*0052*/ 	.short	(.L_43 - .L_42)


	//   ....[0]....
.L_42:
        /*0054*/ 	.word	0xffffffff


	//   ....[1]....
        /*0058*/ 	.word	0xffffffff


	//   ....[2]....
        /*005c*/ 	.word	0xffffffff


	//   ....[3]....
        /*0060*/ 	.word	0xffffffff


	//   ....[4]....
        /*0064*/ 	.word	0xffffffff


	//   ....[5]....
        /*0068*/ 	.word	0xffffffff


	//   ....[6]....
        /*006c*/ 	.word	0xffffffff


	//   ....[7]....
        /*0070*/ 	.word	0xffffffff


	//   ....[8]....
        /*0074*/ 	.word	0xffffffff


	//   ....[9]....
        /*0078*/ 	.word	0xffffffff


	//   ....[10]....
        /*007c*/ 	.word	0xffffffff


	//   ....[11]....
        /*0080*/ 	.word	0xffffffff


	//   ....[12]....
        /*0084*/ 	.word	0xffffffff


	//   ....[13]....
        /*0088*/ 	.word	0xffffffff


	//   ....[14]....
        /*008c*/ 	.word	0xffffffff


	//   ....[15]....
        /*0090*/ 	.word	0xffffffff


	//   ....[16]....
        /*0094*/ 	.word	0xffffffff


	//   ....[17]....
        /*0098*/ 	.word	0xffffffff


	//   ....[18]....
        /*009c*/ 	.word	0xffffffff


	//   ....[19]....
        /*00a0*/ 	.word	0xffffffff


	//   ....[20]....
        /*00a4*/ 	.word	0xffffffff


	//   ....[21]....
        /*00a8*/ 	.word	0xffffffff


	//   ....[22]....
        /*00ac*/ 	.word	0xffffffff


	//   ....[23]....
        /*00b0*/ 	.word	0xffffffff


	//   ....[24]....
        /*00b4*/ 	.word	0xffffffff


	//   ....[25]....
        /*00b8*/ 	.word	0xffffffff


	//   ....[26]....
        /*00bc*/ 	.word	0xffffffff


	//   ....[27]....
        /*00c0*/ 	.word	0xffffffff


	//   ....[28]....
        /*00c4*/ 	.word	0xffffffff


	//   ....[29]....
        /*00c8*/ 	.word	0xffffffff


	//   ....[30]....
        /*00cc*/ 	.word	0xffffffff


	//   ....[31]....
        /*00d0*/ 	.word	0xffffffff


	//   ....[32]....
        /*00d4*/ 	.word	0xffffffff


	//   ....[33]....
        /*00d8*/ 	.word	0xffffffff


	//   ....[34]....
        /*00dc*/ 	.word	0xffffffff


	//   ....[35]....
        /*00e0*/ 	.word	0xffffffff


	//   ....[36]....
        /*00e4*/ 	.word	0xffffffff


	//   ....[37]....
        /*00e8*/ 	.word	0xffffffff


	//   ....[38]....
        /*00ec*/ 	.word	0xffffffff


	//   ....[39]....
        /*00f0*/ 	.word	0xffffffff


	//   ....[40]....
        /*00f4*/ 	.word	0xffffffff


	//   ....[41]....
        /*00f8*/ 	.word	0xffffffff


	//   ....[42]....
        /*00fc*/ 	.word	0xffffffff


	//   ....[43]....
        /*0100*/ 	.word	0xffffffff


	//   ....[44]....
        /*0104*/ 	.word	0xffffffff


	//   ....[45]....
        /*0108*/ 	.word	0xffffffff


	//   ....[46]....
        /*010c*/ 	.word	0xffffffff


	//   ....[47]....
        /*0110*/ 	.word	0xffffffff


	//   ....[48]....
        /*0114*/ 	.word	0xffffffff


	//   ....[49]....
        /*0118*/ 	.word	0xffffffff


	//   ....[50]....
        /*011c*/ 	.word	0xffffffff


	//   ....[51]....
        /*0120*/ 	.word	0xffffffff


	//   ....[52]....
        /*0124*/ 	.word	0xffffffff


	//   ....[53]....
        /*0128*/ 	.word	0xffffffff


	//   ....[54]....
        /*012c*/ 	.word	0xffffffff


	//   ....[55]....
        /*0130*/ 	.word	0xffffffff


	//   ....[56]....
        /*0134*/ 	.word	0xffffffff


	//   ....[57]....
        /*0138*/ 	.word	0xffffffff


	//   ....[58]....
        /*013c*/ 	.word	0xffffffff


	//   ....[59]....
        /*0140*/ 	.word	0xffffffff


	//   ....[60]....
        /*0144*/ 	.word	0xffffffff


	//   ....[61]....
        /*0148*/ 	.word	0xffffffff


	//   ....[62]....
        /*014c*/ 	.word	0xffffffff


	//   ....[63]....
        /*0150*/ 	.word	0xffffffff


	//   ....[64]....
        /*0154*/ 	.word	0xffffffff


	//   ....[65]....
        /*0158*/ 	.word	0xffffffff


	//   ....[66]....
        /*015c*/ 	.word	0xffffffff


	//   ....[67]....
        /*0160*/ 	.word	0xffffffff


	//   ....[68]....
        /*0164*/ 	.word	0xffffffff


	//   ....[69]....
        /*0168*/ 	.word	0xffffffff


	//   ....[70]....
        /*016c*/ 	.word	0xffffffff


	//   ....[71]....
        /*0170*/ 	.word	0xffffffff


	//   ....[72]....
        /*0174*/ 	.word	0xffffffff


	//   ....[73]....
        /*0178*/ 	.word	0xffffffff


	//   ....[74]....
        /*017c*/ 	.word	0xffffffff


	//   ....[75]....
        /*0180*/ 	.word	0xffffffff


	//   ....[76]....
        /*0184*/ 	.word	0xffffffff


	//   ....[77]....
        /*0188*/ 	.word	0xffffffff


	//   ....[78]....
        /*018c*/ 	.word	0xffffffff


	//   ....[79]....
        /*0190*/ 	.word	0xffffffff


	//   ....[80]....
        /*0194*/ 	.word	0xffffffff


	//   ....[81]....
        /*0198*/ 	.word	0xffffffff


	//   ....[82]....
        /*019c*/ 	.word	0xffffffff


	//   ....[83]....
        /*01a0*/ 	.word	0xffffffff


	//   ....[84]....
        /*01a4*/ 	.word	0xffffffff


	//   ....[85]....
        /*01a8*/ 	.word	0xffffffff


	//   ....[86]....
        /*01ac*/ 	.word	0xffffffff


	//   ....[87]....
        /*01b0*/ 	.word	0xffffffff


	//   ....[88]....
        /*01b4*/ 	.word	0xffffffff


	//   ....[89]....
        /*01b8*/ 	.word	0xffffffff


	//   ....[90]....
        /*01bc*/ 	.word	0xffffffff


	//   ....[91]....
        /*01c0*/ 	.word	0xffffffff


	//   ....[92]....
        /*01c4*/ 	.word	0xffffffff


	//   ....[93]....
        /*01c8*/ 	.word	0xffffffff


	//   ....[94]....
        /*01cc*/ 	.word	0xffffffff


	//   ....[95]....
        /*01d0*/ 	.word	0xffffffff


	//   ....[96]....
        /*01d4*/ 	.word	0xffffffff


	//   ....[97]....
        /*01d8*/ 	.word	0xffffffff


	//   ....[98]....
        /*01dc*/ 	.word	0xffffffff


	//   ....[99]....
        /*01e0*/ 	.word	0xffffffff


	//   ....[100]....
        /*01e4*/ 	.word	0xffffffff


	//   ....[101]....
        /*01e8*/ 	.word	0xffffffff


	//   ....[102]....
        /*01ec*/ 	.word	0xffffffff


	//   ....[103]....
        /*01f0*/ 	.word	0xffffffff


	//   ....[104]....
        /*01f4*/ 	.word	0xffffffff


	//   ....[105]....
        /*01f8*/ 	.word	0xffffffff


	//   ....[106]....
        /*01fc*/ 	.word	0xffffffff


	//   ....[107]....
        /*0200*/ 	.word	0xffffffff


	//   ....[108]....
        /*0204*/ 	.word	0xffffffff


	//   ....[109]....
        /*0208*/ 	.word	0xffffffff


	//   ....[110]....
        /*020c*/ 	.word	0xffffffff


	//   ....[111]....
        /*0210*/ 	.word	0xffffffff


	//   ....[112]....
        /*0214*/ 	.word	0xffffffff


	//   ....[113]....
        /*0218*/ 	.word	0xffffffff


	//   ....[114]....
        /*021c*/ 	.word	0xffffffff


	//   ....[115]....
        /*0220*/ 	.word	0xffffffff


	//   ....[116]....
        /*0224*/ 	.word	0xffffffff


	//   ....[117]....
        /*0228*/ 	.word	0xffffffff


	//   ....[118]....
        /*022c*/ 	.word	0xffffffff


	//   ....[119]....
        /*0230*/ 	.word	0xffffffff


	//----- nvinfo : EIATTR_COOP_GROUP_INSTR_OFFSETS
	.align		4
.L_43:
        /*0234*/ 	.byte	0x04, 0x28
        /*0236*/ 	.short	(.L_45 - .L_44)


	//   ....[0]....
.L_44:
        /*0238*/ 	.word	0x00000090


	//   ....[1]....
        /*023c*/ 	.word	0x00000500


	//   ....[2]....
        /*0240*/ 	.word	0x00000720


	//   ....[3]....
        /*0244*/ 	.word	0x00000730


	//   ....[4]....
        /*0248*/ 	.word	0x000008a0


	//   ....[5]....
        /*024c*/ 	.word	0x00000a40


	//   ....[6]....
        /*0250*/ 	.word	0x00000b40


	//   ....[7]....
        /*0254*/ 	.word	0x00000d90


	//   ....[8]....
        /*0258*/ 	.word	0x00000fe0


	//   ....[9]....
        /*025c*/ 	.word	0x00002280


	//   ....[10]....
        /*0260*/ 	.word	0x000022c0


	//   ....[11]....
        /*0264*/ 	.word	0x00002340


	//   ....[12]....
        /*0268*/ 	.word	0x00002350


	//   ....[13]....
        /*026c*/ 	.word	0x00002390


	//   ....[14]....
        /*0270*/ 	.word	0x000023b0


	//   ....[15]....
        /*0274*/ 	.word	0x00002400


	//   ....[16]....
        /*0278*/ 	.word	0x00002410


	//   ....[17]....
        /*027c*/ 	.word	0x00002450


	//   ....[18]....
        /*0280*/ 	.word	0x00002480


	//   ....[19]....
        /*0284*/ 	.word	0x00002520


	//   ....[20]....
        /*0288*/ 	.word	0x00002630


	//   ....[21]....
        /*028c*/ 	.word	0x00002660


	//   ....[22]....
        /*0290*/ 	.word	0x00002c30


	//   ....[23]....
        /*0294*/ 	.word	0x00002c40


	//   ....[24]....
        /*0298*/ 	.word	0x00002c90


	//   ....[25]....
        /*029c*/ 	.word	0x00002ca0


	//   ....[26]....
        /*02a0*/ 	.word	0x00002cf0


	//   ....[27]....
        /*02a4*/ 	.word	0x00002d00


	//   ....[28]....
        /*02a8*/ 	.word	0x00002d50


	//   ....[29]....
        /*02ac*/ 	.word	0x00002d60


	//   ....[30]....
        /*02b0*/ 	.word	0x00002db0


	//   ....[31]....
        /*02b4*/ 	.word	0x00002dd0


	//   ....[32]....
        /*02b8*/ 	.word	0x00002e60


	//   ....[33]....
        /*02bc*/ 	.word	0x00002eb0


	//   ....[34]....
        /*02c0*/ 	.word	0x00002ef0


	//   ....[35]....
        /*02c4*/ 	.word	0x00002f40


	//   ....[36]....
        /*02c8*/ 	.word	0x00002f60


	//   ....[37]....
        /*02cc*/ 	.word	0x00002f70


	//   ....[38]....
        /*02d0*/ 	.word	0x00002f80


	//   ....[39]....
        /*02d4*/ 	.word	0x00002f90


	//   ....[40]....
        /*02d8*/ 	.word	0x00003ac0


	//   ....[41]....
        /*02dc*/ 	.word	0x00004460


	//   ....[42]....
        /*02e0*/ 	.word	0x00005180


	//   ....[43]....
        /*02e4*/ 	.word	0x000051b0


	//   ....[44]....
        /*02e8*/ 	.word	0x00005230


	//   ....[45]....
        /*02ec*/ 	.word	0x00005240


	//   ....[46]....
        /*02f0*/ 	.word	0x00005280


	//   ....[47]....
        /*02f4*/ 	.word	0x000052a0


	//   ....[48]....
        /*02f8*/ 	.word	0x000052e0


	//   ....[49]....
        /*02fc*/ 	.word	0x00005300


	//   ....[50]....
        /*0300*/ 	.word	0x00005360


	//   ....[51]....
        /*0304*/ 	.word	0x00005370


	//   ....[52]....
        /*0308*/ 	.word	0x00005400


	//   ....[53]....
        /*030c*/ 	.word	0x000054f0


	//   ....[54]....
        /*0310*/ 	.word	0x00005520


	//   ....[55]....
        /*0314*/ 	.word	0x00005ae0


	//   ....[56]....
        /*0318*/ 	.word	0x00005af0


	//   ....[57]....
        /*031c*/ 	.word	0x00005b40


	//   ....[58]....
        /*0320*/ 	.word	0x00005b50


	//   ....[59]....
        /*0324*/ 	.word	0x00005ba0


	//   ....[60]....
        /*0328*/ 	.word	0x00005bb0


	//   ....[61]....
        /*032c*/ 	.word	0x00005c00


	//   ....[62]....
        /*0330*/ 	.word	0x00005c10


	//   ....[63]....
        /*0334*/ 	.word	0x00005c70


	//   ....[64]....
        /*0338*/ 	.word	0x00005c80


	//   ....[65]....
        /*033c*/ 	.word	0x00005d10


	//   ....[66]....
        /*0340*/ 	.word	0x00005d60


	//   ....[67]....
        /*0344*/ 	.word	0x00005da0


	//   ....[68]....
        /*0348*/ 	.word	0x00005db0


	//   ....[69]....
        /*034c*/ 	.word	0x00005e00


	//   ....[70]....
        /*0350*/ 	.word	0x00005e20


	//   ....[71]....
        /*0354*/ 	.word	0x00005e30


	//   ....[72]....
        /*0358*/ 	.word	0x00005e40


	//   ....[73]....
        /*035c*/ 	.word	0x00006d00


	//   ....[74]....
        /*0360*/ 	.word	0x00006d30


	//   ....[75]....
        /*0364*/ 	.word	0x00006db0


	//   ....[76]....
        /*0368*/ 	.word	0x00006dc0


	//   ....[77]....
        /*036c*/ 	.word	0x00006e00


	//   ....[78]....
        /*0370*/ 	.word	0x00006e20


	//   ....[79]....
        /*0374*/ 	.word	0x00006e60


	//   ....[80]....
        /*0378*/ 	.word	0x00006e80


	//   ....[81]....
        /*037c*/ 	.word	0x00006ed0


	//   ....[82]....
        /*0380*/ 	.word	0x00006ef0


	//   ....[83]....
        /*0384*/ 	.word	0x00006f80


	//   ....[84]....
        /*0388*/ 	.word	0x00007070


	//   ....[85]....
        /*038c*/ 	.word	0x000070a0


	//   ....[86]....
        /*0390*/ 	.word	0x00007660


	//   ....[87]....
        /*0394*/ 	.word	0x00007670


	//   ....[88]....
        /*0398*/ 	.word	0x000076c0


	//   ....[89]....
        /*039c*/ 	.word	0x000076d0


	//   ....[90]....
        /*03a0*/ 	.word	0x00007720


	//   ....[91]....
        /*03a4*/ 	.word	0x00007730


	//   ....[92]....
        /*03a8*/ 	.word	0x00007780


	//   ....[93]....
        /*03ac*/ 	.word	0x00007790


	//   ....[94]....
        /*03b0*/ 	.word	0x000077f0


	//   ....[95]....
        /*03b4*/ 	.word	0x00007800


	//   ....[96]....
        /*03b8*/ 	.word	0x00007890


	//   ....[97]....
        /*03bc*/ 	.word	0x000078e0


	//   ....[98]....
        /*03c0*/ 	.word	0x00007920


	//   ....[99]....
        /*03c4*/ 	.word	0x00007930


	//   ....[100]....
        /*03c8*/ 	.word	0x00007980


	//   ....[101]....
        /*03cc*/ 	.word	0x000079a0


	//   ....[102]....
        /*03d0*/ 	.word	0x000079b0


	//   ....[103]....
        /*03d4*/ 	.word	0x000079c0


	//   ....[104]....
        /*03d8*/ 	.word	0x000086d0


	//   ....[105]....
        /*03dc*/ 	.word	0x000094e0


	//   ....[106]....
        /*03e0*/ 	.word	0x00009880


	//   ....[107]....
        /*03e4*/ 	.word	0x00009d90


	//   ....[108]....
        /*03e8*/ 	.word	0x00010460


	//   ....[109]....
        /*03ec*/ 	.word	0x000108b0


	//   ....[110]....
        /*03f0*/ 	.word	0x00010b00


	//   ....[111]....
        /*03f4*/ 	.word	0x00010ca0


	//   ....[112]....
        /*03f8*/ 	.word	0x000114b0


	//   ....[113]....
        /*03fc*/ 	.word	0x00011950


	//   ....[114]....
        /*0400*/ 	.word	0x00011d20


	//   ....[115]....
        /*0404*/ 	.word	0x000120f0


	//   ....[116]....
        /*0408*/ 	.word	0x00012310


	//   ....[117]....
        /*040c*/ 	.word	0x00012340


	//   ....[118]....
        /*0410*/ 	.word	0x00012d50


	//   ....[119]....
        /*0414*/ 	.word	0x00012f80


	//----- nvinfo : EIATTR_REG_RECONFIG
	.align		4
.L_45:
        /*0418*/ 	.byte	0x01, 0x54
	.zero		2


	//----- nvinfo : EIATTR_VRC_CTA_INIT_COUNT
	.align		4
        /*041c*/ 	.byte	0x02, 0x4a
        /*041e*/ 	.byte	0x80
	.zero		1


	//----- nvinfo : EIATTR_SYSCALL_OFFSETS
	.align		4
        /*0420*/ 	.byte	0x04, 0x46
        /*0422*/ 	.short	(.L_47 - .L_46)


	//   ....[0]....
.L_46:
        /*0424*/ 	.word	0x0000a170


	//   ....[1]....
        /*0428*/ 	.word	0x0000a260


	//   ....[2]....
        /*042c*/ 	.word	0x0000ab90


	//   ....[3]....
        /*0430*/ 	.word	0x0000ad00


	//   ....[4]....
        /*0434*/ 	.word	0x0000c280


	//   ....[5]....
        /*0438*/ 	.word	0x0000c3f0


	//   ....[6]....
        /*043c*/ 	.word	0x0000d900


	//   ....[7]....
        /*0440*/ 	.word	0x0000da70


	//   ....[8]....
        /*0444*/ 	.word	0x0000efc0


	//   ....[9]....
        /*0448*/ 	.word	0x0000f130


	//----- nvinfo : EIATTR_MBARRIER_INSTR_OFFSETS
	.align		4
.L_47:
        /*044c*/ 	.byte	0x04, 0x39
        /*044e*/ 	.short	(.L_49 - .L_48)


	//   ....[0]....
.L_48:
        /*0450*/ 	.word	0x00000830
        /*0454*/ 	.word	0x000000ff
        /*0458*/ 	.word	0x00000000
        /*045c*/ 	.short	0x0100
        /*045e*/ 	.byte	0x05
	.zero		1


	//   ....[1]....
        /*0460*/ 	.word	0x00000840
        /*0464*/ 	.word	0x000000ff
        /*0468*/ 	.word	0x00000018
        /*046c*/ 	.short	0x0100
        /*046e*/ 	.byte	0x05
	.zero		1


	//   ....[2]....
        /*0470*/ 	.word	0x00000850
        /*0474*/ 	.word	0x000000ff
        /*0478*/ 	.word	0x00000008
        /*047c*/ 	.short	0x0100
        /*047e*/ 	.byte	0x05
	.zero		1


	//   ....[3]....
        /*0480*/ 	.word	0x00000860
        /*0484*/ 	.word	0x000000ff
        /*0488*/ 	.word	0x00000020
        /*048c*/ 	.short	0x0100
        /*048e*/ 	.byte	0x05
	.zero		1


	//   ....[4]....
        /*0490*/ 	.word	0x00000870
        /*0494*/ 	.word	0x000000ff
        /*0498*/ 	.word	0x00000010
        /*049c*/ 	.short	0x0100
        /*049e*/ 	.byte	0x05
	.zero		1


	//   ....[5]....
        /*04a0*/ 	.word	0x00000880
        /*04a4*/ 	.word	0x000000ff
        /*04a8*/ 	.word	0x00000028
        /*04ac*/ 	.short	0x0100
        /*04ae*/ 	.byte	0x05
	.zero		1


	//   ....[6]....
        /*04b0*/ 	.word	0x000009b0
        /*04b4*/ 	.word	0x000000ff
        /*04b8*/ 	.word	0x00000030
        /*04bc*/ 	.short	0x0100
        /*04be*/ 	.byte	0x06
	.zero		1


	//   ....[7]....
        /*04c0*/ 	.word	0x000009c0
        /*04c4*/ 	.word	0x000000ff
        /*04c8*/ 	.word	0x00000050
        /*04cc*/ 	.short	0x0100
        /*04ce*/ 	.byte	0x06
	.zero		1


	//   ....[8]....
        /*04d0*/ 	.word	0x000009d0
        /*04d4*/ 	.word	0x000000ff
        /*04d8*/ 	.word	0x00000038
        /*04dc*/ 	.short	0x0100
        /*04de*/ 	.byte	0x06
	.zero		1


	//   ....[9]....
        /*04e0*/ 	.word	0x000009e0
        /*04e4*/ 	.word	0x000000ff
        /*04e8*/ 	.word	0x00000058
        /*04ec*/ 	.short	0x0100
        /*04ee*/ 	.byte	0x06
	.zero		1


	//   ....[10]....
        /*04f0*/ 	.word	0x000009f0
        /*04f4*/ 	.word	0x000000ff
        /*04f8*/ 	.word	0x00000040
        /*04fc*/ 	.short	0x0100
        /*04fe*/ 	.byte	0x06
	.zero		1


	//   ....[11]....
        /*0500*/ 	.word	0x00000a00
        /*0504*/ 	.word	0x000000ff
        /*0508*/ 	.word	0x00000060
        /*050c*/ 	.short	0x0100
        /*050e*/ 	.byte	0x06
	.zero		1


	//   ....[12]....
        /*0510*/ 	.word	0x00000a10
        /*0514*/ 	.word	0x000000ff
        /*0518*/ 	.word	0x00000048
        /*051c*/ 	.short	0x0100
        /*051e*/ 	.byte	0x06
	.zero		1


	//   ....[13]....
        /*0520*/ 	.word	0x00000a20
        /*0524*/ 	.word	0x000000ff
        /*0528*/ 	.word	0x00000068
        /*052c*/ 	.short	0x0100
        /*052e*/ 	.byte	0x06
	.zero		1


	//   ....[14]....
        /*0530*/ 	.word	0x00000b10
        /*0534*/ 	.word	0x000000ff
        /*0538*/ 	.word	0x00000070
        /*053c*/ 	.short	0x0100
        /*053e*/ 	.byte	0x05
	.zero		1


	//   ....[15]....
        /*0540*/ 	.word	0x00000b20
        /*0544*/ 	.word	0x000000ff
        /*0548*/ 	.word	0x00000078
        /*054c*/ 	.short	0x0100
        /*054e*/ 	.byte	0x05
	.zero		1


	//   ....[16]....
        /*0550*/ 	.word	0x00000c70
        /*0554*/ 	.word	0x000000ff
        /*0558*/ 	.word	0x00000080
        /*055c*/ 	.short	0x0100
        /*055e*/ 	.byte	0x06
	.zero		1


	//   ....[17]....
        /*0560*/ 	.word	0x00000c80
        /*0564*/ 	.word	0x000000ff
        /*0568*/ 	.word	0x000000c0
        /*056c*/ 	.short	0x0100
        /*056e*/ 	.byte	0x06
	.zero		1


	//   ....[18]....
        /*0570*/ 	.word	0x00000c90
        /*0574*/ 	.word	0x000000ff
        /*0578*/ 	.word	0x00000088
        /*057c*/ 	.short	0x0100
        /*057e*/ 	.byte	0x06
	.zero		1


	//   ....[19]....
        /*0580*/ 	.word	0x00000ca0
        /*0584*/ 	.word	0x000000ff
        /*0588*/ 	.word	0x000000c8
        /*058c*/ 	.short	0x0100
        /*058e*/ 	.byte	0x06
	.zero		1


	//   ....[20]....
        /*0590*/ 	.word	0x00000cb0
        /*0594*/ 	.word	0x000000ff
        /*0598*/ 	.word	0x00000090
        /*059c*/ 	.short	0x0100
        /*059e*/ 	.byte	0x06
	.zero		1


	//   ....[21]....
        /*05a0*/ 	.word	0x00000cc0
        /*05a4*/ 	.word	0x000000ff
        /*05a8*/ 	.word	0x000000d0
        /*05ac*/ 	.short	0x0100
        /*05ae*/ 	.byte	0x06
	.zero		1


	//   ....[22]....
        /*05b0*/ 	.word	0x00000cd0
        /*05b4*/ 	.word	0x000000ff
        /*05b8*/ 	.word	0x00000098
        /*05bc*/ 	.short	0x0100
        /*05be*/ 	.byte	0x06
	.zero		1


	//   ....[23]....
        /*05c0*/ 	.word	0x00000ce0
        /*05c4*/ 	.word	0x000000ff
        /*05c8*/ 	.word	0x000000d8
        /*05cc*/ 	.short	0x0100
        /*05ce*/ 	.byte	0x06
	.zero		1


	//   ....[24]....
        /*05d0*/ 	.word	0x00000cf0
        /*05d4*/ 	.word	0x000000ff
        /*05d8*/ 	.word	0x000000a0
        /*05dc*/ 	.short	0x0100
        /*05de*/ 	.byte	0x06
	.zero		1


	//   ....[25]....
        /*05e0*/ 	.word	0x00000d00
        /*05e4*/ 	.word	0x000000ff
        /*05e8*/ 	.word	0x000000e0
        /*05ec*/ 	.short	0x0100
        /*05ee*/ 	.byte	0x06
	.zero		1


	//   ....[26]....
        /*05f0*/ 	.word	0x00000d10
        /*05f4*/ 	.word	0x000000ff
        /*05f8*/ 	.word	0x000000a8
        /*05fc*/ 	.short	0x0100
        /*05fe*/ 	.byte	0x06
	.zero		1


	//   ....[27]....
        /*0600*/ 	.word	0x00000d20
        /*0604*/ 	.word	0x000000ff
        /*0608*/ 	.word	0x000000e8
        /*060c*/ 	.short	0x0100
        /*060e*/ 	.byte	0x06
	.zero		1


	//   ....[28]....
        /*0610*/ 	.word	0x00000d30
        /*0614*/ 	.word	0x000000ff
        /*0618*/ 	.word	0x000000b0
        /*061c*/ 	.short	0x0100
        /*061e*/ 	.byte	0x06
	.zero		1


	//   ....[29]....
        /*0620*/ 	.word	0x00000d40
        /*0624*/ 	.word	0x000000ff
        /*0628*/ 	.word	0x000000f0
        /*062c*/ 	.short	0x0100
        /*062e*/ 	.byte	0x06
	.zero		1


	//   ....[30]....
        /*0630*/ 	.word	0x00000d50
        /*0634*/ 	.word	0x000000ff
        /*0638*/ 	.word	0x000000b8
        /*063c*/ 	.short	0x0100
        /*063e*/ 	.byte	0x06
	.zero		1


	//   ....[31]....
        /*0640*/ 	.word	0x00000d60
        /*0644*/ 	.word	0x000000ff
        /*0648*/ 	.word	0x000000f8
        /*064c*/ 	.short	0x0100
        /*064e*/ 	.byte	0x06
	.zero		1


	//   ....[32]....
        /*0650*/ 	.word	0x00000ec0
        /*0654*/ 	.word	0x000000ff
        /*0658*/ 	.word	0x00000140
        /*065c*/ 	.short	0x0100
        /*065e*/ 	.byte	0x06
	.zero		1


	//   ....[33]....
        /*0660*/ 	.word	0x00000ed0
        /*0664*/ 	.word	0x000000ff
        /*0668*/ 	.word	0x00000180
        /*066c*/ 	.short	0x0100
        /*066e*/ 	.byte	0x06
	.zero		1


	//   ....[34]....
        /*0670*/ 	.word	0x00000ee0
        /*0674*/ 	.word	0x000000ff
        /*0678*/ 	.word	0x00000148
        /*067c*/ 	.short	0x0100
        /*067e*/ 	.byte	0x06
	.zero		1


	//   ....[35]....
        /*0680*/ 	.word	0x00000ef0
        /*0684*/ 	.word	0x000000ff
        /*0688*/ 	.word	0x00000188
        /*068c*/ 	.short	0x0100
        /*068e*/ 	.byte	0x06
	.zero		1


	//   ....[36]....
        /*0690*/ 	.word	0x00000f00
        /*0694*/ 	.word	0x000000ff
        /*0698*/ 	.word	0x00000150
        /*069c*/ 	.short	0x0100
        /*069e*/ 	.byte	0x06
	.zero		1


	//   ....[37]....
        /*06a0*/ 	.word	0x00000f10
        /*06a4*/ 	.word	0x000000ff
        /*06a8*/ 	.word	0x00000190
        /*06ac*/ 	.short	0x0100
        /*06ae*/ 	.byte	0x06
	.zero		1


	//   ....[38]....
        /*06b0*/ 	.word	0x00000f20
        /*06b4*/ 	.word	0x000000ff
        /*06b8*/ 	.word	0x00000158
        /*06bc*/ 	.short	0x0100
        /*06be*/ 	.byte	0x06
	.zero		1


	//   ....[39]....
        /*06c0*/ 	.word	0x00000f30
        /*06c4*/ 	.word	0x000000ff
        /*06c8*/ 	.word	0x00000198
        /*06cc*/ 	.short	0x0100
        /*06ce*/ 	.byte	0x06
	.zero		1


	//   ....[40]....
        /*06d0*/ 	.word	0x00000f40
        /*06d4*/ 	.word	0x000000ff
        /*06d8*/ 	.word	0x00000160
        /*06dc*/ 	.short	0x0100
        /*06de*/ 	.byte	0x06
	.zero		1


	//   ....[41]....
        /*06e0*/ 	.word	0x00000f50
        /*06e4*/ 	.word	0x000000ff
        /*06e8*/ 	.word	0x000001a0
        /*06ec*/ 	.short	0x0100
        /*06ee*/ 	.byte	0x06
	.zero		1


	//   ....[42]....
        /*06f0*/ 	.word	0x00000f60
        /*06f4*/ 	.word	0x000000ff
        /*06f8*/ 	.word	0x00000168
        /*06fc*/ 	.short	0x0100
        /*06fe*/ 	.byte	0x06
	.zero		1


	//   ....[43]....
        /*0700*/ 	.word	0x00000f70
        /*0704*/ 	.word	0x000000ff
        /*0708*/ 	.word	0x000001a8
        /*070c*/ 	.short	0x0100
        /*070e*/ 	.byte	0x06
	.zero		1


	//   ....[44]....
        /*0710*/ 	.word	0x00000f80
        /*0714*/ 	.word	0x000000ff
        /*0718*/ 	.word	0x00000170
        /*071c*/ 	.short	0x0100
        /*071e*/ 	.byte	0x06
	.zero		1


	//   ....[45]....
        /*0720*/ 	.word	0x00000f90
        /*0724*/ 	.word	0x000000ff
        /*0728*/ 	.word	0x000001b0
        /*072c*/ 	.short	0x0100
        /*072e*/ 	.byte	0x06
	.zero		1


	//   ....[46]....
        /*0730*/ 	.word	0x00000fa0
        /*0734*/ 	.word	0x000000ff
        /*0738*/ 	.word	0x00000178
        /*073c*/ 	.short	0x0100
        /*073e*/ 	.byte	0x06
	.zero		1


	//   ....[47]....
        /*0740*/ 	.word	0x00000fb0
        /*0744*/ 	.word	0x000000ff
        /*0748*/ 	.word	0x000001b8
        /*074c*/ 	.short	0x0100
        /*074e*/ 	.byte	0x06
	.zero		1


	//   ....[48]....
        /*0750*/ 	.word	0x00001110
        /*0754*/ 	.word	0x000000ff
        /*0758*/ 	.word	0x00000100
        /*075c*/ 	.short	0x0100
        /*075e*/ 	.byte	0x06
	.zero		1


	//   ....[49]....
        /*0760*/ 	.word	0x00001120
        /*0764*/ 	.word	0x000000ff
        /*0768*/ 	.word	0x00000110
        /*076c*/ 	.short	0x0100
        /*076e*/ 	.byte	0x06
	.zero		1


	//   ....[50]....
        /*0770*/ 	.word	0x00001130
        /*0774*/ 	.word	0x000000ff
        /*0778*/ 	.word	0x00000108
        /*077c*/ 	.short	0x0100
        /*077e*/ 	.byte	0x06
	.zero		1


	//   ....[51]....
        /*0780*/ 	.word	0x00001140
        /*0784*/ 	.word	0x000000ff
        /*0788*/ 	.word	0x00000118
        /*078c*/ 	.short	0x0100
        /*078e*/ 	.byte	0x06
	.zero		1


	//   ....[52]....
        /*0790*/ 	.word	0x00003e00
        /*0794*/ 	.word	0x000000ff
        /*0798*/ 	.word	0x00000018
        /*079c*/ 	.short	0x010a
        /*079e*/ 	.byte	0x05
	.zero		1


	//   ....[53]....
        /*07a0*/ 	.word	0x00003f40
        /*07a4*/ 	.word	0x000000ff
        /*07a8*/ 	.word	0x00000018
        /*07ac*/ 	.short	0x010a
        /*07ae*/ 	.byte	0x09
	.zero		1


	//   ....[54]....
        /*07b0*/ 	.word	0x000040e0
        /*07b4*/ 	.word	0x000000ff
        /*07b8*/ 	.word	0x00000018
        /*07bc*/ 	.short	0x010a
        /*07be*/ 	.byte	0x04
	.zero		1


	//   ....[55]....
        /*07c0*/ 	.word	0x00004190
        /*07c4*/ 	.word	0x000000ff
        /*07c8*/ 	.word	0x00000078
        /*07cc*/ 	.short	0x0101
        /*07ce*/ 	.byte	0x0c
	.zero		1


	//   ....[56]....
        /*07d0*/ 	.word	0x000041b0
        /*07d4*/ 	.word	0x000000ff
        /*07d8*/ 	.word	0x00000018
        /*07dc*/ 	.short	0x010a
        /*07de*/ 	.byte	0x04
	.zero		1


	//   ....[57]....
        /*07e0*/ 	.word	0x00004230
        /*07e4*/ 	.word	0x000000ff
        /*07e8*/ 	.word	0x00000018
        /*07ec*/ 	.short	0x010a
        /*07ee*/ 	.byte	0x09
	.zero		1


	//   ....[58]....
        /*07f0*/ 	.word	0x000043d0
        /*07f4*/ 	.word	0x000000ff
        /*07f8*/ 	.word	0x00000018
        /*07fc*/ 	.short	0x010a
        /*07fe*/ 	.byte	0x04
	.zero		1


	//   ....[59]....
        /*0800*/ 	.word	0x000044b0
        /*0804*/ 	.word	0x000000ff
        /*0808*/ 	.word	0x00000140
        /*080c*/ 	.short	0x010a
        /*080e*/ 	.byte	0x04
	.zero		1


	//   ....[60]....
        /*0810*/ 	.word	0x00004620
        /*0814*/ 	.word	0x000000ff
        /*0818*/ 	.word	0x00000000
        /*081c*/ 	.short	0x0101
        /*081e*/ 	.byte	0x04
	.zero		1


	//   ....[61]....
        /*0820*/ 	.word	0x00004690
        /*0824*/ 	.word	0x000000ff
        /*0828*/ 	.word	0x00000000
        /*082c*/ 	.short	0x010a
        /*082e*/ 	.byte	0x04
	.zero		1


	//   ....[62]....
        /*0830*/ 	.word	0x00004720
        /*0834*/ 	.word	0x000000ff
        /*0838*/ 	.word	0x00000000
        /*083c*/ 	.short	0x010a
        /*083e*/ 	.byte	0x04
	.zero		1


	//   ....[63]....
        /*0840*/ 	.word	0x000047c0
        /*0844*/ 	.word	0x00000000
        /*0848*/ 	.word	0x00000000
        /*084c*/ 	.short	0x010a
        /*084e*/ 	.byte	0xff
	.zero		1


	//   ....[64]....
        /*0850*/ 	.word	0x000062e0
        /*0854*/ 	.word	0x000000ff
        /*0858*/ 	.word	0x000000c0
        /*085c*/ 	.short	0x010a
        /*085e*/ 	.byte	0x04
	.zero		1


	//   ....[65]....
        /*0860*/ 	.word	0x00006480
        /*0864*/ 	.word	0x000000ff
        /*0868*/ 	.word	0x00000080
        /*086c*/ 	.short	0x0101
        /*086e*/ 	.byte	0x04
	.zero		1


	//   ....[66]....
        /*0870*/ 	.word	0x00007e90
        /*0874*/ 	.word	0x000000ff
        /*0878*/ 	.word	0x000000c0
        /*087c*/ 	.short	0x010a
        /*087e*/ 	.byte	0x04
	.zero		1


	//   ....[67]....
        /*0880*/ 	.word	0x00008010
        /*0884*/ 	.word	0x000000ff
        /*0888*/ 	.word	0x00000080
        /*088c*/ 	.short	0x0101
        /*088e*/ 	.byte	0x04
	.zero		1


	//   ....[68]....
        /*0890*/ 	.word	0x00008740
        /*0894*/ 	.word	0x00000012
        /*0898*/ 	.word	0x00000078
        /*089c*/ 	.short	0x010a
        /*089e*/ 	.byte	0xff
	.zero		1


	//   ....[69]....
        /*08a0*/ 	.word	0x000089d0
        /*08a4*/ 	.word	0x000000ff
        /*08a8*/ 	.word	0x00000050
        /*08ac*/ 	.short	0x010a
        /*08ae*/ 	.byte	0x15
	.zero		1


	//   ....[70]....
        /*08b0*/ 	.word	0x00008ae0
        /*08b4*/ 	.word	0x000000ff
        /*08b8*/ 	.word	0x00000030
        /*08bc*/ 	.short	0x010b
        /*08be*/ 	.byte	0x15
	.zero		1


	//   ....[71]....
        /*08c0*/ 	.word	0x00008b40
        /*08c4*/ 	.word	0x000000ff
        /*08c8*/ 	.word	0x00000000
        /*08cc*/ 	.short	0x0101
        /*08ce*/ 	.byte	0x04
	.zero		1


	//   ....[72]....
        /*08d0*/ 	.word	0x00008b70
        /*08d4*/ 	.word	0x000000ff
        /*08d8*/ 	.word	0x00000058
        /*08dc*/ 	.short	0x010a
        /*08de*/ 	.byte	0x15
	.zero		1


	//   ....[73]....
        /*08e0*/ 	.word	0x00008ca0
        /*08e4*/ 	.word	0x000000ff
        /*08e8*/ 	.word	0x00000038
        /*08ec*/ 	.short	0x010b
        /*08ee*/ 	.byte	0x15
	.zero		1


	//   ....[74]....
        /*08f0*/ 	.word	0x00008d00
        /*08f4*/ 	.word	0x000000ff
        /*08f8*/ 	.word	0x00000000
        /*08fc*/ 	.short	0x0101
        /*08fe*/ 	.byte	0x04
	.zero		1


	//   ....[75]....
        /*0900*/ 	.word	0x00008d30
        /*0904*/ 	.word	0x000000ff
        /*0908*/ 	.word	0x00000060
        /*090c*/ 	.short	0x010a
        /*090e*/ 	.byte	0x15
	.zero		1


	//   ....[76]....
        /*0910*/ 	.word	0x00008e60
        /*0914*/ 	.word	0x000000ff
        /*0918*/ 	.word	0x00000040
        /*091c*/ 	.short	0x010b
        /*091e*/ 	.byte	0x15
	.zero		1


	//   ....[77]....
        /*0920*/ 	.word	0x00008ec0
        /*0924*/ 	.word	0x000000ff
        /*0928*/ 	.word	0x00000000
        /*092c*/ 	.short	0x0101
        /*092e*/ 	.byte	0x04
	.zero		1


	//   ....[78]....
        /*0930*/ 	.word	0x00008ef0
        /*0934*/ 	.word	0x000000ff
        /*0938*/ 	.word	0x00000068
        /*093c*/ 	.short	0x010a
        /*093e*/ 	.byte	0x15
	.zero		1


	//   ....[79]....
        /*0940*/ 	.word	0x00009020
        /*0944*/ 	.word	0x000000ff
        /*0948*/ 	.word	0x00000048
        /*094c*/ 	.short	0x010b
        /*094e*/ 	.byte	0x15
	.zero		1


	//   ....[80]....
        /*0950*/ 	.word	0x000090a0
        /*0954*/ 	.word	0x000000ff
        /*0958*/ 	.word	0x00000000
        /*095c*/ 	.short	0x0101
        /*095e*/ 	.byte	0x04
	.zero		1


	//   ....[81]....
        /*0960*/ 	.word	0x000090f0
        /*0964*/ 	.word	0x000000ff
        /*0968*/ 	.word	0x00000140
        /*096c*/ 	.short	0x010a
        /*096e*/ 	.byte	0x08
	.zero		1


	//   ....[82]....
        /*0970*/ 	.word	0x00009220
        /*0974*/ 	.word	0x000000ff
        /*0978*/ 	.word	0x00000000
        /*097c*/ 	.short	0x0101
        /*097e*/ 	.byte	0x08
	.zero		1


	//   ....[83]....
        /*0980*/ 	.word	0x000092d0
        /*0984*/ 	.word	0x000000ff
        /*0988*/ 	.word	0x00000050
        /*098c*/ 	.short	0x010a
        /*098e*/ 	.byte	0x15
	.zero		1


	//   ....[84]....
        /*0990*/ 	.word	0x00009310
        /*0994*/ 	.word	0x000000ff
        /*0998*/ 	.word	0x00000058
        /*099c*/ 	.short	0x010a
        /*099e*/ 	.byte	0x15
	.zero		1


	//   ....[85]....
        /*09a0*/ 	.word	0x00009350
        /*09a4*/ 	.word	0x000000ff
        /*09a8*/ 	.word	0x00000060
        /*09ac*/ 	.short	0x010a
        /*09ae*/ 	.byte	0x15
	.zero		1


	//   ....[86]....
        /*09b0*/ 	.word	0x000093b0
        /*09b4*/ 	.word	0x00000000
        /*09b8*/ 	.word	0x00000068
        /*09bc*/ 	.short	0x010a
        /*09be*/ 	.byte	0xff
	.zero		1


	//   ....[87]....
        /*09c0*/ 	.word	0x00009e30
        /*09c4*/ 	.word	0x000000ff
        /*09c8*/ 	.word	0x00000140
        /*09cc*/ 	.short	0x010a
        /*09ce*/ 	.byte	0x06
	.zero		1


	//   ....[88]....
        /*09d0*/ 	.word	0x00009f90
        /*09d4*/ 	.word	0x000000ff
        /*09d8*/ 	.word	0x00000000
        /*09dc*/ 	.short	0x0101
        /*09de*/ 	.byte	0x04
	.zero		1


	//   ....[89]....
        /*09e0*/ 	.word	0x0000a570
        /*09e4*/ 	.word	0x000000ff
        /*09e8*/ 	.word	0x00000030
        /*09ec*/ 	.short	0x010a
        /*09ee*/ 	.byte	0x2b
	.zero		1


	//   ....[90]....
        /*09f0*/ 	.word	0x0000a5d0
        /*09f4*/ 	.word	0x00000091
        /*09f8*/ 	.word	0x00000100
        /*09fc*/ 	.short	0x010a
        /*09fe*/ 	.byte	0xff
	.zero		1


	//   ....[91]....
        /*0a00*/ 	.word	0x0000a5f0
        /*0a04*/ 	.word	0x000000ff
        /*0a08*/ 	.word	0x00000030
        /*0a0c*/ 	.short	0x010a
        /*0a0e*/ 	.byte	0x2b
	.zero		1


	//   ....[92]....
        /*0a10*/ 	.word	0x0000aa60
        /*0a14*/ 	.word	0x00000091
        /*0a18*/ 	.word	0x00000100
        /*0a1c*/ 	.short	0x010a
        /*0a1e*/ 	.byte	0xff
	.zero		1


	//   ....[93]....
        /*0a20*/ 	.word	0x0000bde0
        /*0a24*/ 	.word	0x000000ff
        /*0a28*/ 	.word	0x00000000
        /*0a2c*/ 	.short	0x0101
        /*0a2e*/ 	.byte	0x04
	.zero		1


	//   ....[94]....
        /*0a30*/ 	.word	0x0000be30
        /*0a34*/ 	.word	0x000000ff
        /*0a38*/ 	.word	0x00000038
        /*0a3c*/ 	.short	0x010a
        /*0a3e*/ 	.byte	0x2b
	.zero		1


	//   ....[95]....
        /*0a40*/ 	.word	0x0000be60
        /*0a44*/ 	.word	0x000000ff
        /*0a48*/ 	.word	0x00000038
        /*0a4c*/ 	.short	0x010a
        /*0a4e*/ 	.byte	0x2b
	.zero		1


	//   ....[96]....
        /*0a50*/ 	.word	0x0000d4b0
        /*0a54*/ 	.word	0x000000ff
        /*0a58*/ 	.word	0x00000000
        /*0a5c*/ 	.short	0x0101
        /*0a5e*/ 	.byte	0x04
	.zero		1


	//   ....[97]....
        /*0a60*/ 	.word	0x0000d4d0
        /*0a64*/ 	.word	0x000000ff
        /*0a68*/ 	.word	0x00000040
        /*0a6c*/ 	.short	0x010a
        /*0a6e*/ 	.byte	0x2b
	.zero		1


	//   ....[98]....
        /*0a70*/ 	.word	0x0000d4f0
        /*0a74*/ 	.word	0x000000ff
        /*0a78*/ 	.word	0x00000040
        /*0a7c*/ 	.short	0x010a
        /*0a7e*/ 	.byte	0x2b
	.zero		1


	//   ....[99]....
        /*0a80*/ 	.word	0x0000eb70
        /*0a84*/ 	.word	0x000000ff
        /*0a88*/ 	.word	0x00000000
        /*0a8c*/ 	.short	0x0101
        /*0a8e*/ 	.byte	0x04
	.zero		1


	//   ....[100]....
        /*0a90*/ 	.word	0x0000eb90
        /*0a94*/ 	.word	0x000000ff
        /*0a98*/ 	.word	0x00000048
        /*0a9c*/ 	.short	0x010a
        /*0a9e*/ 	.byte	0x2b
	.zero		1


	//   ....[101]....
        /*0aa0*/ 	.word	0x0000ebb0
        /*0aa4*/ 	.word	0x000000ff
        /*0aa8*/ 	.word	0x00000048
        /*0aac*/ 	.short	0x010a
        /*0aae*/ 	.byte	0x2b
	.zero		1


	//   ....[102]....
        /*0ab0*/ 	.word	0x0000f3d0
        /*0ab4*/ 	.word	0x00000092
        /*0ab8*/ 	.word	0x00000000
        /*0abc*/ 	.short	0x0101
        /*0abe*/ 	.byte	0xff
	.zero		1


	//   ....[103]....
        /*0ac0*/ 	.word	0x00010350
        /*0ac4*/ 	.word	0x000000ff
        /*0ac8*/ 	.word	0x00000000
        /*0acc*/ 	.short	0x0101
        /*0ace*/ 	.byte	0x04
	.zero		1


	//   ....[104]....
        /*0ad0*/ 	.word	0x000103f0
        /*0ad4*/ 	.word	0x000000ff
        /*0ad8*/ 	.word	0x00000000
        /*0adc*/ 	.short	0x0101
        /*0ade*/ 	.byte	0x04
	.zero		1


	//   ....[105]....
        /*0ae0*/ 	.word	0x00010d00
        /*0ae4*/ 	.word	0x000000ff
        /*0ae8*/ 	.word	0x00000080
        /*0aec*/ 	.short	0x010a
        /*0aee*/ 	.byte	0x18
	.zero		1


	//   ....[106]....
        /*0af0*/ 	.word	0x00010e40
        /*0af4*/ 	.word	0x000000ff
        /*0af8*/ 	.word	0x00000000
        /*0afc*/ 	.short	0x0101
        /*0afe*/ 	.byte	0x06
	.zero		1


	//   ....[107]....
        /*0b00*/ 	.word	0x00010eb0
        /*0b04*/ 	.word	0x000000ff
        /*0b08*/ 	.word	0x00000180
        /*0b0c*/ 	.short	0x010a
        /*0b0e*/ 	.byte	0x18
	.zero		1


	//   ....[108]....
        /*0b10*/ 	.word	0x00011ff0
        /*0b14*/ 	.word	0x000000ff
        /*0b18*/ 	.word	0x00000140
        /*0b1c*/ 	.short	0x0101
        /*0b1e*/ 	.byte	0x18
	.zero		1


	//   ....[109]....
        /*0b20*/ 	.word	0x00012520
        /*0b24*/ 	.word	0x000000ff
        /*0b28*/ 	.word	0x00000000
        /*0b2c*/ 	.short	0x010a
        /*0b2e*/ 	.byte	0x09
	.zero		1


	//   ....[110]....
        /*0b30*/ 	.word	0x000125a0
        /*0b34*/ 	.word	0x000000ff
        /*0b38*/ 	.word	0x00000110
        /*0b3c*/ 	.short	0x010a
        /*0b3e*/ 	.byte	0x0b
	.zero		1


	//   ....[111]....
        /*0b40*/ 	.word	0x000126e0
        /*0b44*/ 	.word	0x000000ff
        /*0b48*/ 	.word	0x00000000
        /*0b4c*/ 	.short	0x010a
        /*0b4e*/ 	.byte	0x0a
	.zero		1


	//   ....[112]....
        /*0b50*/ 	.word	0x00012810
        /*0b54*/ 	.word	0x000000ff
        /*0b58*/ 	.word	0x00000000
        /*0b5c*/ 	.short	0x010a
        /*0b5e*/ 	.byte	0x1a
	.zero		1


	//   ....[113]....
        /*0b60*/ 	.word	0x00012a60
        /*0b64*/ 	.word	0x000000ff
        /*0b68*/ 	.word	0x00000140
        /*0b6c*/ 	.short	0x010a
        /*0b6e*/ 	.byte	0x09
	.zero		1


	//   ....[114]....
        /*0b70*/ 	.word	0x00012b90
        /*0b74*/ 	.word	0x000000ff
        /*0b78*/ 	.word	0x00000000
        /*0b7c*/ 	.short	0x0101
        /*0b7e*/ 	.byte	0x09
	.zero		1


	//   ....[115]....
        /*0b80*/ 	.word	0x00012c90
        /*0b84*/ 	.word	0x000000ff
        /*0b88*/ 	.word	0x00000110
        /*0b8c*/ 	.short	0x010a
        /*0b8e*/ 	.byte	0x05
	.zero		1


	//   ....[116]....
        /*0b90*/ 	.word	0x00012d30
        /*0b94*/ 	.word	0x000000ff
        /*0b98*/ 	.word	0x00000110
        /*0b9c*/ 	.short	0x010a
        /*0b9e*/ 	.byte	0x10
	.zero		1


	//   ....[117]....
        /*0ba0*/ 	.word	0x00012fb0
        /*0ba4*/ 	.word	0x00000000
        /*0ba8*/ 	.word	0x00000018
        /*0bac*/ 	.short	0x010a
        /*0bae*/ 	.byte	0xff
	.zero		1


	//   ....[118]....
        /*0bb0*/ 	.word	0x00013010
        /*0bb4*/ 	.word	0x00000000
        /*0bb8*/ 	.word	0x00000018
        /*0bbc*/ 	.short	0x010a
        /*0bbe*/ 	.byte	0xff
	.zero		1


	//   ....[119]....
        /*0bc0*/ 	.word	0x00013070
        /*0bc4*/ 	.word	0x00000000
        /*0bc8*/ 	.word	0x00000140
        /*0bcc*/ 	.short	0x010a
        /*0bce*/ 	.byte	0xff
	.zero		1


	//   ....[120]....
        /*0bd0*/ 	.word	0x000130d0
        /*0bd4*/ 	.word	0x00000000
        /*0bd8*/ 	.word	0x00000000
        /*0bdc*/ 	.short	0x010a
        /*0bde*/ 	.byte	0xff
	.zero		1


	//   ....[121]....
        /*0be0*/ 	.word	0x00013130
        /*0be4*/ 	.word	0x00000000
        /*0be8*/ 	.word	0x00000000
        /*0bec*/ 	.short	0x010a
        /*0bee*/ 	.byte	0xff
	.zero		1


	//   ....[122]....
        /*0bf0*/ 	.word	0x00013190
        /*0bf4*/ 	.word	0x00000017
        /*0bf8*/ 	.word	0x000000c0
        /*0bfc*/ 	.short	0x010a
        /*0bfe*/ 	.byte	0xff
	.zero		1


	//   ....[123]....
        /*0c00*/ 	.word	0x000131f0
        /*0c04*/ 	.word	0x00000017
        /*0c08*/ 	.word	0x000000c0
        /*0c0c*/ 	.short	0x010a
        /*0c0e*/ 	.byte	0xff
	.zero		1


	//   ....[124]....
        /*0c10*/ 	.word	0x00013240
        /*0c14*/ 	.word	0x00000012
        /*0c18*/ 	.word	0x00000078
        /*0c1c*/ 	.short	0x010a
        /*0c1e*/ 	.byte	0xff
	.zero		1


	//   ....[125]....
        /*0c20*/ 	.word	0x000132a0
        /*0c24*/ 	.word	0x00000000
        /*0c28*/ 	.word	0x00000050
        /*0c2c*/ 	.short	0x010a
        /*0c2e*/ 	.byte	0xff
	.zero		1


	//   ....[126]....
        /*0c30*/ 	.word	0x00013300
        /*0c34*/ 	.word	0x00000000
        /*0c38*/ 	.word	0x00000058
        /*0c3c*/ 	.short	0x010a
        /*0c3e*/ 	.byte	0xff
	.zero		1


	//   ....[127]....
        /*0c40*/ 	.word	0x00013360
        /*0c44*/ 	.word	0x00000000
        /*0c48*/ 	.word	0x00000060
        /*0c4c*/ 	.short	0x010a
        /*0c4e*/ 	.byte	0xff
	.zero		1


	//   ....[128]....
        /*0c50*/ 	.word	0x000133c0
        /*0c54*/ 	.word	0x00000000
        /*0c58*/ 	.word	0x00000068
        /*0c5c*/ 	.short	0x010a
        /*0c5e*/ 	.byte	0xff
	.zero		1


	//   ....[129]....
        /*0c60*/ 	.word	0x00013420
        /*0c64*/ 	.word	0x00000000
        /*0c68*/ 	.word	0x00000140
        /*0c6c*/ 	.short	0x010a
        /*0c6e*/ 	.byte	0xff
	.zero		1


	//   ....[130]....
        /*0c70*/ 	.word	0x00013480
        /*0c74*/ 	.word	0x00000000
        /*0c78*/ 	.word	0x00000050
        /*0c7c*/ 	.short	0x010a
        /*0c7e*/ 	.byte	0xff
	.zero		1


	//   ....[131]....
        /*0c80*/ 	.word	0x000134e0
        /*0c84*/ 	.word	0x00000000
        /*0c88*/ 	.word	0x00000058
        /*0c8c*/ 	.short	0x010a
        /*0c8e*/ 	.byte	0xff
	.zero		1


	//   ....[132]....
        /*0c90*/ 	.word	0x00013540
        /*0c94*/ 	.word	0x00000000
        /*0c98*/ 	.word	0x00000060
        /*0c9c*/ 	.short	0x010a
        /*0c9e*/ 	.byte	0xff
	.zero		1


	//   ....[133]....
        /*0ca0*/ 	.word	0x000135a0
        /*0ca4*/ 	.word	0x00000002
        /*0ca8*/ 	.word	0x00000140
        /*0cac*/ 	.short	0x010a
        /*0cae*/ 	.byte	0xff
	.zero		1


	//   ....[134]....
        /*0cb0*/ 	.word	0x00013660
        /*0cb4*/ 	.word	0x00000003
        /*0cb8*/ 	.word	0x00000030
        /*0cbc*/ 	.short	0x010a
        /*0cbe*/ 	.byte	0xff
	.zero		1


	//   ....[135]....
        /*0cc0*/ 	.word	0x000136b0
        /*0cc4*/ 	.word	0x00000091
        /*0cc8*/ 	.word	0x00000100
        /*0ccc*/ 	.short	0x010a
        /*0cce*/ 	.byte	0xff
	.zero		1


	//   ....[136]....
        /*0cd0*/ 	.word	0x00013710
        /*0cd4*/ 	.word	0x00000003
        /*0cd8*/ 	.word	0x00000038
        /*0cdc*/ 	.short	0x010a
        /*0cde*/ 	.byte	0xff
	.zero		1


	//   ....[137]....
        /*0ce0*/ 	.word	0x00013770
        /*0ce4*/ 	.word	0x00000000
        /*0ce8*/ 	.word	0x00000040
        /*0cec*/ 	.short	0x010a
        /*0cee*/ 	.byte	0xff
	.zero		1


	//   ....[138]....
        /*0cf0*/ 	.word	0x000137d0
        /*0cf4*/ 	.word	0x00000000
        /*0cf8*/ 	.word	0x00000048
        /*0cfc*/ 	.short	0x010a
        /*0cfe*/ 	.byte	0xff
	.zero		1


	//   ....[139]....
        /*0d00*/ 	.word	0x00013830
        /*0d04*/ 	.word	0x00000004
        /*0d08*/ 	.word	0x00000080
        /*0d0c*/ 	.short	0x010a
        /*0d0e*/ 	.byte	0xff
	.zero		1


	//   ....[140]....
        /*0d10*/ 	.word	0x00013890
        /*0d14*/ 	.word	0x00000004
        /*0d18*/ 	.word	0x00000180
        /*0d1c*/ 	.short	0x010a
        /*0d1e*/ 	.byte	0xff
	.zero		1


	//   ....[141]....
        /*0d20*/ 	.word	0x000138f0
        /*0d24*/ 	.word	0x00000004
        /*0d28*/ 	.word	0x00000110
        /*0d2c*/ 	.short	0x010a
        /*0d2e*/ 	.byte	0xff
	.zero		1


	//   ....[142]....
        /*0d30*/ 	.word	0x00013950
        /*0d34*/ 	.word	0x00000004
        /*0d38*/ 	.word	0x00000000
        /*0d3c*/ 	.short	0x010a
        /*0d3e*/ 	.byte	0xff
	.zero		1


	//   ....[143]....
        /*0d40*/ 	.word	0x000139b0
        /*0d44*/ 	.word	0x00000004
        /*0d48*/ 	.word	0x00000140
        /*0d4c*/ 	.short	0x010a
        /*0d4e*/ 	.byte	0xff
	.zero		1


	//   ....[144]....
        /*0d50*/ 	.word	0x00013a10
        /*0d54*/ 	.word	0x00000000
        /*0d58*/ 	.word	0x00000110
        /*0d5c*/ 	.short	0x010a
        /*0d5e*/ 	.byte	0xff
	.zero		1


	//   ....[145]....
        /*0d60*/ 	.word	0x00013a70
        /*0d64*/ 	.word	0x00000000
        /*0d68*/ 	.word	0x00000110
        /*0d6c*/ 	.short	0x010a
        /*0d6e*/ 	.byte	0xff
	.zero		1


	//----- nvinfo : EIATTR_NUM_MBARRIERS
	.align		4
.L_49:
        /*0d70*/ 	.byte	0x03, 0x38
        /*0d72*/ 	.short	0x0034


	//----- nvinfo : EIATTR_EXIT_INSTR_OFFSETS
	.align		4
        /*0d74*/ 	.byte	0x04, 0x1c
        /*0d76*/ 	.short	(.L_51 - .L_50)


	//   ....[0]....
.L_50:
        /*0d78*/ 	.word	0x00003410


	//   ....[1]....
        /*0d7c*/ 	.word	0x000047f0


	//   ....[2]....
        /*0d80*/ 	.word	0x000080b0


	//   ....[3]....
        /*0d84*/ 	.word	0x000093e0


	//   ....[4]....
        /*0d88*/ 	.word	0x00010400


	//   ....[5]....
        /*0d8c*/ 	.word	0x00010430


	//   ....[6]....
        /*0d90*/ 	.word	0x000120c0


	//   ....[7]....
        /*0d94*/ 	.word	0x00012f90


	//----- nvinfo : EIATTR_INDIRECT_BRANCH_TARGETS
	.align		4
.L_51:
        /*0d98*/ 	.byte	0x04, 0x34
        /*0d9a*/ 	.short	(.L_53 - .L_52)


	//   ....[0]....
.L_52:
        /*0d9c*/ 	.word	.L_x_267@srel
        /*0da0*/ 	.short	0x0
        /*0da2*/ 	.short	0x0
        /*0da4*/ 	.word	0xa
        /*0da8*/ 	.word	.L_x_268@srel
        /* <DEDUP_REMOVED lines=9> */


	//----- nvinfo : EIATTR_MAX_THREADS
	.align		4
.L_53:
        /*0dd0*/ 	.byte	0x04, 0x05
        /*0dd2*/ 	.short	(.L_55 - .L_54)
.L_54:
        /*0dd4*/ 	.word	0x00000180
        /*0dd8*/ 	.word	0x00000001
        /*0ddc*/ 	.word	0x00000001


	//----- nvinfo : EIATTR_CRS_STACK_SIZE
	.align		4
.L_55:
        /*0de0*/ 	.byte	0x04, 0x1e
        /*0de2*/ 	.short	(.L_57 - .L_56)
.L_56:
        /*0de4*/ 	.word	0x00000000


	//----- nvinfo : EIATTR_CBANK_PARAM_SIZE
	.align		4
.L_57:
        /*0de8*/ 	.byte	0x03, 0x19
        /*0dea*/ 	.short	0x0900


	//----- nvinfo : EIATTR_PARAM_CBANK
	.align		4
        /*0dec*/ 	.byte	0x04, 0x0a
        /*0dee*/ 	.short	(.L_59 - .L_58)
	.align		4
.L_58:
        /*0df0*/ 	.word	index@(.nv.constant0._ZN7cutlass13device_kernelINS_4gemm6kernel13GemmUniversalINS1_17GroupProblemShapeIN4cute5tupleIJiiiEEEEENS1_10collective13CollectiveMmaINS1_40MainloopSm100ArrayTmaUmmaWarpSpecializedILi3ELi8ELi2ENS6_IJNS5_1CILi1EEESD_SD_EEEEENS6_IJNSC_ILi128EEENSC_ILi256EEENSC_ILi64EEEEEENS_10bfloat16_tEPNS6_IJlSD_NSC_ILi0EEEEEESK_SN_NS5_8TiledMMAINS5_8MMA_AtomIJNS5_20SM100_MMA_F16BF16_SSISK_SK_fLi128ELi256ELNS5_4UMMA5MajorE0ELSS_0ELNSR_7ScaleInE0ELST_0EEEEEENS5_6LayoutISE_NS6_IJSL_SL_SL_EEEEENS6_IJNS5_10UnderscoreESZ_SZ_EEEEENS5_13SM90_TMA_LOADENS5_14ComposedLayoutINS5_7SwizzleILi3ELi4ELi3EEENS5_18smem_ptr_flag_bitsILi16EEENSW_INS6_IJNSC_ILi8EEESI_EEENS6_IJSI_SD_EEEEEEEvNS5_8identityES12_S1C_vS1D_EENS_8epilogue10collective18CollectiveEpilogueINS1F_31Sm100PtrArrayTmaWarpSpecializedILi4ELi2ELi64ELb1ELb0EEEJSJ_NS6_IJNSW_ISG_SD_EENSW_ISI_SD_EEEEENS_6half_tEPNS6_IJSD_lSL_EEES1N_S1P_NS1F_6fusion15FusionCallbacksIS1J_NS1Q_17LinearCombinationIS1N_fS1N_fLNS_15FloatRoundStyleE2EEESJ_S1M_JEEENS5_5SM1004TMEM4LOAD26SM100_TMEM_LOAD_16dp256b8xES12_NS13_IS15_S17_NSW_INS6_IJSI_S18_EEENS6_IJSD_SI_EEEEEEENS5_17SM75_U16x8_LDSM_TENS5_14SM90_TMA_STOREES23_NS5_17SM90_U16x8_STSM_TENS5_39AutoVectorizingCopyWithAssumedAlignmentILi128EEEEEEvvEEEEvNT_6ParamsE)
        /*0df4*/ 	.short	0x0380
        /*0df6*/ 	.short	0x0900


	//----- nvinfo : EIATTR_SW_WAR
	.align		4
.L_59:
        /*0df8*/ 	.byte	0x04, 0x36
        /*0dfa*/ 	.short	(.L_61 - .L_60)
.L_60:
        /*0dfc*/ 	.word	0x00000008
.L_61:


//--------------------- .nv.callgraph             --------------------------
	.section	.nv.callgraph,"",@"SHT_CUDA_CALLGRAPH"
	.align	4
	.sectionentsize	8
	.align		4
        /*0000*/ 	.word	0x00000000
	.align		4
        /*0004*/ 	.word	0xffffffff
	.align		4
        /*0008*/ 	.word	index@(_ZN7cutlass13device_kernelINS_4gemm6kernel13GemmUniversalINS1_17GroupProblemShapeIN4cute5tupleIJiiiEEEEENS1_10collective13CollectiveMmaINS1_40MainloopSm100ArrayTmaUmmaWarpSpecializedILi3ELi8ELi2ENS6_IJNS5_1CILi1EEESD_SD_EEEEENS6_IJNSC_ILi128EEENSC_ILi256EEENSC_ILi64EEEEEENS_10bfloat16_tEPNS6_IJlSD_NSC_ILi0EEEEEESK_SN_NS5_8TiledMMAINS5_8MMA_AtomIJNS5_20SM100_MMA_F16BF16_SSISK_SK_fLi128ELi256ELNS5_4UMMA5MajorE0ELSS_0ELNSR_7ScaleInE0ELST_0EEEEEENS5_6LayoutISE_NS6_IJSL_SL_SL_EEEEENS6_IJNS5_10UnderscoreESZ_SZ_EEEEENS5_13SM90_TMA_LOADENS5_14ComposedLayoutINS5_7SwizzleILi3ELi4ELi3EEENS5_18smem_ptr_flag_bitsILi16EEENSW_INS6_IJNSC_ILi8EEESI_EEENS6_IJSI_SD_EEEEEEEvNS5_8identityES12_S1C_vS1D_EENS_8epilogue10collective18CollectiveEpilogueINS1F_31Sm100PtrArrayTmaWarpSpecializedILi4ELi2ELi64ELb1ELb0EEEJSJ_NS6_IJNSW_ISG_SD_EENSW_ISI_SD_EEEEENS_6half_tEPNS6_IJSD_lSL_EEES1N_S1P_NS1F_6fusion15FusionCallbacksIS1J_NS1Q_17LinearCombinationIS1N_fS1N_fLNS_15FloatRoundStyleE2EEESJ_S1M_JEEENS5_5SM1004TMEM4LOAD26SM100_TMEM_LOAD_16dp256b8xES12_NS13_IS15_S17_NSW_INS6_IJSI_S18_EEENS6_IJSD_SI_EEEEEEENS5_17SM75_U16x8_LDSM_TENS5_14SM90_TMA_STOREES23_NS5_17SM90_U16x8_STSM_TENS5_39AutoVectorizingCopyWithAssumedAlignmentILi128EEEEEEvvEEEEvNT_6ParamsE)
	.align		4
        /*000c*/ 	.word	index@(__assertfail)
	.align		4
        /*0010*/ 	.word	0x00000000
	.align		4
        /*0014*/ 	.word	0xfffffffe
	.align		4
        /*0018*/ 	.word	0x00000000
	.align		4
        /*001c*/ 	.word	0xfffffffd
	.align		4
        /*0020*/ 	.word	0x00000000
	.align		4
        /*0024*/ 	.word	0xfffffffc


//--------------------- .nv.constant4             --------------------------
	.section	.nv.constant4,"a",@progbits
	.align	8
	.align		8
.nv.constant4:
        /*0000*/ 	.dword	__assertfail
	.align		8
        /*0008*/ 	.dword	__unnamed_1
	.align		8
        /*0010*/ 	.dword	__unnamed_2
	.align		8
        /*0018*/ 	.dword	_ZN39_INTERNAL_525f2474_4_k_cu_d9aa82bd_27934cuda3std3__45__cpo5beginE
	.align		8
        /*0020*/ 	.dword	_ZN39_INTERNAL_525f2474_4_k_cu_d9aa82bd_27934cuda3std3__45__cpo3endE
	.align		8
        /*0028*/ 	.dword	_ZN39_INTERNAL_525f2474_4_k_cu_d9aa82bd_27934cuda3std3__45__cpo6cbeginE
	.align		8
        /*0030*/ 	.dword	_ZN39_INTERNAL_525f2474_4_k_cu_d9aa82bd_27934cuda3std3__45__cpo4cendE
	.align		8
        /*0038*/ 	.dword	_ZN39_INTERNAL_525f2474_4_k_cu_d9aa82bd_27934cuda3std3__441_GLOBAL__N__525f2474_4_k_cu_d9aa82bd_27936ignoreE
	.align		8
        /*0040*/ 	.dword	_ZN39_INTERNAL_525f2474_4_k_cu_d9aa82bd_27934cuda3std3__419piecewise_constructE
	.align		8
        /*0048*/ 	.dword	_ZN39_INTERNAL_525f2474_4_k_cu_d9aa82bd_27934cuda3std3__48in_placeE
	.align		8
        /*0050*/ 	.dword	_ZN39_INTERNAL_525f2474_4_k_cu_d9aa82bd_27934cuda3std6ranges3__45__cpo4swapE
	.align		8
        /*0058*/ 	.dword	_ZN39_INTERNAL_525f2474_4_k_cu_d9aa82bd_27934cuda3std6ranges3__45__cpo9iter_moveE
	.align		8
        /*0060*/ 	.dword	_ZN39_INTERNAL_525f2474_4_k_cu_d9aa82bd_27934cute7productE
	.align		8
        /*0068*/ 	.dword	_ZN39_INTERNAL_525f2474_4_k_cu_d9aa82bd_27934cute1_E
	.align		8
        /*0070*/ 	.dword	$str$24
	.align		8
        /*0078*/ 	.dword	$str$25
	.align		8
        /*0080*/ 	.dword	$str$26
	.align		8
        /*0088*/ 	.dword	$str$27


//--------------------- .nv.constant2._ZN7cutlass13device_kernelINS_4gemm6kernel13GemmUniversalINS1_17GroupProblemShapeIN4cute5tupleIJiiiEEEEENS1_10collective13CollectiveMmaINS1_40MainloopSm100ArrayTmaUmmaWarpSpecializedILi3ELi8ELi2ENS6_IJNS5_1CILi1EEESD_SD_EEEEENS6_IJNSC_ILi128EEENSC_ILi256EEENSC_ILi64EEEEEENS_10bfloat16_tEPNS6_IJlSD_NSC_ILi0EEEEEESK_SN_NS5_8TiledMMAINS5_8MMA_AtomIJNS5_20SM100_MMA_F16BF16_SSISK_SK_fLi128ELi256ELNS5_4UMMA5MajorE0ELSS_0ELNSR_7ScaleInE0ELST_0EEEEEENS5_6LayoutISE_NS6_IJSL_SL_SL_EEEEENS6_IJNS5_10UnderscoreESZ_SZ_EEEEENS5_13SM90_TMA_LOADENS5_14ComposedLayoutINS5_7SwizzleILi3ELi4ELi3EEENS5_18smem_ptr_flag_bitsILi16EEENSW_INS6_IJNSC_ILi8EEESI_EEENS6_IJSI_SD_EEEEEEEvNS5_8identityES12_S1C_vS1D_EENS_8epilogue10collective18CollectiveEpilogueINS1F_31Sm100PtrArrayTmaWarpSpecializedILi4ELi2ELi64ELb1ELb0EEEJSJ_NS6_IJNSW_ISG_SD_EENSW_ISI_SD_EEEEENS_6half_tEPNS6_IJSD_lSL_EEES1N_S1P_NS1F_6fusion15FusionCallbacksIS1J_NS1Q_17LinearCombinationIS1N_fS1N_fLNS_15FloatRoundStyleE2EEESJ_S1M_JEEENS5_5SM1004TMEM4LOAD26SM100_TMEM_LOAD_16dp256b8xES12_NS13_IS15_S17_NSW_INS6_IJSI_S18_EEENS6_IJSD_SI_EEEEEEENS5_17SM75_U16x8_LDSM_TENS5_14SM90_TMA_STOREES23_NS5_17SM90_U16x8_STSM_TENS5_39AutoVectorizingCopyWithAssumedAlignmentILi128EEEEEEvvEEEEvNT_6ParamsE --------------------------
	.section	.nv.constant2._ZN7cutlass13device_kernelINS_4gemm6kernel13GemmUniversalINS1_17GroupProblemShapeIN4cute5tupleIJiiiEEEEENS1_10collective13CollectiveMmaINS1_40MainloopSm100ArrayTmaUmmaWarpSpecializedILi3ELi8ELi2ENS6_IJNS5_1CILi1EEESD_SD_EEEEENS6_IJNSC_ILi128EEENSC_ILi256EEENSC_ILi64EEEEEENS_10bfloat16_tEPNS6_IJlSD_NSC_ILi0EEEEEESK_SN_NS5_8TiledMMAINS5_8MMA_AtomIJNS5_20SM100_MMA_F16BF16_SSISK_SK_fLi128ELi256ELNS5_4UMMA5MajorE0ELSS_0ELNSR_7ScaleInE0ELST_0EEEEEENS5_6LayoutISE_NS6_IJSL_SL_SL_EEEEENS6_IJNS5_10UnderscoreESZ_SZ_EEEEENS5_13SM90_TMA_LOADENS5_14ComposedLayoutINS5_7SwizzleILi3ELi4ELi3EEENS5_18smem_ptr_flag_bitsILi16EEENSW_INS6_IJNSC_ILi8EEESI_EEENS6_IJSI_SD_EEEEEEEvNS5_8identityES12_S1C_vS1D_EENS_8epilogue10collective18CollectiveEpilogueINS1F_31Sm100PtrArrayTmaWarpSpecializedILi4ELi2ELi64ELb1ELb0EEEJSJ_NS6_IJNSW_ISG_SD_EENSW_ISI_SD_EEEEENS_6half_tEPNS6_IJSD_lSL_EEES1N_S1P_NS1F_6fusion15FusionCallbacksIS1J_NS1Q_17LinearCombinationIS1N_fS1N_fLNS_15FloatRoundStyleE2EEESJ_S1M_JEEENS5_5SM1004TMEM4LOAD26SM100_TMEM_LOAD_16dp256b8xES12_NS13_IS15_S17_NSW_INS6_IJSI_S18_EEENS6_IJSD_SI_EEEEEEENS5_17SM75_U16x8_LDSM_TENS5_14SM90_TMA_STOREES23_NS5_17SM90_U16x8_STSM_TENS5_39AutoVectorizingCopyWithAssumedAlignmentILi128EEEEEEvvEEEEvNT_6ParamsE,"a",@progbits
	.sectionflags	@""
	.align	4
.nv.constant2._ZN7cutlass13device_kernelINS_4gemm6kernel13GemmUniversalINS1_17GroupProblemShapeIN4cute5tupleIJiiiEEEEENS1_10collective13CollectiveMmaINS1_40MainloopSm100ArrayTmaUmmaWarpSpecializedILi3ELi8ELi2ENS6_IJNS5_1CILi1EEESD_SD_EEEEENS6_IJNSC_ILi128EEENSC_ILi256EEENSC_ILi64EEEEEENS_10bfloat16_tEPNS6_IJlSD_NSC_ILi0EEEEEESK_SN_NS5_8TiledMMAINS5_8MMA_AtomIJNS5_20SM100_MMA_F16BF16_SSISK_SK_fLi128ELi256ELNS5_4UMMA5MajorE0ELSS_0ELNSR_7ScaleInE0ELST_0EEEEEENS5_6LayoutISE_NS6_IJSL_SL_SL_EEEEENS6_IJNS5_10UnderscoreESZ_SZ_EEEEENS5_13SM90_TMA_LOADENS5_14ComposedLayoutINS5_7SwizzleILi3ELi4ELi3EEENS5_18smem_ptr_flag_bitsILi16EEENSW_INS6_IJNSC_ILi8EEESI_EEENS6_IJSI_SD_EEEEEEEvNS5_8identityES12_S1C_vS1D_EENS_8epilogue10collective18CollectiveEpilogueINS1F_31Sm100PtrArrayTmaWarpSpecializedILi4ELi2ELi64ELb1ELb0EEEJSJ_NS6_IJNSW_ISG_SD_EENSW_ISI_SD_EEEEENS_6half_tEPNS6_IJSD_lSL_EEES1N_S1P_NS1F_6fusion15FusionCallbacksIS1J_NS1Q_17LinearCombinationIS1N_fS1N_fLNS_15FloatRoundStyleE2EEESJ_S1M_JEEENS5_5SM1004TMEM4LOAD26SM100_TMEM_LOAD_16dp256b8xES12_NS13_IS15_S17_NSW_INS6_IJSI_S18_EEENS6_IJSD_SI_EEEEEEENS5_17SM75_U16x8_LDSM_TENS5_14SM90_TMA_STOREES23_NS5_17SM90_U16x8_STSM_TENS5_39AutoVectorizingCopyWithAssumedAlignmentILi128EEEEEEvvEEEEvNT_6ParamsE:
        /*0000*/ 	.byte	0xe0, 0x20, 0x01, 0x00, 0x70, 0x48, 0x00, 0x00, 0x70, 0x48, 0x00, 0x00, 0x70, 0x48, 0x00, 0x00
        /*0010*/ 	.byte	0x70, 0x48, 0x00, 0x00, 0x70, 0x48, 0x00, 0x00, 0x70, 0x48, 0x00, 0x00, 0x70, 0x48, 0x00, 0x00
        /*0020*/ 	.byte	0x40, 0x04, 0x01, 0x00, 0x70, 0x48, 0x00, 0x00


//--------------------- .text._ZN7cutlass13device_kernelINS_4gemm6kernel13GemmUniversalINS1_17GroupProblemShapeIN4cute5tupleIJiiiEEEEENS1_10collective13CollectiveMmaINS1_40MainloopSm100ArrayTmaUmmaWarpSpecializedILi3ELi8ELi2ENS6_IJNS5_1CILi1EEESD_SD_EEEEENS6_IJNSC_ILi128EEENSC_ILi256EEENSC_ILi64EEEEEENS_10bfloat16_tEPNS6_IJlSD_NSC_ILi0EEEEEESK_SN_NS5_8TiledMMAINS5_8MMA_AtomIJNS5_20SM100_MMA_F16BF16_SSISK_SK_fLi128ELi256ELNS5_4UMMA5MajorE0ELSS_0ELNSR_7ScaleInE0ELST_0EEEEEENS5_6LayoutISE_NS6_IJSL_SL_SL_EEEEENS6_IJNS5_10UnderscoreESZ_SZ_EEEEENS5_13SM90_TMA_LOADENS5_14ComposedLayoutINS5_7SwizzleILi3ELi4ELi3EEENS5_18smem_ptr_flag_bitsILi16EEENSW_INS6_IJNSC_ILi8EEESI_EEENS6_IJSI_SD_EEEEEEEvNS5_8identityES12_S1C_vS1D_EENS_8epilogue10collective18CollectiveEpilogueINS1F_31Sm100PtrArrayTmaWarpSpecializedILi4ELi2ELi64ELb1ELb0EEEJSJ_NS6_IJNSW_ISG_SD_EENSW_ISI_SD_EEEEENS_6half_tEPNS6_IJSD_lSL_EEES1N_S1P_NS1F_6fusion15FusionCallbacksIS1J_NS1Q_17LinearCombinationIS1N_fS1N_fLNS_15FloatRoundStyleE2EEESJ_S1M_JEEENS5_5SM1004TMEM4LOAD26SM100_TMEM_LOAD_16dp256b8xES12_NS13_IS15_S17_NSW_INS6_IJSI_S18_EEENS6_IJSD_SI_EEEEEEENS5_17SM75_U16x8_LDSM_TENS5_14SM90_TMA_STOREES23_NS5_17SM90_U16x8_STSM_TENS5_39AutoVectorizingCopyWithAssumedAlignmentILi128EEEEEEvvEEEEvNT_6ParamsE --------------------------
	.section	.text._ZN7cutlass13device_kernelINS_4gemm6kernel13GemmUniversalINS1_17GroupProblemShapeIN4cute5tupleIJiiiEEEEENS1_10collective13CollectiveMmaINS1_40MainloopSm100ArrayTmaUmmaWarpSpecializedILi3ELi8ELi2ENS6_IJNS5_1CILi1EEESD_SD_EEEEENS6_IJNSC_ILi128EEENSC_ILi256EEENSC_ILi64EEEEEENS_10bfloat16_tEPNS6_IJlSD_NSC_ILi0EEEEEESK_SN_NS5_8TiledMMAINS5_8MMA_AtomIJNS5_20SM100_MMA_F16BF16_SSISK_SK_fLi128ELi256ELNS5_4UMMA5MajorE0ELSS_0ELNSR_7ScaleInE0ELST_0EEEEEENS5_6LayoutISE_NS6_IJSL_SL_SL_EEEEENS6_IJNS5_10UnderscoreESZ_SZ_EEEEENS5_13SM90_TMA_LOADENS5_14ComposedLayoutINS5_7SwizzleILi3ELi4ELi3EEENS5_18smem_ptr_flag_bitsILi16EEENSW_INS6_IJNSC_ILi8EEESI_EEENS6_IJSI_SD_EEEEEEEvNS5_8identityES12_S1C_vS1D_EENS_8epilogue10collective18CollectiveEpilogueINS1F_31Sm100PtrArrayTmaWarpSpecializedILi4ELi2ELi64ELb1ELb0EEEJSJ_NS6_IJNSW_ISG_SD_EENSW_ISI_SD_EEEEENS_6half_tEPNS6_IJSD_lSL_EEES1N_S1P_NS1F_6fusion15FusionCallbacksIS1J_NS1Q_17LinearCombinationIS1N_fS1N_fLNS_15FloatRoundStyleE2EEESJ_S1M_JEEENS5_5SM1004TMEM4LOAD26SM100_TMEM_LOAD_16dp256b8xES12_NS13_IS15_S17_NSW_INS6_IJSI_S18_EEENS6_IJSD_SI_EEEEEEENS5_17SM75_U16x8_LDSM_TENS5_14SM90_TMA_STOREES23_NS5_17SM90_U16x8_STSM_TENS5_39AutoVectorizingCopyWithAssumedAlignmentILi128EEEEEEvvEEEEvNT_6ParamsE,"ax",@progbits
	.align	128
.text._ZN7cutlass13device_kernelINS_4gemm6kernel13GemmUniversalINS1_17GroupProblemShapeIN4cute5tupleIJiiiEEEEENS1_10collective13CollectiveMmaINS1_40MainloopSm100ArrayTmaUmmaWarpSpecializedILi3ELi8ELi2ENS6_IJNS5_1CILi1EEESD_SD_EEEEENS6_IJNSC_ILi128EEENSC_ILi256EEENSC_ILi64EEEEEENS_10bfloat16_tEPNS6_IJlSD_NSC_ILi0EEEEEESK_SN_NS5_8TiledMMAINS5_8MMA_AtomIJNS5_20SM100_MMA_F16BF16_SSISK_SK_fLi128ELi256ELNS5_4UMMA5MajorE0ELSS_0ELNSR_7ScaleInE0ELST_0EEEEEENS5_6LayoutISE_NS6_IJSL_SL_SL_EEEEENS6_IJNS5_10UnderscoreESZ_SZ_EEEEENS5_13SM90_TMA_LOADENS5_14ComposedLayoutINS5_7SwizzleILi3ELi4ELi3EEENS5_18smem_ptr_flag_bitsILi16EEENSW_INS6_IJNSC_ILi8EEESI_EEENS6_IJSI_SD_EEEEEEEvNS5_8identityES12_S1C_vS1D_EENS_8epilogue10collective18CollectiveEpilogueINS1F_31Sm100PtrArrayTmaWarpSpecializedILi4ELi2ELi64ELb1ELb0EEEJSJ_NS6_IJNSW_ISG_SD_EENSW_ISI_SD_EEEEENS_6half_tEPNS6_IJSD_lSL_EEES1N_S1P_NS1F_6fusion15FusionCallbacksIS1J_NS1Q_17LinearCombinationIS1N_fS1N_fLNS_15FloatRoundStyleE2EEESJ_S1M_JEEENS5_5SM1004TMEM4LOAD26SM100_TMEM_LOAD_16dp256b8xES12_NS13_IS15_S17_NSW_INS6_IJSI_S18_EEENS6_IJSD_SI_EEEEEEENS5_17SM75_U16x8_LDSM_TENS5_14SM90_TMA_STOREES23_NS5_17SM90_U16x8_STSM_TENS5_39AutoVectorizingCopyWithAssumedAlignmentILi128EEEEEEvvEEEEvNT_6ParamsE:
        .type           _ZN7cutlass13device_kernelINS_4gemm6kernel13GemmUniversalINS1_17GroupProblemShapeIN4cute5tupleIJiiiEEEEENS1_10collective13CollectiveMmaINS1_40MainloopSm100ArrayTmaUmmaWarpSpecializedILi3ELi8ELi2ENS6_IJNS5_1CILi1EEESD_SD_EEEEENS6_IJNSC_ILi128EEENSC_ILi256EEENSC_ILi64EEEEEENS_10bfloat16_tEPNS6_IJlSD_NSC_ILi0EEEEEESK_SN_NS5_8TiledMMAINS5_8MMA_AtomIJNS5_20SM100_MMA_F16BF16_SSISK_SK_fLi128ELi256ELNS5_4UMMA5MajorE0ELSS_0ELNSR_7ScaleInE0ELST_0EEEEEENS5_6LayoutISE_NS6_IJSL_SL_SL_EEEEENS6_IJNS5_10UnderscoreESZ_SZ_EEEEENS5_13SM90_TMA_LOADENS5_14ComposedLayoutINS5_7SwizzleILi3ELi4ELi3EEENS5_18smem_ptr_flag_bitsILi16EEENSW_INS6_IJNSC_ILi8EEESI_EEENS6_IJSI_SD_EEEEEEEvNS5_8identityES12_S1C_vS1D_EENS_8epilogue10collective18CollectiveEpilogueINS1F_31Sm100PtrArrayTmaWarpSpecializedILi4ELi2ELi64ELb1ELb0EEEJSJ_NS6_IJNSW_ISG_SD_EENSW_ISI_SD_EEEEENS_6half_tEPNS6_IJSD_lSL_EEES1N_S1P_NS1F_6fusion15FusionCallbacksIS1J_NS1Q_17LinearCombinationIS1N_fS1N_fLNS_15FloatRoundStyleE2EEESJ_S1M_JEEENS5_5SM1004TMEM4LOAD26SM100_TMEM_LOAD_16dp256b8xES12_NS13_IS15_S17_NSW_INS6_IJSI_S18_EEENS6_IJSD_SI_EEEEEEENS5_17SM75_U16x8_LDSM_TENS5_14SM90_TMA_STOREES23_NS5_17SM90_U16x8_STSM_TENS5_39AutoVectorizingCopyWithAssumedAlignmentILi128EEEEEEvvEEEEvNT_6ParamsE,@function
        .size           _ZN7cutlass13device_kernelINS_4gemm6kernel13GemmUniversalINS1_17GroupProblemShapeIN4cute5tupleIJiiiEEEEENS1_10collective13CollectiveMmaINS1_40MainloopSm100ArrayTmaUmmaWarpSpecializedILi3ELi8ELi2ENS6_IJNS5_1CILi1EEESD_SD_EEEEENS6_IJNSC_ILi128EEENSC_ILi256EEENSC_ILi64EEEEEENS_10bfloat16_tEPNS6_IJlSD_NSC_ILi0EEEEEESK_SN_NS5_8TiledMMAINS5_8MMA_AtomIJNS5_20SM100_MMA_F16BF16_SSISK_SK_fLi128ELi256ELNS5_4UMMA5MajorE0ELSS_0ELNSR_7ScaleInE0ELST_0EEEEEENS5_6LayoutISE_NS6_IJSL_SL_SL_EEEEENS6_IJNS5_10UnderscoreESZ_SZ_EEEEENS5_13SM90_TMA_LOADENS5_14ComposedLayoutINS5_7SwizzleILi3ELi4ELi3EEENS5_18smem_ptr_flag_bitsILi16EEENSW_INS6_IJNSC_ILi8EEESI_EEENS6_IJSI_SD_EEEEEEEvNS5_8identityES12_S1C_vS1D_EENS_8epilogue10collective18CollectiveEpilogueINS1F_31Sm100PtrArrayTmaWarpSpecializedILi4ELi2ELi64ELb1ELb0EEEJSJ_NS6_IJNSW_ISG_SD_EENSW_ISI_SD_EEEEENS_6half_tEPNS6_IJSD_lSL_EEES1N_S1P_NS1F_6fusion15FusionCallbacksIS1J_NS1Q_17LinearCombinationIS1N_fS1N_fLNS_15FloatRoundStyleE2EEESJ_S1M_JEEENS5_5SM1004TMEM4LOAD26SM100_TMEM_LOAD_16dp256b8xES12_NS13_IS15_S17_NSW_INS6_IJSI_S18_EEENS6_IJSD_SI_EEEEEEENS5_17SM75_U16x8_LDSM_TENS5_14SM90_TMA_STOREES23_NS5_17SM90_U16x8_STSM_TENS5_39AutoVectorizingCopyWithAssumedAlignmentILi128EEEEEEvvEEEEvNT_6ParamsE,(.L_x_278 - _ZN7cutlass13device_kernelINS_4gemm6kernel13GemmUniversalINS1_17GroupProblemShapeIN4cute5tupleIJiiiEEEEENS1_10collective13CollectiveMmaINS1_40MainloopSm100ArrayTmaUmmaWarpSpecializedILi3ELi8ELi2ENS6_IJNS5_1CILi1EEESD_SD_EEEEENS6_IJNSC_ILi128EEENSC_ILi256EEENSC_ILi64EEEEEENS_10bfloat16_tEPNS6_IJlSD_NSC_ILi0EEEEEESK_SN_NS5_8TiledMMAINS5_8MMA_AtomIJNS5_20SM100_MMA_F16BF16_SSISK_SK_fLi128ELi256ELNS5_4UMMA5MajorE0ELSS_0ELNSR_7ScaleInE0ELST_0EEEEEENS5_6LayoutISE_NS6_IJSL_SL_SL_EEEEENS6_IJNS5_10UnderscoreESZ_SZ_EEEEENS5_13SM90_TMA_LOADENS5_14ComposedLayoutINS5_7SwizzleILi3ELi4ELi3EEENS5_18smem_ptr_flag_bitsILi16EEENSW_INS6_IJNSC_ILi8EEESI_EEENS6_IJSI_SD_EEEEEEEvNS5_8identityES12_S1C_vS1D_EENS_8epilogue10collective18CollectiveEpilogueINS1F_31Sm100PtrArrayTmaWarpSpecializedILi4ELi2ELi64ELb1ELb0EEEJSJ_NS6_IJNSW_ISG_SD_EENSW_ISI_SD_EEEEENS_6half_tEPNS6_IJSD_lSL_EEES1N_S1P_NS1F_6fusion15FusionCallbacksIS1J_NS1Q_17LinearCombinationIS1N_fS1N_fLNS_15FloatRoundStyleE2EEESJ_S1M_JEEENS5_5SM1004TMEM4LOAD26SM100_TMEM_LOAD_16dp256b8xES12_NS13_IS15_S17_NSW_INS6_IJSI_S18_EEENS6_IJSD_SI_EEEEEEENS5_17SM75_U16x8_LDSM_TENS5_14SM90_TMA_STOREES23_NS5_17SM90_U16x8_STSM_TENS5_39AutoVectorizingCopyWithAssumedAlignmentILi128EEEEEEvvEEEEvNT_6ParamsE)
        .other          _ZN7cutlass13device_kernelINS_4gemm6kernel13GemmUniversalINS1_17GroupProblemShapeIN4cute5tupleIJiiiEEEEENS1_10collective13CollectiveMmaINS1_40MainloopSm100ArrayTmaUmmaWarpSpecializedILi3ELi8ELi2ENS6_IJNS5_1CILi1EEESD_SD_EEEEENS6_IJNSC_ILi128EEENSC_ILi256EEENSC_ILi64EEEEEENS_10bfloat16_tEPNS6_IJlSD_NSC_ILi0EEEEEESK_SN_NS5_8TiledMMAINS5_8MMA_AtomIJNS5_20SM100_MMA_F16BF16_SSISK_SK_fLi128ELi256ELNS5_4UMMA5MajorE0ELSS_0ELNSR_7ScaleInE0ELST_0EEEEEENS5_6LayoutISE_NS6_IJSL_SL_SL_EEEEENS6_IJNS5_10UnderscoreESZ_SZ_EEEEENS5_13SM90_TMA_LOADENS5_14ComposedLayoutINS5_7SwizzleILi3ELi4ELi3EEENS5_18smem_ptr_flag_bitsILi16EEENSW_INS6_IJNSC_ILi8EEESI_EEENS6_IJSI_SD_EEEEEEEvNS5_8identityES12_S1C_vS1D_EENS_8epilogue10collective18CollectiveEpilogueINS1F_31Sm100PtrArrayTmaWarpSpecializedILi4ELi2ELi64ELb1ELb0EEEJSJ_NS6_IJNSW_ISG_SD_EENSW_ISI_SD_EEEEENS_6half_tEPNS6_IJSD_lSL_EEES1N_S1P_NS1F_6fusion15FusionCallbacksIS1J_NS1Q_17LinearCombinationIS1N_fS1N_fLNS_15FloatRoundStyleE2EEESJ_S1M_JEEENS5_5SM1004TMEM4LOAD26SM100_TMEM_LOAD_16dp256b8xES12_NS13_IS15_S17_NSW_INS6_IJSI_S18_EEENS6_IJSD_SI_EEEEEEENS5_17SM75_U16x8_LDSM_TENS5_14SM90_TMA_STOREES23_NS5_17SM90_U16x8_STSM_TENS5_39AutoVectorizingCopyWithAssumedAlignmentILi128EEEEEEvvEEEEvNT_6ParamsE,@"STO_CUDA_ENTRY STV_DEFAULT"
_ZN7cutlass13device_kernelINS_4gemm6kernel13GemmUniversalINS1_17GroupProblemShapeIN4cute5tupleIJiiiEEEEENS1_10collective13CollectiveMmaINS1_40MainloopSm100ArrayTmaUmmaWarpSpecializedILi3ELi8ELi2ENS6_IJNS5_1CILi1EEESD_SD_EEEEENS6_IJNSC_ILi128EEENSC_ILi256EEENSC_ILi64EEEEEENS_10bfloat16_tEPNS6_IJlSD_NSC_ILi0EEEEEESK_SN_NS5_8TiledMMAINS5_8MMA_AtomIJNS5_20SM100_MMA_F16BF16_SSISK_SK_fLi128ELi256ELNS5_4UMMA5MajorE0ELSS_0ELNSR_7ScaleInE0ELST_0EEEEEENS5_6LayoutISE_NS6_IJSL_SL_SL_EEEEENS6_IJNS5_10UnderscoreESZ_SZ_EEEEENS5_13SM90_TMA_LOADENS5_14ComposedLayoutINS5_7SwizzleILi3ELi4ELi3EEENS5_18smem_ptr_flag_bitsILi16EEENSW_INS6_IJNSC_ILi8EEESI_EEENS6_IJSI_SD_EEEEEEEvNS5_8identityES12_S1C_vS1D_EENS_8epilogue10collective18CollectiveEpilogueINS1F_31Sm100PtrArrayTmaWarpSpecializedILi4ELi2ELi64ELb1ELb0EEEJSJ_NS6_IJNSW_ISG_SD_EENSW_ISI_SD_EEEEENS_6half_tEPNS6_IJSD_lSL_EEES1N_S1P_NS1F_6fusion15FusionCallbacksIS1J_NS1Q_17LinearCombinationIS1N_fS1N_fLNS_15FloatRoundStyleE2EEESJ_S1M_JEEENS5_5SM1004TMEM4LOAD26SM100_TMEM_LOAD_16dp256b8xES12_NS13_IS15_S17_NSW_INS6_IJSI_S18_EEENS6_IJSD_SI_EEEEEEENS5_17SM75_U16x8_LDSM_TENS5_14SM90_TMA_STOREES23_NS5_17SM90_U16x8_STSM_TENS5_39AutoVectorizingCopyWithAssumedAlignmentILi128EEEEEEvvEEEEvNT_6ParamsE:
[----:B------:R-:W1:Y:S01]  /*0000*/  LDC R1, c[0x0][0x37c] ;  /* 0x0000df00ff017b82 */ /* 0x000e620000000800 */
[----:B------:R-:W2:Y:S07]  /*0010*/  S2R R142, SR_TID.X ;  /* 0x00000000008e7919 */ /* 0x000eae0000002100 */
[----:B------:R-:W-:Y:S01]  /*0020*/  S2UR UR31, SR_CTAID.X ;  /* 0x00000000001f79c3 */ /* 0x000fe20000002500 */
[----:B------:R-:W-:Y:S01]  /*0030*/  UMOV UR4, 0x4 ;  /* 0x0000000400047882 */ /* 0x000fe20000000000 */
[----:B------:R-:W3:Y:S01]  /*0040*/  LDCU UR28, c[0x0][0x370] ;  /* 0x00006e00ff1c77ac */ /* 0x000ee20008000800 */
[----:B------:R-:W-:-:S05]  /*0050*/  ELECT P2, URZ, PT ;  /* 0x0000000000ff782f */ /* 0x000fca0003840000 */
[----:B------:R-:W3:Y:S01]  /*0060*/  S2UR UR17, SR_CTAID.Y ;  /* 0x00000000001179c3 */ /* 0x000ee20000002600 */
[----:B--2---:R-:W-:Y:S01]  /*0070*/  SHF.R.U32.HI R128, RZ, 0x5, R142 ;  /* 0x00000005ff807819 */ /* 0x004fe2000001168e */
[----:B---3--:R-:W-:-:S04]  /*0080*/  UIMAD UR26, UR17, UR28, UR31 ;  /* 0x0000001c111a72a4 */ /* 0x008fc8000f8e021f */
[----:B------:R-:W2:Y:S02]  /*0090*/  SHFL.IDX PT, R0, R128, RZ, 0x1f ;  /* 0x00001fff80007589 */ /* 0x000ea400000e0000 */
[----:B--2---:R-:W-:-:S13]  /*00a0*/  R2UR UR20, R0 ;  /* 0x00000000001472ca */ /* 0x004fda00000e0000 */
[----:B------:R-:W-:Y:S02]  /*00b0*/  UISETP.GE.AND UP0, UPT, UR20, 0x8, UPT ;  /* 0x000000081400788c */ /* 0x000fe4000bf06270 */
[----:B------:R-:W-:Y:S02]  /*00c0*/  UISETP.GT.AND UP1, UPT, UR20, 0x3, UPT ;  /* 0x000000031400788c */ /* 0x000fe4000bf24270 */
[----:B------:R-:W-:-:S04]  /*00d0*/  USEL UR4, UR4, 0x8, !UP0 ;  /* 0x0000000804047887 */ /* 0x000fc8000c000000 */
[----:B------:R-:W-:Y:S02]  /*00e0*/  USEL UR37, UR4, UR20, UP1 ;  /* 0x0000001404257287 */ /* 0x000fe40008800000 */
[----:B------:R-:W-:Y:S02]  /*00f0*/  ULOP3.LUT UR20, UR20, 0xfffffffc, URZ, 0xc0, !UPT ;  /* 0xfffffffc14147892 */ /* 0x000fe4000f8ec0ff */
[----:B------:R-:W-:-:S09]  /*0100*/  UISETP.NE.AND UP0, UPT, UR37, 0x2, UPT ;  /* 0x000000022500788c */ /* 0x000fd2000bf05270 */
[----:B-1----:R-:W-:Y:S05]  /*0110*/  BRA.U UP0, `(.L_x_0) ;  /* 0x0000000100fc7547 */ /* 0x002fea000b800000 */
[----:B------:R-:W1:Y:S01]  /*0120*/  LDCU UR32, c[0x0][0xc1c] ;  /* 0x00018380ff2077ac */ /* 0x000e620008000800 */
[----:B------:R-:W-:Y:S01]  /*0130*/  BSSY.RECONVERGENT B0, `(.L_x_1) ;  /* 0x000003c000007945 */ /* 0x000fe20003800200 */
[----:B------:R-:W2:Y:S01]  /*0140*/  LDCU.64 UR4, c[0x0][0x820] ;  /* 0x00010400ff0477ac */ /* 0x000ea20008000a00 */
[----:B------:R-:W-:Y:S01]  /*0150*/  ELECT P0, URZ, PT ;  /* 0x0000000000ff782f */ /* 0x000fe20003800000 */
[----:B------:R-:W-:Y:S02]  /*0160*/  UIMAD UR34, UR26, 0xd, URZ ;  /* 0x0000000d1a2278a4 */ /* 0x000fe4000f8e02ff */
[----:B-1----:R-:W-:-:S04]  /*0170*/  UIADD3 UR32, UPT, UPT, UR26, UR32, URZ ;  /* 0x000000201a207290 */ /* 0x002fc8000fffe0ff */
[----:B------:R-:W-:Y:S02]  /*0180*/  UIMAD UR32, UR32, 0xd, URZ ;  /* 0x0000000d202078a4 */ /* 0x000fe4000f8e02ff */
[----:B--2---:R-:W-:Y:S02]  /*0190*/  UIMAD.WIDE.U32 UR34, UR34, 0x80, UR4 ;  /* 0x00000080222278a5 */ /* 0x004fe4000f8e0004 */
[----:B------:R-:W-:Y:S02]  /*01a0*/  UIMAD.WIDE.U32 UR32, UR32, 0x80, UR4 ;  /* 0x00000080202078a5 */ /* 0x000fe4000f8e0004 */
[----:B------:R-:W-:Y:S10]  /*01b0*/  @!P0 BRA `(.L_x_2) ;  /* 0x0000000000cc8947 */ /* 0x000ff40003800000 */
[----:B------:R-:W1:Y:S01]  /*01c0*/  S2UR UR4, SR_CgaCtaId ;  /* 0x00000000000479c3 */ /* 0x000e620000008800 */
[----:B------:R-:W-:-:S07]  /*01d0*/  UMOV UR5, 0x400 ;  /* 0x0000040000057882 */ /* 0x000fce0000000000 */
[----:B------:R-:W2:Y:S08]  /*01e0*/  LDC.64 R64, c[0x0][0x400] ;  /* 0x00010000ff407b82 */ /* 0x000eb00000000a00 */
[----:B------:R-:W2:Y:S08]  /*01f0*/  LDC.64 R66, c[0x0][0x408] ;  /* 0x00010200ff427b82 */ /* 0x000eb00000000a00 */
[----:B------:R-:W3:Y:S01]  /*0200*/  LDC.64 R60, c[0x0][0x410] ;  /* 0x00010400ff3c7b82 */ /* 0x000ee20000000a00 */
[----:B-1----:R-:W-:-:S07]  /*0210*/  ULEA UR4, UR4, UR5, 0x18 ;  /* 0x0000000504047291 */ /* 0x002fce000f8ec0ff */
[----:B------:R-:W3:Y:S08]  /*0220*/  LDC.64 R62, c[0x0][0x418] ;  /* 0x00010600ff3e7b82 */ /* 0x000ef00000000a00 */
[----:B------:R-:W1:Y:S01]  /*0230*/  LDC.64 R56, c[0x0][0x420] ;  /* 0x00010800ff387b82 */ /* 0x000e620000000a00 */
[----:B--2---:R2:W-:Y:S07]  /*0240*/  STS.128 [UR4+0x480], R64 ;  /* 0x00048040ff007988 */ /* 0x0045ee0008000c04 */
[----:B------:R-:W1:Y:S08]  /*0250*/  LDC.64 R58, c[0x0][0x428] ;  /* 0x00010a00ff3a7b82 */ /* 0x000e700000000a00 */
[----:B------:R-:W4:Y:S01]  /*0260*/  LDC.64 R52, c[0x0][0x430] ;  /* 0x00010c00ff347b82 */ /* 0x000f220000000a00 */
[----:B---3--:R2:W-:Y:S07]  /*0270*/  STS.128 [UR4+0x490], R60 ;  /* 0x0004903cff007988 */ /* 0x0085ee0008000c04 */
[----:B------:R-:W4:Y:S08]  /*0280*/  LDC.64 R54, c[0x0][0x438] ;  /* 0x00010e00ff367b82 */ /* 0x000f300000000a00 */
[----:B------:R-:W3:Y:S01]  /*0290*/  LDC.64 R48, c[0x0][0x440] ;  /* 0x00011000ff307b82 */ /* 0x000ee20000000a00 */
[----:B-1----:R2:W-:Y:S07]  /*02a0*/  STS.128 [UR4+0x4a0], R56 ;  /* 0x0004a038ff007988 */ /* 0x0025ee0008000c04 */
[----:B------:R-:W3:Y:S08]  /*02b0*/  LDC.64 R50, c[0x0][0x448] ;  /* 0x00011200ff327b82 */ /* 0x000ef00000000a00 */
[----:B------:R-:W1:Y:S01]  /*02c0*/  LDC.64 R44, c[0x0][0x450] ;  /* 0x00011400ff2c7b82 */ /* 0x000e620000000a00 */
[----:B----4-:R2:W-:Y:S07]  /*02d0*/  STS.128 [UR4+0x4b0], R52 ;  /* 0x0004b034ff007988 */ /* 0x0105ee0008000c04 */
        /* <DEDUP_REMOVED lines=30> */
[----:B------:R-:W4:Y:S01]  /*04c0*/  LDC.64 R6, c[0x0][0x578] ;  /* 0x00015e00ff067b82 */ /* 0x000f220000000a00 */
[----:B-1----:R2:W-:Y:S04]  /*04d0*/  STS.128 [UR4+0x560], R8 ;  /* 0x00056008ff007988 */ /* 0x0025e80008000c04 */
[----:B----4-:R2:W-:Y:S02]  /*04e0*/  STS.128 [UR4+0x570], R4 ;  /* 0x00057004ff007988 */ /* 0x0105e40008000c04 */
.L_x_2:
[----:B------:R-:W-:Y:S05]  /*04f0*/  BSYNC.RECONVERGENT B0 ;  /* 0x0000000000007941 */ /* 0x000fea0003800200 */
.L_x_1:
[----:B------:R-:W-:Y:S01]  /*0500*/  NOP ;  /* 0x0000000000007918 */ /* 0x000fe20000000000 */
.L_x_0:
[----:B------:R-:W-:-:S09]  /*0510*/  UISETP.NE.AND UP0, UPT, UR37, 0x3, UPT ;  /* 0x000000032500788c */ /* 0x000fd2000bf05270 */
[----:B------:R-:W-:Y:S05]  /*0520*/  BRA.U UP0, `(.L_x_3) ;  /* 0x0000000100807547 */ /* 0x000fea000b800000 */
[----:B------:R-:W1:Y:S01]  /*0530*/  S2UR UR4, SR_CgaCtaId ;  /* 0x00000000000479c3 */ /* 0x000e620000008800 */
[----:B------:R-:W3:Y:S01]  /*0540*/  LDCU.64 UR6, c[0x0][0xb00] ;  /* 0x00016000ff0677ac */ /* 0x000ee20008000a00 */
[----:B------:R-:W-:Y:S01]  /*0550*/  ELECT P0, URZ, PT ;  /* 0x0000000000ff782f */ /* 0x000fe20003800000 */
[----:B------:R-:W-:-:S05]  /*0560*/  UMOV UR5, 0x400 ;  /* 0x0000040000057882 */ /* 0x000fca0000000000 */
[----:B--2---:R-:W2:Y:S01]  /*0570*/  LDC.64 R32, c[0x0][0x900] ;  /* 0x00024000ff207b82 */ /* 0x004ea20000000a00 */
[----:B------:R-:W-:-:S07]  /*0580*/  UIMAD UR22, UR26, 0xe, URZ ;  /* 0x0000000e1a1678a4 */ /* 0x000fce000f8e02ff */
[----:B------:R-:W2:Y:S01]  /*0590*/  LDC.64 R34, c[0x0][0x908] ;  /* 0x00024200ff227b82 */ /* 0x000ea20000000a00 */
[----:B---3--:R-:W-:-:S07]  /*05a0*/  UIMAD.WIDE.U32 UR22, UR22, 0x80, UR6 ;  /* 0x00000080161678a5 */ /* 0x008fce000f8e0006 */
[----:B------:R-:W3:Y:S01]  /*05b0*/  LDC.64 R28, c[0x0][0x910] ;  /* 0x00024400ff1c7b82 */ /* 0x000ee20000000a00 */
[----:B-1----:R-:W-:-:S07]  /*05c0*/  ULEA UR4, UR4, UR5, 0x18 ;  /* 0x0000000504047291 */ /* 0x002fce000f8ec0ff */
[----:B------:R-:W3:Y:S08]  /*05d0*/  LDC.64 R30, c[0x0][0x918] ;  /* 0x00024600ff1e7b82 */ /* 0x000ef00000000a00 */
[----:B------:R-:W1:Y:S01]  /*05e0*/  LDC.64 R24, c[0x0][0x920] ;  /* 0x00024800ff187b82 */ /* 0x000e620000000a00 */
[----:B--2---:R4:W-:Y:S07]  /*05f0*/  @P0 STS.128 [UR4+0x380], R32 ;  /* 0x00038020ff000988 */ /* 0x0049ee0008000c04 */
[----:B------:R-:W1:Y:S08]  /*0600*/  LDC.64 R26, c[0x0][0x928] ;  /* 0x00024a00ff1a7b82 */ /* 0x000e700000000a00 */
[----:B------:R-:W2:Y:S01]  /*0610*/  LDC.64 R20, c[0x0][0x930] ;  /* 0x00024c00ff147b82 */ /* 0x000ea20000000a00 */
[----:B---3--:R4:W-:Y:S07]  /*0620*/  @P0 STS.128 [UR4+0x390], R28 ;  /* 0x0003901cff000988 */ /* 0x0089ee0008000c04 */
[----:B------:R-:W2:Y:S08]  /*0630*/  LDC.64 R22, c[0x0][0x938] ;  /* 0x00024e00ff167b82 */ /* 0x000eb00000000a00 */
[----:B------:R-:W3:Y:S01]  /*0640*/  LDC.64 R16, c[0x0][0x940] ;  /* 0x00025000ff107b82 */ /* 0x000ee20000000a00 */
[----:B-1----:R4:W-:Y:S07]  /*0650*/  @P0 STS.128 [UR4+0x3a0], R24 ;  /* 0x0003a018ff000988 */ /* 0x0029ee0008000c04 */
        /* <DEDUP_REMOVED lines=9> */
[----:B------:R-:W3:Y:S01]  /*06f0*/  LDC.64 R6, c[0x0][0x978] ;  /* 0x00025e00ff067b82 */ /* 0x000ee20000000a00 */
[----:B--2---:R4:W-:Y:S04]  /*0700*/  @P0 STS.128 [UR4+0x3e0], R8 ;  /* 0x0003e008ff000988 */ /* 0x0049e80008000c04 */
[----:B---3--:R4:W-:Y:S01]  /*0710*/  @P0 STS.128 [UR4+0x3f0], R4 ;  /* 0x0003f004ff000988 */ /* 0x0089e20008000c04 */
[----:B------:R-:W-:Y:S01]  /*0720*/  NOP ;  /* 0x0000000000007918 */ /* 0x000fe20000000000 */
.L_x_3:
[----:B------:R-:W1:Y:S01]  /*0730*/  SHFL.IDX PT, R0, R128, RZ, 0x1f ;  /* 0x00001fff80007589 */ /* 0x000e6200000e0000 */
[----:B------:R-:W-:Y:S02]  /*0740*/  UISETP.NE.AND UP4, UPT, UR37, 0x2, UPT ;  /* 0x000000022500788c */ /* 0x000fe4000bf85270 */
[----:B------:R-:W-:Y:S02]  /*0750*/  UISETP.NE.AND UP0, UPT, UR37, URZ, UPT ;  /* 0x000000ff2500728c */ /* 0x000fe4000bf05270 */
[----:B------:R-:W-:-:S04]  /*0760*/  USEL UR25, URZ, 0x1, UP4 ;  /* 0x00000001ff197887 */ /* 0x000fc8000a000000 */
[----:B------:R-:W-:Y:S01]  /*0770*/  USEL UR25, UR25, 0x2, UP0 ;  /* 0x0000000219197887 */ /* 0x000fe20008000000 */
[----:B-1----:R-:W-:-:S13]  /*0780*/  ISETP.NE.AND P0, PT, R0, RZ, PT ;  /* 0x000000ff0000720c */ /* 0x002fda0003f05270 */
[----:B------:R-:W-:Y:S05]  /*0790*/  @P0 BRA `(.L_x_4) ;  /* 0x0000000000400947 */ /* 0x000fea0003800000 */
[----:B------:R-:W1:Y:S01]  /*07a0*/  S2UR UR5, SR_CgaCtaId ;  /* 0x00000000000579c3 */ /* 0x000e620000008800 */
[----:B------:R-:W-:Y:S01]  /*07b0*/  UMOV UR6, 0x400 ;  /* 0x0000040000067882 */ /* 0x000fe20000000000 */
[----:B------:R-:W-:Y:S01]  /*07c0*/  UMOV UR4, 0x1 ;  /* 0x0000000100047882 */ /* 0x000fe20000000000 */
[----:B------:R-:W-:Y:S01]  /*07d0*/  ELECT P0, URZ, PT ;  /* 0x0000000000ff782f */ /* 0x000fe20003800000 */
[----:B-1----:R-:W-:Y:S02]  /*07e0*/  ULEA UR5, UR5, UR6, 0x18 ;  /* 0x0000000605057291 */ /* 0x002fe4000f8ec0ff */
[----:B------:R-:W-:-:S04]  /*07f0*/  UIADD3 UR6, UPT, UPT, -UR4, 0x100000, URZ ;  /* 0x0010000004067890 */ /* 0x000fc8000fffe1ff */
[----:B------:R-:W-:Y:S02]  /*0800*/  USHF.L.U32 UR7, UR6, 0xb, URZ ;  /* 0x0000000b06077899 */ /* 0x000fe400080006ff */
[----:B------:R-:W-:Y:S01]  /*0810*/  USHF.L.U32 UR6, UR6, 0x1, URZ ;  /* 0x0000000106067899 */ /* 0x000fe200080006ff */
[----:B------:R-:W1:Y:S11]  /*0820*/  FENCE.VIEW.ASYNC.S ;  /* 0x00000000000073c6 */ /* 0x000e760000000000 */
[----:B-1----:R1:W3:Y:S01]  /*0830*/  SYNCS.EXCH.64 URZ, [UR5], UR6 ;  /* 0x0000000605ff75b2 */ /* 0x0022e20008000100 */
[----:B------:R1:W1:Y:S01]  /*0840*/  SYNCS.EXCH.64 URZ, [UR5+0x18], UR6 ;  /* 0x0000180605ff75b2 */ /* 0x0002620008000100 */
[----:B------:R1:W1:Y:S01]  /*0850*/  SYNCS.EXCH.64 URZ, [UR5+0x8], UR6 ;  /* 0x0000080605ff75b2 */ /* 0x0002620008000100 */
[----:B------:R1:W1:Y:S01]  /*0860*/  SYNCS.EXCH.64 URZ, [UR5+0x20], UR6 ;  /* 0x0000200605ff75b2 */ /* 0x0002620008000100 */
[----:B------:R1:W1:Y:S01]  /*0870*/  SYNCS.EXCH.64 URZ, [UR5+0x10], UR6 ;  /* 0x0000100605ff75b2 */ /* 0x0002620008000100 */
[----:B------:R1:W1:Y:S01]  /*0880*/  SYNCS.EXCH.64 URZ, [UR5+0x28], UR6 ;  /* 0x0000280605ff75b2 */ /* 0x0002620008000100 */
[----:B------:R-:W-:Y:S01]  /*0890*/  NOP ;  /* 0x0000000000007918 */ /* 0x000fe20000000000 */
.L_x_4:
[----:B------:R-:W5:Y:S01]  /*08a0*/  SHFL.IDX PT, R0, R128, RZ, 0x1f ;  /* 0x00001fff80007589 */ /* 0x000f6200000e0000 */
[----:B------:R-:W-:Y:S01]  /*08b0*/  NOP ;  /* 0x0000000000007918 */ /* 0x000fe20000000000 */
[----:B-----5:R-:W-:-:S13]  /*08c0*/  ISETP.NE.AND P0, PT, R0, 0x1, PT ;  /* 0x000000010000780c */ /* 0x020fda0003f05270 */
[----:B------:R-:W-:Y:S05]  /*08d0*/  @P0 BRA `(.L_x_5) ;  /* 0x0000000000580947 */ /* 0x000fea0003800000 */
[----:B-1----:R-:W1:Y:S01]  /*08e0*/  S2UR UR6, SR_CgaCtaId ;  /* 0x00000000000679c3 */ /* 0x002e620000008800 */
[----:B------:R-:W-:Y:S01]  /*08f0*/  UMOV UR7, 0x400 ;  /* 0x0000040000077882 */ /* 0x000fe20000000000 */
[----:B------:R-:W-:Y:S01]  /*0900*/  UMOV UR5, 0x20 ;  /* 0x0000002000057882 */ /* 0x000fe20000000000 */
[----:B------:R-:W-:Y:S01]  /*0910*/  UMOV UR4, 0x80 ;  /* 0x0000008000047882 */ /* 0x000fe20000000000 */
[----:B------:R-:W-:-:S04]  /*0920*/  UIADD3 UR8, UPT, UPT, -UR5, 0x100000, URZ ;  /* 0x0010000005087890 */ /* 0x000fc8000fffe1ff */
[----:B------:R-:W-:Y:S02]  /*0930*/  USHF.L.U32 UR9, UR8, 0xb, URZ ;  /* 0x0000000b08097899 */ /* 0x000fe400080006ff */
[----:B------:R-:W-:Y:S02]  /*0940*/  USHF.L.U32 UR8, UR8, 0x1, URZ ;  /* 0x0000000108087899 */ /* 0x000fe400080006ff */
[----:B------:R-:W-:-:S04]  /*0950*/  UIADD3 UR4, UPT, UPT, -UR4, 0x100000, URZ ;  /* 0x0010000004047890 */ /* 0x000fc8000fffe1ff */
[----:B------:R-:W-:Y:S02]  /*0960*/  USHF.L.U32 UR5, UR4, 0xb, URZ ;  /* 0x0000000b04057899 */ /* 0x000fe400080006ff */
[----:B------:R-:W-:Y:S01]  /*0970*/  USHF.L.U32 UR4, UR4, 0x1, URZ ;  /* 0x0000000104047899 */ /* 0x000fe200080006ff */
[----:B------:R-:W-:Y:S01]  /*0980*/  ELECT P0, URZ, PT ;  /* 0x0000000000ff782f */ /* 0x000fe20003800000 */
[----:B-1----:R-:W-:Y:S01]  /*0990*/  ULEA UR6, UR6, UR7, 0x18 ;  /* 0x0000000706067291 */ /* 0x002fe2000f8ec0ff */
[----:B------:R-:W1:Y:S11]  /*09a0*/  FENCE.VIEW.ASYNC.S ;  /* 0x00000000000073c6 */ /* 0x000e760000000000 */
[----:B-1----:R1:W1:Y:S01]  /*09b0*/  SYNCS.EXCH.64 URZ, [UR6+0x30], UR8 ;  /* 0x0000300806ff75b2 */ /* 0x0022620008000100 */
[----:B------:R1:W1:Y:S01]  /*09c0*/  SYNCS.EXCH.64 URZ, [UR6+0x50], UR4 ;  /* 0x0000500406ff75b2 */ /* 0x0002620008000100 */
[----:B------:R1:W1:Y:S01]  /*09d0*/  SYNCS.EXCH.64 URZ, [UR6+0x38], UR8 ;  /* 0x0000380806ff75b2 */ /* 0x0002620008000100 */
[----:B------:R1:W1:Y:S01]  /*09e0*/  SYNCS.EXCH.64 URZ, [UR6+0x58], UR4 ;  /* 0x0000580406ff75b2 */ /* 0x0002620008000100 */
[----:B------:R1:W1:Y:S01]  /*09f0*/  SYNCS.EXCH.64 URZ, [UR6+0x40], UR8 ;  /* 0x0000400806ff75b2 */ /* 0x0002620008000100 */
[----:B------:R1:W1:Y:S01]  /*0a00*/  SYNCS.EXCH.64 URZ, [UR6+0x60], UR4 ;  /* 0x0000600406ff75b2 */ /* 0x0002620008000100 */
[----:B------:R1:W1:Y:S01]  /*0a10*/  SYNCS.EXCH.64 URZ, [UR6+0x48], UR8 ;  /* 0x0000480806ff75b2 */ /* 0x0002620008000100 */
[----:B------:R1:W1:Y:S01]  /*0a20*/  SYNCS.EXCH.64 URZ, [UR6+0x68], UR4 ;  /* 0x0000680406ff75b2 */ /* 0x0002620008000100 */
[----:B------:R-:W-:Y:S01]  /*0a30*/  NOP ;  /* 0x0000000000007918 */ /* 0x000fe20000000000 */
.L_x_5:
[----:B------:R-:W5:Y:S01]  /*0a40*/  SHFL.IDX PT, R0, R128, RZ, 0x1f ;  /* 0x00001fff80007589 */ /* 0x000f6200000e0000 */
[----:B------:R-:W-:Y:S01]  /*0a50*/  NOP ;  /* 0x0000000000007918 */ /* 0x000fe20000000000 */
[----:B-----5:R-:W-:-:S13]  /*0a60*/  ISETP.NE.AND P0, PT, R0, 0x3, PT ;  /* 0x000000030000780c */ /* 0x020fda0003f05270 */
[----:B------:R-:W-:Y:S05]  /*0a70*/  @P0 BRA `(.L_x_6) ;  /* 0x0000000000300947 */ /* 0x000fea0003800000 */
[----:B-1----:R-:W1:Y:S01]  /*0a80*/  S2UR UR5, SR_CgaCtaId ;  /* 0x00000000000579c3 */ /* 0x002e620000008800 */
        /* <DEDUP_REMOVED lines=8> */
[----:B-1----:R1:W1:Y:S01]  /*0b10*/  SYNCS.EXCH.64 URZ, [UR5+0x70], UR6 ;  /* 0x0000700605ff75b2 */ /* 0x0022620008000100 */
[----:B------:R1:W1:Y:S01]  /*0b20*/  SYNCS.EXCH.64 URZ, [UR5+0x78], UR6 ;  /* 0x0000780605ff75b2 */ /* 0x0002620008000100 */
[----:B------:R-:W-:Y:S01]  /*0b30*/  NOP ;  /* 0x0000000000007918 */ /* 0x000fe20000000000 */
.L_x_6:
[----:B------:R-:W5:Y:S01]  /*0b40*/  SHFL.IDX PT, R0, R128, RZ, 0x1f ;  /* 0x00001fff80007589 */ /* 0x000f6200000e0000 */
[----:B------:R-:W-:Y:S01]  /*0b50*/  NOP ;  /* 0x0000000000007918 */ /* 0x000fe20000000000 */
[----:B-----5:R-:W-:-:S13]  /*0b60*/  ISETP.NE.AND P0, PT, R0, 0x4, PT ;  /* 0x000000040000780c */ /* 0x020fda0003f05270 */
[----:B------:R-:W-:Y:S05]  /*0b70*/  @P0 BRA `(.L_x_7) ;  /* 0x0000000000840947 */ /* 0x000fea0003800000 */
[----:B------:R-:W-:Y:S01]  /*0b80*/  ELECT P0, URZ, PT ;  /* 0x0000000000ff782f */ /* 0x000fe20003800000 */
[----:B------:R-:W-:-:S12]  /*0b90*/  BSSY.RECONVERGENT B0, `(.L_x_7) ;  /* 0x000001f000007945 */ /* 0x000fd80003800200 */
[----:B------:R-:W-:Y:S05]  /*0ba0*/  @!P0 BRA `(.L_x_8) ;  /* 0x0000000000748947 */ /* 0x000fea0003800000 */
        /* <DEDUP_REMOVED lines=9> */
[----:B------:R-:W-:Y:S02]  /*0c40*/  USHF.L.U32 UR4, UR4, 0x1, URZ ;  /* 0x0000000104047899 */ /* 0x000fe400080006ff */
        /* <DEDUP_REMOVED lines=19> */
.L_x_8:
[----:B-1----:R-:W-:Y:S05]  /*0d80*/  BSYNC.RECONVERGENT B0 ;  /* 0x0000000000007941 */ /* 0x002fea0003800200 */
.L_x_7:
        /* <DEDUP_REMOVED lines=36> */
.L_x_10:
[----:B-1----:R-:W-:Y:S05]  /*0fd0*/  BSYNC.RECONVERGENT B0 ;  /* 0x0000000000007941 */ /* 0x002fea0003800200 */
.L_x_9:
[----:B------:R-:W5:Y:S01]  /*0fe0*/  SHFL.IDX PT, R0, R128, RZ, 0x1f ;  /* 0x00001fff80007589 */ /* 0x000f6200000e0000 */
[----:B--2-4-:R-:W2:Y:S01]  /*0ff0*/  LDC.64 R4, c[0x0][0xbf0] ;  /* 0x0002fc00ff047b82 */ /* 0x014ea20000000a00 */
[----:B------:R-:W4:Y:S01]  /*1000*/  LDCU.64 UR50, c[0x0][0x358] ;  /* 0x00006b00ff3277ac */ /* 0x000f220008000a00 */
[----:B------:R-:W-:Y:S01]  /*1010*/  NOP ;  /* 0x0000000000007918 */ /* 0x000fe20000000000 */
[----:B-----5:R-:W-:-:S13]  /*1020*/  ISETP.NE.AND P0, PT, R0, 0x5, PT ;  /* 0x000000050000780c */ /* 0x020fda0003f05270 */
[----:B----4-:R-:W-:Y:S05]  /*1030*/  @P0 BRA `(.L_x_11) ;  /* 0x0000000000480947 */ /* 0x010fea0003800000 */
        /* <DEDUP_REMOVED lines=16> */
[----:B------:R4:W1:Y:S02]  /*1140*/  SYNCS.EXCH.64 URZ, [UR6+0x118], UR4 ;  /* 0x0001180406ff75b2 */ /* 0x0008640008000100 */
[----:B----4-:R-:W-:Y:S01]  /*1150*/  NOP ;  /* 0x0000000000007918 */ /* 0x010fe20000000000 */
.L_x_11:
[----:B------:R-:W-:Y:S01]  /*1160*/  NOP ;  /* 0x0000000000007918 */ /* 0x000fe20000000000 */
[----:B-1-3--:R-:W-:Y:S06]  /*1170*/  BAR.SYNC.DEFER_BLOCKING 0x0 ;  /* 0x0000000000007b1d */ /* 0x00afec0000010000 */
[----:B------:R-:W1:Y:S01]  /*1180*/  LDCU UR24, c[0x0][0xc0c] ;  /* 0x00018180ff1877ac */ /* 0x000e620008000800 */
[----:B------:R-:W1:Y:S01]  /*1190*/  LDCU UR4, c[0x0][0xbdc] ;  /* 0x00017b80ff0477ac */ /* 0x000e620008000800 */
[----:B------:R-:W3:Y:S01]  /*11a0*/  LDCU UR27, c[0x0][0xbe8] ;  /* 0x00017d00ff1b77ac */ /* 0x000ee20008000800 */
[----:B------:R-:W4:Y:S01]  /*11b0*/  LDCU UR21, c[0x0][0xc10] ;  /* 0x00018200ff1577ac */ /* 0x000f220008000800 */
[----:B------:R-:W-:Y:S01]  /*11c0*/  LOP3.LUT R8, R142, 0x1f, RZ, 0xc0, !PT ;  /* 0x0000001f8e087812 */ /* 0x000fe200078ec0ff */
[----:B------:R-:W4:Y:S01]  /*11d0*/  LDCU.128 UR12, c[0x0][0xba0] ;  /* 0x00017400ff0c77ac */ /* 0x000f220008000c00 */
[----:B--2---:R-:W2:Y:S01]  /*11e0*/  LDG.E R0, desc[UR50][R4.64] ;  /* 0x0000003204007981 */ /* 0x004ea2000c1e1900 */
[----:B------:R-:W2:Y:S03]  /*11f0*/  LDCU.128 UR8, c[0x0][0xbb0] ;  /* 0x00017600ff0877ac */ /* 0x000ea60008000c00 */
[----:B------:R4:W2:Y:S01]  /*1200*/  LDG.E R2, desc[UR50][R4.64+0x4] ;  /* 0x0000043204027981 */ /* 0x0008a2000c1e1900 */
[----:B------:R-:W-:Y:S01]  /*1210*/  CS2R R6, SRZ ;  /* 0x0000000000067805 */ /* 0x000fe2000001ff00 */
[----:B-1----:R-:W-:Y:S01]  /*1220*/  USHF.L.U32 UR24, UR24, UR4, URZ ;  /* 0x0000000418187299 */ /* 0x002fe200080006ff */
[----:B---3--:R-:W-:Y:S01]  /*1230*/  ISETP.GE.AND P0, PT, R8, UR27, PT ;  /* 0x0000001b08007c0c */ /* 0x008fe2000bf06270 */
[----:B----4-:R-:W-:Y:S01]  /*1240*/  USHF.L.U32 UR21, UR21, UR4, URZ ;  /* 0x0000000415157299 */ /* 0x010fe200080006ff */
[----:B------:R-:W1:Y:S11]  /*1250*/  LDCU.128 UR4, c[0x0][0xbc0] ;  /* 0x00017800ff0477ac */ /* 0x000e760008000c00 */
[----:B------:R-:W3:Y:S01]  /*1260*/  @!P0 LDC.64 R10, c[0x0][0xbf0] ;  /* 0x0002fc00ff0a8b82 */ /* 0x000ee20000000a00 */
[----:B------:R-:W-:-:S05]  /*1270*/  IMAD.U32 R5, RZ, RZ, UR24 ;  /* 0x00000018ff057e24 */ /* 0x000fca000f8e00ff */
[----:B------:R-:W-:Y:S01]  /*1280*/  IABS R3, R5 ;  /* 0x0000000500037213 */ /* 0x000fe20000000000 */
[----:B------:R-:W-:-:S03]  /*1290*/  IMAD.U32 R4, RZ, RZ, UR21 ;  /* 0x00000015ff047e24 */ /* 0x000fc6000f8e00ff */
[----:B------:R-:W-:Y:S01]  /*12a0*/  R2UR UR40, R3 ;  /* 0x00000000032872ca */ /* 0x000fe200000e0000 */
[----:B------:R-:W-:Y:S02]  /*12b0*/  IMAD.U32 R12, RZ, RZ, UR14 ;  /* 0x0000000eff0c7e24 */ /* 0x000fe4000f8e00ff */
[----:B---3--:R-:W-:-:S05]  /*12c0*/  @!P0 IMAD.WIDE.U32 R10, R8, 0xc, R10 ;  /* 0x0000000c080a8825 */ /* 0x008fca00078e000a */
[----:B------:R-:W5:Y:S05]  /*12d0*/  @!P0 LDG.E R6, desc[UR50][R10.64] ;  /* 0x000000320a068981 */ /* 0x000f6a000c1e1900 */
[----:B------:R-:W3:Y:S01]  /*12e0*/  I2F.RP R3, UR40 ;  /* 0x0000002800037d06 */ /* 0x000ee20008209400 */
[----:B------:R4:W5:Y:S01]  /*12f0*/  @!P0 LDG.E R7, desc[UR50][R10.64+0x4] ;  /* 0x000004320a078981 */ /* 0x000962000c1e1900 */
[----:B------:R-:W-:Y:S01]  /*1300*/  UISETP.NE.U32.AND UP2, UPT, UR14, URZ, UPT ;  /* 0x000000ff0e00728c */ /* 0x000fe2000bf45070 */
[----:B------:R-:W-:Y:S01]  /*1310*/  IMAD.MOV.U32 R20, RZ, RZ, RZ ;  /* 0x000000ffff147224 */ /* 0x000fe200078e00ff */
[----:B-1----:R-:W-:Y:S01]  /*1320*/  UISETP.NE.U32.AND UP1, UPT, UR4, URZ, UPT ;  /* 0x000000ff0400728c */ /* 0x002fe2000bf25070 */
[----:B------:R-:W-:Y:S01]  /*1330*/  PLOP3.LUT P1, PT, PT, PT, PT, 0x80, 0x8 ;  /* 0x000000000008781c */ /* 0x000fe20003f2f070 */
[----:B------:R-:W-:Y:S01]  /*1340*/  UISETP.NE.AND.EX UP2, UPT, UR15, URZ, UPT, UP2 ;  /* 0x000000ff0f00728c */ /* 0x000fe2000bf45320 */
[----:B------:R-:W-:Y:S01]  /*1350*/  LOP3.LUT R15, R15, 0xfffffffd, RZ, 0xc0, !PT ;  /* 0xfffffffd0f0f7812 */ /* 0x000fe200078ec0ff */
[----:B------:R-:W-:Y:S01]  /*1360*/  UISETP.NE.AND.EX UP1, UPT, UR5, URZ, UPT, UP1 ;  /* 0x000000ff0500728c */ /* 0x000fe2000bf25310 */
[----:B------:R-:W-:Y:S01]  /*1370*/  IMAD.MOV.U32 R14, RZ, RZ, -0x1 ;  /* 0xffffffffff0e7424 */ /* 0x000fe200078e00ff */
[----:B------:R-:W-:Y:S01]  /*1380*/  UISETP.NE.AND UP6, UPT, UR37, 0x8, UPT ;  /* 0x000000082500788c */ /* 0x000fe2000bfc5270 */
[----:B------:R-:W-:Y:S01]  /*1390*/  IMAD.MOV.U32 R16, RZ, RZ, -0x1 ;  /* 0xffffffffff107424 */ /* 0x000fe200078e00ff */
[----:B------:R-:W-:Y:S01]  /*13a0*/  UISETP.NE.AND UP5, UPT, UR37, 0x1, UPT ;  /* 0x000000012500788c */ /* 0x000fe2000bfa5270 */
[----:B---3--:R-:W1:Y:S05]  /*13b0*/  MUFU.RCP R3, R3 ;  /* 0x0000000300037308 */ /* 0x008e6a0000001000 */
[----:B------:R-:W-:Y:S01]  /*13c0*/  @P1 LOP3.LUT R15, R15, 0x2, RZ, 0xfc, !PT ;  /* 0x000000020f0f1812 */ /* 0x000fe200078efcff */
[----:B----4-:R-:W-:-:S02]  /*13d0*/  IMAD.U32 R10, RZ, RZ, UR15 ;  /* 0x0000000fff0a7e24 */ /* 0x010fc4000f8e00ff */
[----:B-1----:R-:W-:-:S04]  /*13e0*/  VIADD R3, R3, 0xffffffe ;  /* 0x0ffffffe03037836 */ /* 0x002fc80000000000 */
[----:B------:R1:W-:Y:S02]  /*13f0*/  F2I.FTZ.U32.TRUNC.NTZ R21, R3 ;  /* 0x0000000300157305 */ /* 0x0003e4000021f000 */
[----:B-1----:R-:W-:-:S05]  /*1400*/  IABS R3, R5 ;  /* 0x0000000500037213 */ /* 0x002fca0000000000 */
[----:B------:R-:W-:Y:S01]  /*1410*/  IMAD.MOV R3, RZ, RZ, -R3 ;  /* 0x000000ffff037224 */ /* 0x000fe200078e0a03 */
[----:B--2---:R-:W-:Y:S02]  /*1420*/  R2UR UR19, R0 ;  /* 0x00000000001372ca */ /* 0x004fe400000e0000 */
[----:B------:R-:W-:Y:S02]  /*1430*/  IABS R0, R4 ;  /* 0x0000000400007213 */ /* 0x000fe40000000000 */
[----:B------:R-:W-:Y:S02]  /*1440*/  R2UR UR16, R2 ;  /* 0x00000000021072ca */ /* 0x000fe400000e0000 */
[----:B------:R-:W-:-:S07]  /*1450*/  R2UR UR39, R0 ;  /* 0x00000000002772ca */ /* 0x000fce00000e0000 */
[----:B------:R-:W-:-:S04]  /*1460*/  UIADD3 UR29, UP0, UPT, UR19, UR12, URZ ;  /* 0x0000000c131d7290 */ /* 0x000fc8000ff1e0ff */
[----:B------:R-:W-:Y:S02]  /*1470*/  ULEA.HI.X.SX32 UR19, UR19, UR13, 0x1, UP0 ;  /* 0x0000000d13137291 */ /* 0x000fe400080f0eff */
[----:B------:R-:W-:Y:S01]  /*1480*/  UIADD3 UR29, UP0, UPT, UR29, -0x1, URZ ;  /* 0xffffffff1d1d7890 */ /* 0x000fe2000ff1e0ff */
[----:B------:R-:W1:Y:S03]  /*1490*/  I2F.RP R0, UR39 ;  /* 0x0000002700007d06 */ /* 0x000e660008209400 */
[----:B------:R-:W-:Y:S02]  /*14a0*/  UIADD3.X UR19, UPT, UPT, UR19, -0x1, URZ, UP0, !UPT ;  /* 0xffffffff13137890 */ /* 0x000fe400087fe4ff */
[----:B------:R-:W-:-:S04]  /*14b0*/  UIADD3 UR36, UP0, UPT, UR29, UR9, URZ ;  /* 0x000000091d247290 */ /* 0x000fc8000ff1e0ff */
[----:B------:R-:W-:Y:S02]  /*14c0*/  UIADD3.X UR30, UPT, UPT, URZ, UR19, URZ, UP0, !UPT ;  /* 0x00000013ff1e7290 */ /* 0x000fe400087fe4ff */
[----:B------:R-:W-:Y:S02]  /*14d0*/  UIADD3 UR18, UP0, UPT, UR16, UR10, URZ ;  /* 0x0000000a10127290 */ /* 0x000fe4000ff1e0ff */
[----:B------:R-:W-:Y:S02]  /*14e0*/  UIMAD.WIDE.U32 UR52, UR36, UR14, URZ ;  /* 0x0000000e243472a5 */ /* 0x000fe4000f8e00ff */
[----:B------:R-:W-:Y:S01]  /*14f0*/  IMAD.WIDE.U32 R12, R12, UR30, RZ ;  /* 0x0000001e0c0c7c25 */ /* 0x000fe2000f8e00ff */
[----:B-1----:R-:W1:Y:S01]  /*1500*/  MUFU.RCP R0, R0 ;  /* 0x0000000000007308 */ /* 0x002e620000001000 */
[----:B------:R-:W-:Y:S02]  /*1510*/  ULEA.HI.X.SX32 UR16, UR16, UR11, 0x1, UP0 ;  /* 0x0000000b10107291 */ /* 0x000fe400080f0eff */
[----:B------:R-:W-:Y:S01]  /*1520*/  UIADD3 UR18, UP0, UPT, UR18, -0x1, URZ ;  /* 0xffffffff12127890 */ /* 0x000fe2000ff1e0ff */
[----:B------:R-:W-:Y:S01]  /*1530*/  IMAD.WIDE.U32 R10, P0, R10, UR36, R12 ;  /* 0x000000240a0a7c25 */ /* 0x000fe2000f80000c */
[----:B------:R-:W2:Y:S02]  /*1540*/  S2UR UR36, SR_CgaCtaId ;  /* 0x00000000002479c3 */ /* 0x000ea40000008800 */
[----:B------:R-:W-:Y:S01]  /*1550*/  UIADD3.X UR16, UPT, UPT, UR16, -0x1, URZ, UP0, !UPT ;  /* 0xffffffff10107890 */ /* 0x000fe200087fe4ff */
[----:B------:R-:W-:Y:S01]  /*1560*/  IMAD.X R2, RZ, RZ, RZ, P0 ;  /* 0x000000ffff027224 */ /* 0x000fe200000e06ff */
[----:B------:R-:W-:Y:S01]  /*1570*/  R2UR UR44, R10 ;  /* 0x000000000a2c72ca */ /* 0x000fe200000e0000 */
[----:B------:R-:W-:Y:S01]  /*1580*/  UIADD3 UR41, UP0, UPT, UR18, UR7, URZ ;  /* 0x0000000712297290 */ /* 0x000fe2000ff1e0ff */
[----:B------:R-:W-:-:S02]  /*1590*/  R2UR UR45, R11 ;  /* 0x000000000b2d72ca */ /* 0x000fc400000e0000 */
[----:B------:R-:W-:Y:S02]  /*15a0*/  CS2R R10, SRZ ;  /* 0x00000000000a7805 */ /* 0x000fe4000001ff00 */
[----:B------:R-:W-:Y:S01]  /*15b0*/  R2UR UR43, R2 ;  /* 0x00000000022b72ca */ /* 0x000fe200000e0000 */
[----:B------:R-:W-:Y:S01]  /*15c0*/  UIADD3.X UR38, UPT, UPT, URZ, UR16, URZ, UP0, !UPT ;  /* 0x00000010ff267290 */ /* 0x000fe200087fe4ff */
[----:B------:R-:W-:Y:S01]  /*15d0*/  IMAD.MOV R2, RZ, RZ, -R21 ;  /* 0x000000ffff027224 */ /* 0x000fe200078e0a15 */
[----:B------:R-:W-:Y:S01]  /*15e0*/  UIMAD.WIDE.U32 UR46, UR41, UR4, URZ ;  /* 0x00000004292e72a5 */ /* 0x000fe2000f8e00ff */
[----:B-1----:R-:W-:Y:S01]  /*15f0*/  VIADD R0, R0, 0xffffffe ;  /* 0x0ffffffe00007836 */ /* 0x002fe20000000000 */
[----:B------:R-:W-:Y:S01]  /*1600*/  UIMAD.WIDE.U32 UR48, UR38, UR4, URZ ;  /* 0x00000004263072a5 */ /* 0x000fe2000f8e00ff */
[----:B------:R-:W-:Y:S01]  /*1610*/  IMAD R9, R2, UR40, RZ ;  /* 0x0000002802097c24 */ /* 0x000fe2000f8e02ff */
[----:B------:R-:W-:-:S03]  /*1620*/  UIADD3 URZ, UP3, UPT, UR53, UR44, URZ ;  /* 0x0000002c35ff7290 */ /* 0x000fc6000ff7e0ff */
[----:B------:R-:W1:Y:S01]  /*1630*/  F2I.FTZ.U32.TRUNC.NTZ R0, R0 ;  /* 0x0000000000007305 */ /* 0x000e62000021f000 */
[----:B------:R-:W-:Y:S01]  /*1640*/  UMOV UR42, UR45 ;  /* 0x0000002d002a7c82 */ /* 0x000fe20008000000 */
[----:B------:R-:W-:Y:S01]  /*1650*/  UIMAD.WIDE.U32 UR48, UP0, UR41, UR5, UR48 ;  /* 0x00000005293072a5 */ /* 0x000fe2000f800030 */
[----:B------:R-:W-:Y:S01]  /*1660*/  R2UR UR46, R3 ;  /* 0x00000000032e72ca */ /* 0x000fe200000e0000 */
[----:B------:R-:W-:Y:S02]  /*1670*/  UIMAD.WIDE.U32.X UR44, UR30, UR15, UR42, UP3 ;  /* 0x0000000f1e2c72a5 */ /* 0x000fe400098e042a */
[----:B------:R-:W-:Y:S02]  /*1680*/  UIADD3.X UR43, UPT, UPT, URZ, URZ, URZ, UP0, !UPT ;  /* 0x000000ffff2b7290 */ /* 0x000fe400087fe4ff */
[----:B------:R-:W-:Y:S02]  /*1690*/  USEL UR29, UR29, UR44, !UP2 ;  /* 0x0000002c1d1d7287 */ /* 0x000fe4000d000000 */
[----:B------:R-:W-:Y:S01]  /*16a0*/  USEL UR19, UR19, UR45, !UP2 ;  /* 0x0000002d13137287 */ /* 0x000fe2000d000000 */
[----:B------:R-:W-:Y:S01]  /*16b0*/  R2UR UR44, R20 ;  /* 0x00000000142c72ca */ /* 0x000fe200000e0000 */
[----:B------:R-:W-:Y:S01]  /*16c0*/  UIADD3 URZ, UP0, UPT, UR47, UR48, URZ ;  /* 0x000000302fff7290 */ /* 0x000fe2000ff1e0ff */
[----:B------:R-:W-:Y:S01]  /*16d0*/  R2UR UR45, R21 ;  /* 0x00000000152d72ca */ /* 0x000fe200000e0000 */
[----:B------:R-:W-:Y:S01]  /*16e0*/  UMOV UR42, UR49 ;  /* 0x00000031002a7c82 */ /* 0x000fe20008000000 */
[----:B------:R-:W-:-:S02]  /*16f0*/  USHF.R.U64 UR19, UR29, UR8, UR19 ;  /* 0x000000081d137299 */ /* 0x000fc40008001213 */
[----:B------:R-:W-:Y:S02]  /*1700*/  UIMAD.WIDE.U32.X UR42, UR38, UR5, UR42, UP0 ;  /* 0x00000005262a72a5 */ /* 0x000fe400080e042a */
[----:B------:R-:W-:Y:S02]  /*1710*/  UIADD3 UR47, UPT, UPT, UR24, -0x1, UR19 ;  /* 0xffffffff182f7890 */ /* 0x000fe4000fffe013 */
[----:B------:R-:W-:Y:S02]  /*1720*/  USEL UR18, UR18, UR42, !UP1 ;  /* 0x0000002a12127287 */ /* 0x000fe4000c800000 */
[----:B------:R-:W-:Y:S01]  /*1730*/  USEL UR16, UR16, UR43, !UP1 ;  /* 0x0000002b10107287 */ /* 0x000fe2000c800000 */
[----:B-1----:R-:W-:Y:S01]  /*1740*/  R2UR UR43, R0 ;  /* 0x00000000002b72ca */ /* 0x002fe200000e0000 */
[----:B------:R-:W-:Y:S01]  /*1750*/  IMAD.U32 R0, RZ, RZ, UR47 ;  /* 0x0000002fff007e24 */ /* 0x000fe2000f8e00ff */
[----:B------:R-:W-:Y:S01]  /*1760*/  UMOV UR42, URZ ;  /* 0x000000ff002a7c82 */ /* 0x000fe20008000000 */
[----:B------:R-:W-:Y:S01]  /*1770*/  USHF.R.U64 UR16, UR18, UR6, UR16 ;  /* 0x0000000612107299 */ /* 0x000fe20008001210 */
[----:B------:R-:W-:Y:S01]  /*1780*/  IMAD.HI.U32 R2, R21, R9, UR44 ;  /* 0x0000002c15027e27 */ /* 0x000fe2000f8e0009 */
[----:B------:R-:W1:Y:S01]  /*1790*/  LDCU UR29, c[0x0][0xbe0] ;  /* 0x00017c00ff1d77ac */ /* 0x000e620008000800 */
[----:B------:R-:W-:-:S02]  /*17a0*/  IABS R0, R0 ;  /* 0x0000000000007213 */ /* 0x000fc40000000000 */
[----:B------:R-:W-:Y:S01]  /*17b0*/  IMAD.MOV.U32 R9, RZ, RZ, RZ ;  /* 0x000000ffff097224 */ /* 0x000fe200078e00ff */
[----:B------:R-:W-:Y:S01]  /*17c0*/  UIADD3 UR45, UPT, UPT, UR21, -0x1, UR16 ;  /* 0xffffffff152d7890 */ /* 0x000fe2000fffe010 */
[----:B------:R-:W-:Y:S01]  /*17d0*/  R2UR UR19, R2 ;  /* 0x00000000021372ca */ /* 0x000fe200000e0000 */
[----:B------:R-:W-:Y:S01]  /*17e0*/  ULOP3.LUT UR41, URZ, UR21, URZ, 0x33, !UPT ;  /* 0x00000015ff297292 */ /* 0x000fe2000f8e33ff */
[----:B------:R-:W-:Y:S01]  /*17f0*/  R2UR UR16, R0 ;  /* 0x00000000001072ca */ /* 0x000fe200000e0000 */
[----:B------:R-:W-:Y:S01]  /*1800*/  UIADD3 UR18, UPT, UPT, URZ, -UR43, URZ ;  /* 0x8000002bff127290 */ /* 0x000fe2000fffe0ff */
[----:B------:R-:W-:Y:S01]  /*1810*/  IABS R0, R4 ;  /* 0x0000000400007213 */ /* 0x000fe20000000000 */
[----:B------:R-:W-:Y:S02]  /*1820*/  IMAD.U32 R2, RZ, RZ, UR45 ;  /* 0x0000002dff027e24 */ /* 0x000fe4000f8e00ff */
[----:B------:R-:W-:Y:S02]  /*1830*/  UIMAD UR18, UR18, UR39, URZ ;  /* 0x00000027121272a4 */ /* 0x000fe4000f8e02ff */
[----:B------:R-:W-:Y:S01]  /*1840*/  IMAD.MOV R0, RZ, RZ, -R0 ;  /* 0x000000ffff007224 */ /* 0x000fe200078e0a00 */
[----:B------:R-:W-:Y:S01]  /*1850*/  IABS R2, R2 ;  /* 0x0000000200027213 */ /* 0x000fe20000000000 */
[----:B------:R-:W-:-:S02]  /*1860*/  UIMAD.WIDE.U32 UR42, UR43, UR18, UR42 ;  /* 0x000000122b2a72a5 */ /* 0x000fc4000f8e002a */
[----:B------:R-:W-:Y:S01]  /*1870*/  ULOP3.LUT UR42, URZ, UR24, URZ, 0x33, !UPT ;  /* 0x00000018ff2a7292 */ /* 0x000fe2000f8e33ff */
[----:B------:R-:W-:Y:S01]  /*1880*/  R2UR UR44, R2 ;  /* 0x00000000022c72ca */ /* 0x000fe200000e0000 */
[----:B------:R-:W-:Y:S01]  /*1890*/  UIMAD.WIDE.U32 UR48, UR19, UR16, URZ ;  /* 0x00000010133072a5 */ /* 0x000fe2000f8e00ff */
[----:B------:R-:W-:Y:S01]  /*18a0*/  R2UR UR38, R0 ;  /* 0x00000000002672ca */ /* 0x000fe200000e0000 */
[----:B------:R-:W3:Y:S01]  /*18b0*/  LDC.64 R2, c[0x0][0xbd0] ;  /* 0x0002f400ff027b82 */ /* 0x000ee20000000a00 */
[----:B------:R-:W4:Y:S04]  /*18c0*/  LDCU UR18, c[0x0][0x374] ;  /* 0x00006e80ff1277ac */ /* 0x000f280008000800 */
[----:B------:R-:W-:Y:S02]  /*18d0*/  UMOV UR19, UR49 ;  /* 0x0000003100137c82 */ /* 0x000fe40008000000 */
[----:B------:R-:W-:Y:S01]  /*18e0*/  UIMAD UR46, UR19, UR46, UR16 ;  /* 0x0000002e132e72a4 */ /* 0x000fe2000f8e0210 */
[----:B------:R-:W2:Y:S02]  /*18f0*/  LDCU.U8 UR16, c[0x0][0xbd8] ;  /* 0x00017b00ff1077ac */ /* 0x000ea40008000000 */
[----:B------:R-:W-:-:S02]  /*1900*/  UIMAD.WIDE.U32 UR48, UR43, UR44, URZ ;  /* 0x0000002c2b3072a5 */ /* 0x000fc4000f8e00ff */
[----:B------:R-:W-:-:S05]  /*1910*/  UISETP.GT.U32.AND UP3, UPT, UR40, UR46, UPT ;  /* 0x0000002e2800728c */ /* 0x000fca000bf64070 */
[----:B------:R-:W-:Y:S01]  /*1920*/  UMOV UR19, UR49 ;  /* 0x0000003100137c82 */ /* 0x000fe20008000000 */
[----:B----4-:R-:W-:Y:S02]  /*1930*/  UIMAD.WIDE.U32 UR48, UR28, UR18, URZ ;  /* 0x000000121c3072a5 */ /* 0x010fe4000f8e00ff */
[----:B------:R-:W-:-:S03]  /*1940*/  UIMAD UR44, UR19, UR38, UR44 ;  /* 0x00000026132c72a4 */ /* 0x000fc6000f8e022c */
[----:B------:R-:W-:Y:S01]  /*1950*/  UMOV UR19, 0x400 ;  /* 0x0000040000137882 */ /* 0x000fe20000000000 */
[----:B------:R-:W-:Y:S01]  /*1960*/  UISETP.GT.U32.AND UP0, UPT, UR39, UR44, UPT ;  /* 0x0000002c2700728c */ /* 0x000fe2000bf04070 */
[----:B--2---:R-:W-:Y:S01]  /*1970*/  ISETP.NE.AND P1, PT, RZ, UR16, PT ;  /* 0x00000010ff007c0c */ /* 0x004fe2000bf25270 */
[----:B------:R-:W-:Y:S02]  /*1980*/  @!UP3 UIADD3 UR46, UPT, UPT, UR46, -UR40, URZ ;  /* 0x800000282e2eb290 */ /* 0x000fe4000fffe0ff */
[----:B------:R-:W-:Y:S02]  /*1990*/  ULEA UR36, UR36, UR19, 0x18 ;  /* 0x0000001324247291 */ /* 0x000fe4000f8ec0ff */
[----:B-1----:R-:W-:Y:S02]  /*19a0*/  UISETP.NE.AND UP3, UPT, UR29, 0x1, UPT ;  /* 0x000000011d00788c */ /* 0x002fe4000bf65270 */
[----:B------:R-:W-:Y:S02]  /*19b0*/  UIADD3 UR29, UPT, UPT, UR36, 0x260, URZ ;  /* 0x00000260241d7890 */ /* 0x000fe4000fffe0ff */
[----:B------:R-:W-:-:S02]  /*19c0*/  UIADD3 UR36, UPT, UPT, UR36, 0x1c0, URZ ;  /* 0x000001c024247890 */ /* 0x000fc4000fffe0ff */
[----:B------:R-:W-:Y:S02]  /*19d0*/  @!UP0 UIADD3 UR44, UPT, UPT, UR44, -UR39, URZ ;  /* 0x800000272c2c8290 */ /* 0x000fe4000fffe0ff */
[----:B------:R-:W-:Y:S02]  /*19e0*/  UISETP.GT.U32.AND UP0, UPT, UR40, UR46, UPT ;  /* 0x0000002e2800728c */ /* 0x000fe4000bf04070 */
[----:B------:R-:W-:Y:S02]  /*19f0*/  @UP6 USEL UR36, UR36, UR29, !UP5 ;  /* 0x0000001d24246287 */ /* 0x000fe4000e800000 */
[----:B------:R-:W-:Y:S02]  /*1a00*/  UISETP.GT.U32.AND UP5, UPT, UR39, UR44, UPT ;  /* 0x0000002c2700728c */ /* 0x000fe4000bfa4070 */
[----:B------:R-:W-:Y:S02]  /*1a10*/  UISETP.GE.AND UP6, UPT, UR47, URZ, UPT ;  /* 0x000000ff2f00728c */ /* 0x000fe4000bfc6270 */
[----:B------:R-:W-:Y:S01]  /*1a20*/  USEL UR30, UR31, UR17, !UP3 ;  /* 0x000000111f1e7287 */ /* 0x000fe2000d800000 */
[----:B------:R-:W1:Y:S02]  /*1a30*/  LDCU UR19, c[0x0][0x378] ;  /* 0x00006f00ff1377ac */ /* 0x000e640008000800 */
[----:B------:R-:W-:-:S02]  /*1a40*/  @!UP0 UIADD3 UR46, UPT, UPT, UR46, -UR40, URZ ;  /* 0x800000282e2e8290 */ /* 0x000fc4000fffe0ff */
[----:B------:R-:W-:Y:S02]  /*1a50*/  UISETP.GE.AND UP0, UPT, UR45, URZ, UPT ;  /* 0x000000ff2d00728c */ /* 0x000fe4000bf06270 */
[----:B------:R-:W-:Y:S02]  /*1a60*/  USEL UR17, UR17, UR31, !UP3 ;  /* 0x0000001f11117287 */ /* 0x000fe4000d800000 */
[----:B------:R-:W-:Y:S01]  /*1a70*/  USEL UR18, UR28, UR18, !UP3 ;  /* 0x000000121c127287 */ /* 0x000fe2000d800000 */
[----:B------:R-:W-:Y:S01]  /*1a80*/  UMOV UR31, URZ ;  /* 0x000000ff001f7c82 */ /* 0x000fe20008000000 */
[----:B------:R-:W-:Y:S02]  /*1a90*/  @!UP5 UIADD3 UR44, UPT, UPT, UR44, -UR39, URZ ;  /* 0x800000272c2cd290 */ /* 0x000fe4000fffe0ff */
[----:B------:R-:W-:Y:S02]  /*1aa0*/  UIMAD.WIDE.U32 UR52, UR17, UR18, UR30 ;  /* 0x00000012113472a5 */ /* 0x000fe4000f8e001e */
[----:B------:R-:W-:-:S02]  /*1ab0*/  @!UP6 UIADD3 UR46, UPT, UPT, -UR46, URZ, URZ ;  /* 0x000000ff2e2ee290 */ /* 0x000fc4000fffe1ff */
[----:B------:R-:W-:Y:S02]  /*1ac0*/  UISETP.NE.AND UP6, UPT, UR24, URZ, UPT ;  /* 0x000000ff1800728c */ /* 0x000fe4000bfc5270 */
[----:B------:R-:W-:Y:S02]  /*1ad0*/  UISETP.NE.AND UP5, UPT, UR21, URZ, UPT ;  /* 0x000000ff1500728c */ /* 0x000fe4000bfa5270 */
[----:B------:R-:W-:Y:S01]  /*1ae0*/  @!UP0 UIADD3 UR44, UPT, UPT, -UR44, URZ, URZ ;  /* 0x000000ff2c2c8290 */ /* 0x000fe2000fffe1ff */
[----:B------:R-:W-:Y:S01]  /*1af0*/  UMOV UR17, UR53 ;  /* 0x0000003500117c82 */ /* 0x000fe20008000000 */
[----:B------:R-:W-:Y:S01]  /*1b00*/  USEL UR46, UR42, UR46, !UP6 ;  /* 0x0000002e2a2e7287 */ /* 0x000fe2000f000000 */
[----:B------:R-:W-:Y:S01]  /*1b10*/  IMAD.U32 R0, RZ, RZ, UR17 ;  /* 0x00000011ff007e24 */ /* 0x000fe2000f8e00ff */
[----:B------:R-:W-:Y:S01]  /*1b20*/  USEL UR44, UR41, UR44, !UP5 ;  /* 0x0000002c292c7287 */ /* 0x000fe2000e800000 */
[----:B------:R-:W-:Y:S01]  /*1b30*/  UMOV UR18, UR52 ;  /* 0x0000003400127c82 */ /* 0x000fe20008000000 */
[----:B------:R-:W-:Y:S01]  /*1b40*/  UIADD3 UR46, UPT, UPT, UR47, -UR46, URZ ;  /* 0x8000002e2f2e7290 */ /* 0x000fe2000fffe0ff */
[----:B---3--:R-:W-:Y:S01]  /*1b50*/  ISETP.LE.U32.AND P0, PT, R2, UR18, PT ;  /* 0x0000001202007c0c */ /* 0x008fe2000bf03070 */
[----:B------:R-:W-:Y:S01]  /*1b60*/  UIADD3 UR44, UPT, UPT, UR45, -UR44, URZ ;  /* 0x8000002c2d2c7290 */ /* 0x000fe2000fffe0ff */
[----:B------:R-:W-:Y:S01]  /*1b70*/  IMAD.U32 R2, RZ, RZ, UR37 ;  /* 0x00000025ff027e24 */ /* 0x000fe2000f8e00ff */
[----:B-1----:R-:W-:Y:S01]  /*1b80*/  UIMAD.WIDE.U32 UR28, UR48, UR19, URZ ;  /* 0x00000013301c72a5 */ /* 0x002fe2000f8e00ff */
[----:B------:R-:W-:Y:S01]  /*1b90*/  ISETP.GE.U32.AND.EX P0, PT, R0, R3, PT, P0 ;  /* 0x000000030000720c */ /* 0x000fe20003f06100 */
[----:B------:R-:W-:Y:S01]  /*1ba0*/  UIMAD UR48, UR46, UR44, URZ ;  /* 0x0000002c2e3072a4 */ /* 0x000fe2000f8e02ff */
[----:B------:R-:W-:Y:S01]  /*1bb0*/  IMAD.MOV.U32 R0, RZ, RZ, -0x1 ;  /* 0xffffffffff007424 */ /* 0x000fe200078e00ff */
[----:B------:R-:W-:Y:S01]  /*1bc0*/  USEL UR44, UR44, UR46, !UP3 ;  /* 0x0000002e2c2c7287 */ /* 0x000fe2000d800000 */
[----:B------:R-:W-:Y:S01]  /*1bd0*/  ISETP.NE.OR P2, PT, R2, 0x2, !P2 ;  /* 0x000000020200780c */ /* 0x000fe20005745670 */
[----:B------:R-:W-:-:S02]  /*1be0*/  UIMAD UR19, UR49, UR19, URZ ;  /* 0x00000013311372a4 */ /* 0x000fc4000f8e02ff */
[----:B------:R-:W-:Y:S01]  /*1bf0*/  USHF.R.S32.HI UR49, URZ, 0x1f, UR48 ;  /* 0x0000001fff317899 */ /* 0x000fe20008011430 */
[----:B------:R-:W-:Y:S01]  /*1c00*/  IMAD.U32 R18, RZ, RZ, UR48 ;  /* 0x00000030ff127e24 */ /* 0x000fe2000f8e00ff */
[----:B------:R-:W-:Y:S01]  /*1c10*/  USHF.R.S32.HI UR45, URZ, 0x1f, UR44 ;  /* 0x0000001fff2d7899 */ /* 0x000fe2000801142c */
[----:B------:R-:W-:Y:S01]  /*1c20*/  IMAD.U32 R12, RZ, RZ, UR44 ;  /* 0x0000002cff0c7e24 */ /* 0x000fe2000f8e00ff */
[----:B------:R-:W-:Y:S02]  /*1c30*/  UIADD3 UR19, UPT, UPT, UR29, UR19, URZ ;  /* 0x000000131d137290 */ /* 0x000fe4000fffe0ff */
[----:B------:R-:W-:Y:S02]  /*1c40*/  IMAD.U32 R19, RZ, RZ, UR49 ;  /* 0x00000031ff137e24 */ /* 0x000fe4000f8e00ff */
[----:B------:R-:W-:Y:S01]  /*1c50*/  IMAD.U32 R13, RZ, RZ, UR45 ;  /* 0x0000002dff0d7e24 */ /* 0x000fe2000f8e00ff */
[----:B------:R-:W-:Y:S07]  /*1c60*/  @P0 BRA P1, `(.L_x_12) ;  /* 0x0000001400e00947 */ /* 0x000fee0000800000 */
[----:B------:R-:W-:Y:S01]  /*1c70*/  IMAD.U32 R3, RZ, RZ, UR17 ;  /* 0x00000011ff037e24 */ /* 0x000fe2000f8e00ff */
[----:B------:R-:W-:Y:S02]  /*1c80*/  ISETP.LE.U32.AND P0, PT, R18, UR18, PT ;  /* 0x0000001212007c0c */ /* 0x000fe4000bf03070 */
[----:B------:R-:W-:Y:S01]  /*1c90*/  CS2R R10, SRZ ;  /* 0x00000000000a7805 */ /* 0x000fe2000001ff00 */
[----:B------:R-:W-:Y:S01]  /*1ca0*/  IMAD.MOV.U32 R9, RZ, RZ, RZ ;  /* 0x000000ffff097224 */ /* 0x000fe200078e00ff */
[----:B------:R-:W-:-:S13]  /*1cb0*/  ISETP.GE.U32.AND.EX P0, PT, R3, R19, PT, P0 ;  /* 0x000000130300720c */ /* 0x000fda0003f06100 */
[----:B------:R-:W-:Y:S05]  /*1cc0*/  @!P0 BRA `(.L_x_13) ;  /* 0x0000001000bc8947 */ /* 0x000fea0003800000 */
[----:B------:R-:W-:Y:S02]  /*1cd0*/  VIADD R0, R8, 0x20 ;  /* 0x0000002008007836 */ /* 0x000fe40000000000 */
[----:B------:R-:W-:Y:S02]  /*1ce0*/  IMAD.MOV.U32 R11, RZ, RZ, R8 ;  /* 0x000000ffff0b7224 */ /* 0x000fe400078e0008 */
[----:B-----5:R-:W-:Y:S01]  /*1cf0*/  IMAD.MOV.U32 R3, RZ, RZ, R7 ;  /* 0x000000ffff037224 */ /* 0x020fe200078e0007 */
[----:B------:R-:W-:Y:S02]  /*1d00*/  ISETP.GE.AND P0, PT, R0, UR27, PT ;  /* 0x0000001b00007c0c */ /* 0x000fe4000bf06270 */
[----:B------:R-:W-:Y:S02]  /*1d10*/  ISETP.GE.AND P1, PT, R11, UR27, PT ;  /* 0x0000001b0b007c0c */ /* 0x000fe4000bf26270 */
[----:B------:R-:W-:Y:S01]  /*1d20*/  MOV R10, UR12 ;  /* 0x0000000c000a7c02 */ /* 0x000fe20008000f00 */
[----:B------:R-:W-:Y:S01]  /*1d30*/  IMAD.U32 R9, RZ, RZ, UR13 ;  /* 0x0000000dff097e24 */ /* 0x000fe2000f8e00ff */
[----:B------:R-:W-:-:S07]  /*1d40*/  MOV R0, R6 ;  /* 0x0000000600007202 */ /* 0x000fce0000000f00 */
[----:B------:R-:W1:Y:S01]  /*1d50*/  @!P0 LDC.64 R22, c[0x0][0xbf0] ;  /* 0x0002fc00ff168b82 */ /* 0x000e620000000a00 */
[----:B------:R-:W-:Y:S01]  /*1d60*/  UIADD3 UR12, UP0, UPT, UR10, -0x1, URZ ;  /* 0xffffffff0a0c7890 */ /* 0x000fe2000ff1e0ff */
[----:B------:R-:W-:Y:S03]  /*1d70*/  BSSY.RECONVERGENT B0, `(.L_x_14) ;  /* 0x0000050000007945 */ /* 0x000fe60003800200 */
[----:B------:R-:W-:Y:S01]  /*1d80*/  UIADD3.X UR13, UPT, UPT, UR11, -0x1, URZ, UP0, !UPT ;  /* 0xffffffff0b0d7890 */ /* 0x000fe200087fe4ff */
[----:B------:R-:W-:Y:S01]  /*1d90*/  MOV R19, 0x7fffffff ;  /* 0x7fffffff00137802 */ /* 0x000fe20000000f00 */
[----:B------:R-:W-:Y:S02]  /*1da0*/  IMAD.MOV.U32 R17, RZ, RZ, RZ ;  /* 0x000000ffff117224 */ /* 0x000fe400078e00ff */
[----:B-1----:R-:W-:-:S05]  /*1db0*/  @!P0 IMAD.WIDE.U32 R22, R11, 0xc, R22 ;  /* 0x0000000c0b168825 */ /* 0x002fca00078e0016 */
[----:B------:R1:W5:Y:S04]  /*1dc0*/  @!P0 LDG.E R6, desc[UR50][R22.64+0x180] ;  /* 0x0001803216068981 */ /* 0x000368000c1e1900 */
[----:B------:R1:W5:Y:S01]  /*1dd0*/  @!P0 LDG.E R7, desc[UR50][R22.64+0x184] ;  /* 0x0001843216078981 */ /* 0x000362000c1e1900 */
[----:B------:R-:W-:-:S04]  /*1de0*/  IADD3 R10, P0, PT, R10, -0x1, RZ ;  /* 0xffffffff0a0a7810 */ /* 0x000fc80007f1e0ff */
[----:B------:R-:W-:Y:S01]  /*1df0*/  IADD3.X R9, PT, PT, R9, -0x1, RZ, P0, !PT ;  /* 0xffffffff09097810 */ /* 0x000fe200007fe4ff */
[----:B------:R-:W-:Y:S08]  /*1e00*/  @P1 BRA `(.L_x_15) ;  /* 0x0000000400181947 */ /* 0x000ff00003800000 */
[C---:B------:R-:W-:Y:S01]  /*1e10*/  IADD3 R2, P1, PT, R0.reuse, R10, RZ ;  /* 0x0000000a00027210 */ /* 0x040fe20007f3e0ff */
[----:B------:R-:W-:Y:S01]  /*1e20*/  IMAD.MOV.U32 R20, RZ, RZ, RZ ;  /* 0x000000ffff147224 */ /* 0x000fe200078e00ff */
[C---:B------:R-:W-:Y:S02]  /*1e30*/  IADD3 R13, P0, PT, R3.reuse, UR12, RZ ;  /* 0x0000000c030d7c10 */ /* 0x040fe4000ff1e0ff */
[----:B------:R-:W-:Y:S02]  /*1e40*/  LEA.HI.X.SX32 R0, R0, R9, 0x1, P1 ;  /* 0x0000000900007211 */ /* 0x000fe400008f0eff */
[----:B------:R-:W-:Y:S02]  /*1e50*/  IADD3 R24, P1, PT, R2, UR9, RZ ;  /* 0x0000000902187c10 */ /* 0x000fe4000ff3e0ff */
[----:B------:R-:W-:Y:S02]  /*1e60*/  LEA.HI.X.SX32 R12, R3, UR13, 0x1, P0 ;  /* 0x0000000d030c7c11 */ /* 0x000fe400080f0eff */
[----:B------:R-:W-:Y:S01]  /*1e70*/  IADD3 R17, P0, PT, R13, UR7, RZ ;  /* 0x000000070d117c10 */ /* 0x000fe2000ff1e0ff */
[----:B------:R-:W-:-:S04]  /*1e80*/  IMAD.X R3, RZ, RZ, R0, P1 ;  /* 0x000000ffff037224 */ /* 0x000fc800008e0600 */
[----:B------:R-:W-:Y:S02]  /*1e90*/  IMAD.X R16, RZ, RZ, R12, P0 ;  /* 0x000000ffff107224 */ /* 0x000fe400000e060c */
[----:B-1----:R-:W-:-:S04]  /*1ea0*/  IMAD.WIDE.U32 R22, R3, UR14, RZ ;  /* 0x0000000e03167c25 */ /* 0x002fc8000f8e00ff */
[----:B------:R-:W-:-:S04]  /*1eb0*/  IMAD.WIDE.U32 R18, R16, UR4, RZ ;  /* 0x0000000410127c25 */ /* 0x000fc8000f8e00ff */
[----:B------:R-:W-:-:S04]  /*1ec0*/  IMAD.WIDE.U32 R22, P1, R24, UR15, R22 ;  /* 0x0000000f18167c25 */ /* 0x000fc8000f820016 */
[----:B------:R-:W-:-:S04]  /*1ed0*/  IMAD.WIDE.U32 R24, R24, UR14, RZ ;  /* 0x0000000e18187c25 */ /* 0x000fc8000f8e00ff */
[----:B------:R-:W-:-:S04]  /*1ee0*/  IMAD.WIDE.U32 R18, P0, R17, UR5, R18 ;  /* 0x0000000511127c25 */ /* 0x000fc8000f800012 */
[----:B------:R-:W-:-:S04]  /*1ef0*/  IMAD.WIDE.U32 R26, R17, UR4, RZ ;  /* 0x00000004111a7c25 */ /* 0x000fc8000f8e00ff */
[----:B------:R-:W-:Y:S01]  /*1f00*/  IMAD.X R29, RZ, RZ, RZ, P1 ;  /* 0x000000ffff1d7224 */ /* 0x000fe200008e06ff */
[----:B------:R-:W-:Y:S01]  /*1f10*/  IADD3 RZ, P1, PT, R25, R22, RZ ;  /* 0x0000001619ff7210 */ /* 0x000fe20007f3e0ff */
[----:B------:R-:W-:Y:S01]  /*1f20*/  IMAD.X R25, RZ, RZ, RZ, P0 ;  /* 0x000000ffff197224 */ /* 0x000fe200000e06ff */
[----:B------:R-:W-:Y:S01]  /*1f30*/  IADD3 RZ, P0, PT, R27, R18, RZ ;  /* 0x000000121bff7210 */ /* 0x000fe20007f1e0ff */
[----:B------:R-:W-:Y:S02]  /*1f40*/  IMAD.MOV.U32 R24, RZ, RZ, R19 ;  /* 0x000000ffff187224 */ /* 0x000fe400078e0013 */
[----:B------:R-:W-:Y:S02]  /*1f50*/  IMAD.MOV.U32 R28, RZ, RZ, R23 ;  /* 0x000000ffff1c7224 */ /* 0x000fe400078e0017 */
[----:B------:R-:W-:Y:S01]  /*1f60*/  IMAD.WIDE.U32.X R16, R16, UR5, R24, P0 ;  /* 0x0000000510107c25 */ /* 0x000fe200080e0418 */
[----:B------:R-:W-:-:S03]  /*1f70*/  PLOP3.LUT P0, PT, PT, PT, UP1, 0x80, 0x8 ;  /* 0x000000000008781c */ /* 0x000fc60003f0f018 */
[----:B------:R-:W-:Y:S01]  /*1f80*/  IMAD.WIDE.U32.X R28, R3, UR15, R28, P1 ;  /* 0x0000000f031c7c25 */ /* 0x000fe200088e041c */
[----:B------:R-:W-:Y:S02]  /*1f90*/  PLOP3.LUT P1, PT, PT, PT, UP2, 0x80, 0x8 ;  /* 0x000000000008781c */ /* 0x000fe40003f2f028 */
[----:B------:R-:W-:Y:S02]  /*1fa0*/  SEL R13, R13, R16, !P0 ;  /* 0x000000100d0d7207 */ /* 0x000fe40004000000 */
[----:B------:R-:W-:Y:S02]  /*1fb0*/  SEL R12, R12, R17, !P0 ;  /* 0x000000110c0c7207 */ /* 0x000fe40004000000 */
[----:B------:R-:W-:Y:S02]  /*1fc0*/  SEL R2, R2, R28, !P1 ;  /* 0x0000001c02027207 */ /* 0x000fe40004800000 */
[----:B------:R-:W-:Y:S01]  /*1fd0*/  SEL R29, R0, R29, !P1 ;  /* 0x0000001d001d7207 */ /* 0x000fe20004800000 */
[----:B------:R-:W-:Y:S01]  /*1fe0*/  IMAD.MOV R0, RZ, RZ, -R21 ;  /* 0x000000ffff007224 */ /* 0x000fe200078e0a15 */
[----:B------:R-:W-:-:S02]  /*1ff0*/  SHF.R.U64 R13, R13, UR6, R12 ;  /* 0x000000060d0d7c19 */ /* 0x000fc4000800120c */
[----:B------:R-:W-:Y:S02]  /*2000*/  SHF.R.U64 R16, R2, UR8, R29 ;  /* 0x0000000802107c19 */ /* 0x000fe4000800121d */
[----:B------:R-:W-:Y:S01]  /*2010*/  IADD3 R12, PT, PT, R4, -0x1, R13 ;  /* 0xffffffff040c7810 */ /* 0x000fe20007ffe00d */
[----:B------:R-:W-:Y:S01]  /*2020*/  IMAD R13, R0, UR40, RZ ;  /* 0x00000028000d7c24 */ /* 0x000fe2000f8e02ff */
[----:B------:R-:W-:Y:S02]  /*2030*/  IADD3 R16, PT, PT, R5, -0x1, R16 ;  /* 0xffffffff05107810 */ /* 0x000fe40007ffe010 */
[----:B------:R-:W-:Y:S01]  /*2040*/  IABS R2, R5 ;  /* 0x0000000500027213 */ /* 0x000fe20000000000 */
[----:B------:R-:W-:Y:S01]  /*2050*/  IMAD.HI.U32 R20, R21, R13, R20 ;  /* 0x0000000d15147227 */ /* 0x000fe200078e0014 */
[----:B------:R-:W-:Y:S02]  /*2060*/  IABS R3, R16 ;  /* 0x0000001000037213 */ /* 0x000fe40000000000 */
[----:B------:R-:W-:Y:S01]  /*2070*/  IABS R0, R12 ;  /* 0x0000000c00007213 */ /* 0x000fe20000000000 */
[----:B------:R-:W-:Y:S01]  /*2080*/  IMAD.MOV R2, RZ, RZ, -R2 ;  /* 0x000000ffff027224 */ /* 0x000fe200078e0a02 */
[----:B------:R-:W-:Y:S01]  /*2090*/  ISETP.GE.AND P4, PT, R16, RZ, PT ;  /* 0x000000ff1000720c */ /* 0x000fe20003f86270 */
[----:B------:R-:W-:Y:S01]  /*20a0*/  IMAD.HI.U32 R20, R20, R3, RZ ;  /* 0x0000000314147227 */ /* 0x000fe200078e00ff */
[----:B------:R-:W-:-:S03]  /*20b0*/  ISETP.GE.AND P3, PT, R12, RZ, PT ;  /* 0x000000ff0c00720c */ /* 0x000fc60003f66270 */
[----:B------:R-:W-:-:S04]  /*20c0*/  IMAD.HI.U32 R13, R0, UR43, RZ ;  /* 0x0000002b000d7c27 */ /* 0x000fc8000f8e00ff */
[----:B------:R-:W-:Y:S02]  /*20d0*/  IMAD R2, R20, R2, R3 ;  /* 0x0000000214027224 */ /* 0x000fe400078e0203 */
[----:B------:R-:W-:Y:S02]  /*20e0*/  IMAD R3, R13, UR38, R0 ;  /* 0x000000260d037c24 */ /* 0x000fe4000f8e0200 */
[----:B------:R-:W-:Y:S01]  /*20f0*/  IMAD.U32 R0, RZ, RZ, UR41 ;  /* 0x00000029ff007e24 */ /* 0x000fe2000f8e00ff */
[----:B------:R-:W-:Y:S02]  /*2100*/  ISETP.LT.U32.AND P1, PT, R2, UR40, PT ;  /* 0x0000002802007c0c */ /* 0x000fe4000bf21070 */
[----:B------:R-:W-:-:S11]  /*2110*/  ISETP.LT.U32.AND P0, PT, R3, UR39, PT ;  /* 0x0000002703007c0c */ /* 0x000fd6000bf01070 */
[----:B------:R-:W-:Y:S02]  /*2120*/  @!P1 VIADD R2, R2, -UR40 ;  /* 0x8000002802029c36 */ /* 0x000fe40008000000 */
[----:B------:R-:W-:-:S03]  /*2130*/  @!P0 VIADD R3, R3, -UR39 ;  /* 0x8000002703038c36 */ /* 0x000fc60008000000 */
[----:B------:R-:W-:Y:S02]  /*2140*/  ISETP.LT.U32.AND P1, PT, R2, UR40, PT ;  /* 0x0000002802007c0c */ /* 0x000fe4000bf21070 */
[----:B------:R-:W-:-:S11]  /*2150*/  ISETP.LT.U32.AND P0, PT, R3, UR39, PT ;  /* 0x0000002703007c0c */ /* 0x000fd6000bf01070 */
[----:B------:R-:W-:Y:S01]  /*2160*/  @!P1 VIADD R2, R2, -UR40 ;  /* 0x8000002802029c36 */ /* 0x000fe20008000000 */
[----:B------:R-:W-:Y:S01]  /*2170*/  PLOP3.LUT P1, PT, PT, PT, UP6, 0x80, 0x8 ;  /* 0x000000000008781c */ /* 0x000fe20003f2f068 */
[----:B------:R-:W-:Y:S01]  /*2180*/  @!P0 VIADD R3, R3, -UR39 ;  /* 0x8000002703038c36 */ /* 0x000fe20008000000 */
[----:B------:R-:W-:Y:S01]  /*2190*/  PLOP3.LUT P0, PT, PT, PT, UP5, 0x80, 0x8 ;  /* 0x000000000008781c */ /* 0x000fe20003f0f058 */
[----:B------:R-:W-:Y:S02]  /*21a0*/  IMAD.MOV.U32 R13, RZ, RZ, R2 ;  /* 0x000000ffff0d7224 */ /* 0x000fe400078e0002 */
[----:B------:R-:W-:Y:S02]  /*21b0*/  IMAD.U32 R2, RZ, RZ, UR42 ;  /* 0x0000002aff027e24 */ /* 0x000fe4000f8e00ff */
[----:B------:R-:W-:Y:S02]  /*21c0*/  @!P4 IMAD.MOV R13, RZ, RZ, -R13 ;  /* 0x000000ffff0dc224 */ /* 0x000fe400078e0a0d */
[----:B------:R-:W-:-:S03]  /*21d0*/  @!P3 IMAD.MOV R3, RZ, RZ, -R3 ;  /* 0x000000ffff03b224 */ /* 0x000fc600078e0a03 */
[----:B------:R-:W-:Y:S02]  /*21e0*/  SEL R13, R2, R13, !P1 ;  /* 0x0000000d020d7207 */ /* 0x000fe40004800000 */
[----:B------:R-:W-:Y:S02]  /*21f0*/  SEL R3, R0, R3, !P0 ;  /* 0x0000000300037207 */ /* 0x000fe40004000000 */
[----:B------:R-:W-:Y:S01]  /*2200*/  PLOP3.LUT P0, PT, PT, PT, UP3, 0x80, 0x8 ;  /* 0x000000000008781c */ /* 0x000fe20003f0f038 */
[----:B------:R-:W-:Y:S02]  /*2210*/  IMAD.IADD R13, R16, 0x1, -R13 ;  /* 0x00000001100d7824 */ /* 0x000fe400078e0a0d */
[----:B------:R-:W-:-:S04]  /*2220*/  IMAD.IADD R0, R12, 0x1, -R3 ;  /* 0x000000010c007824 */ /* 0x000fc800078e0a03 */
[----:B------:R-:W-:Y:S01]  /*2230*/  IMAD R19, R13, R0, RZ ;  /* 0x000000000d137224 */ /* 0x000fe200078e02ff */
[----:B------:R-:W-:-:S04]  /*2240*/  SEL R12, R0, R13, !P0 ;  /* 0x0000000d000c7207 */ /* 0x000fc80004000000 */
[----:B------:R-:W-:Y:S02]  /*2250*/  SHF.R.S32.HI R13, RZ, 0x1f, R12 ;  /* 0x0000001fff0d7819 */ /* 0x000fe4000001140c */
[----:B------:R-:W-:Y:S02]  /*2260*/  SHF.R.S32.HI R17, RZ, 0x1f, R19 ;  /* 0x0000001fff117819 */ /* 0x000fe40000011413 */
.L_x_15:
[----:B------:R-:W-:Y:S05]  /*2270*/  BSYNC.RECONVERGENT B0 ;  /* 0x0000000000007941 */ /* 0x000fea0003800200 */
.L_x_14:
[----:B------:R-:W2:Y:S01]  /*2280*/  SHFL.UP PT, R2, R19, 0x1, RZ ;  /* 0x0420000013027989 */ /* 0x000ea200000e00ff */
[C---:B------:R-:W-:Y:S01]  /*2290*/  ISETP.NE.AND P6, PT, R8.reuse, RZ, PT ;  /* 0x000000ff0800720c */ /* 0x040fe20003fc5270 */
[----:B-1----:R-:W-:Y:S01]  /*22a0*/  IMAD.U32 R23, RZ, RZ, UR17 ;  /* 0x00000011ff177e24 */ /* 0x002fe2000f8e00ff */
[C---:B------:R-:W-:Y:S01]  /*22b0*/  ISETP.GE.U32.AND P1, PT, R8.reuse, 0x2, PT ;  /* 0x000000020800780c */ /* 0x040fe20003f26070 */
[----:B------:R-:W1:Y:S01]  /*22c0*/  SHFL.UP PT, R0, R17, 0x1, RZ ;  /* 0x0420000011007989 */ /* 0x000e6200000e00ff */
[C---:B------:R-:W-:Y:S02]  /*22d0*/  ISETP.GE.U32.AND P3, PT, R8.reuse, 0x4, PT ;  /* 0x000000040800780c */ /* 0x040fe40003f66070 */
[C---:B------:R-:W-:Y:S02]  /*22e0*/  ISETP.GE.U32.AND P4, PT, R8.reuse, 0x8, PT ;  /* 0x000000080800780c */ /* 0x040fe40003f86070 */
[----:B------:R-:W-:Y:S02]  /*22f0*/  ISETP.GE.U32.AND P5, PT, R8, 0x10, PT ;  /* 0x000000100800780c */ /* 0x000fe40003fa6070 */
[----:B--2---:R-:W-:-:S02]  /*2300*/  SEL R2, R2, RZ, P6 ;  /* 0x000000ff02027207 */ /* 0x004fc40003000000 */
[----:B-1----:R-:W-:Y:S02]  /*2310*/  SEL R0, R0, RZ, P6 ;  /* 0x000000ff00007207 */ /* 0x002fe40003000000 */
[----:B------:R-:W-:-:S05]  /*2320*/  IADD3 R2, P0, PT, R2, R19, RZ ;  /* 0x0000001302027210 */ /* 0x000fca0007f1e0ff */
[----:B------:R-:W-:Y:S01]  /*2330*/  IMAD.X R0, R0, 0x1, R17, P0 ;  /* 0x0000000100007824 */ /* 0x000fe200000e0611 */
[----:B------:R-:W1:Y:S04]  /*2340*/  SHFL.UP PT, R3, R2, 0x2, RZ ;  /* 0x0440000002037989 */ /* 0x000e6800000e00ff */
[----:B------:R-:W2:Y:S01]  /*2350*/  SHFL.UP PT, R16, R0, 0x2, RZ ;  /* 0x0440000000107989 */ /* 0x000ea200000e00ff */
[----:B-1----:R-:W-:-:S04]  /*2360*/  SEL R3, R3, RZ, P1 ;  /* 0x000000ff03037207 */ /* 0x002fc80000800000 */
[----:B------:R-:W-:Y:S02]  /*2370*/  IADD3 R3, P0, PT, R3, R2, RZ ;  /* 0x0000000203037210 */ /* 0x000fe40007f1e0ff */
[----:B--2---:R-:W-:-:S03]  /*2380*/  SEL R21, R16, RZ, P1 ;  /* 0x000000ff10157207 */ /* 0x004fc60000800000 */
[----:B------:R-:W1:Y:S02]  /*2390*/  SHFL.UP PT, R18, R3, 0x4, RZ ;  /* 0x0480000003127989 */ /* 0x000e6400000e00ff */
[----:B------:R-:W-:-:S05]  /*23a0*/  IMAD.X R16, R21, 0x1, R0, P0 ;  /* 0x0000000115107824 */ /* 0x000fca00000e0600 */
[----:B------:R-:W2:Y:S01]  /*23b0*/  SHFL.UP PT, R20, R16, 0x4, RZ ;  /* 0x0480000010147989 */ /* 0x000ea200000e00ff */
[----:B-1----:R-:W-:-:S04]  /*23c0*/  SEL R18, R18, RZ, P3 ;  /* 0x000000ff12127207 */ /* 0x002fc80001800000 */
[----:B------:R-:W-:Y:S02]  /*23d0*/  IADD3 R18, P0, PT, R18, R3, RZ ;  /* 0x0000000312127210 */ /* 0x000fe40007f1e0ff */
[----:B--2---:R-:W-:-:S05]  /*23e0*/  SEL R21, R20, RZ, P3 ;  /* 0x000000ff14157207 */ /* 0x004fca0001800000 */
[----:B------:R-:W-:Y:S02]  /*23f0*/  IMAD.X R0, R21, 0x1, R16, P0 ;  /* 0x0000000115007824 */ /* 0x000fe400000e0610 */
[----:B------:R-:W1:Y:S04]  /*2400*/  SHFL.UP PT, R21, R18, 0x8, RZ ;  /* 0x0500000012157989 */ /* 0x000e6800000e00ff */
[----:B------:R-:W2:Y:S01]  /*2410*/  SHFL.UP PT, R2, R0, 0x8, RZ ;  /* 0x0500000000027989 */ /* 0x000ea200000e00ff */
[----:B-1----:R-:W-:-:S04]  /*2420*/  SEL R21, R21, RZ, P4 ;  /* 0x000000ff15157207 */ /* 0x002fc80002000000 */
[----:B------:R-:W-:Y:S02]  /*2430*/  IADD3 R21, P0, PT, R21, R18, RZ ;  /* 0x0000001215157210 */ /* 0x000fe40007f1e0ff */
[----:B--2---:R-:W-:-:S03]  /*2440*/  SEL R3, R2, RZ, P4 ;  /* 0x000000ff02037207 */ /* 0x004fc60002000000 */
[----:B------:R-:W1:Y:S02]  /*2450*/  SHFL.UP PT, R20, R21, 0x10, RZ ;  /* 0x0600000015147989 */ /* 0x000e6400000e00ff */
[----:B------:R-:W-:Y:S02]  /*2460*/  IMAD.X R3, R3, 0x1, R0, P0 ;  /* 0x0000000103037824 */ /* 0x000fe400000e0600 */
[----:B------:R-:W-:-:S03]  /*2470*/  IMAD.MOV.U32 R0, RZ, RZ, RZ ;  /* 0x000000ffff007224 */ /* 0x000fc600078e00ff */
[----:B------:R-:W2:Y:S01]  /*2480*/  SHFL.UP PT, R2, R3, 0x10, RZ ;  /* 0x0600000003027989 */ /* 0x000ea200000e00ff */
[----:B-1----:R-:W-:-:S04]  /*2490*/  SEL R20, R20, RZ, P5 ;  /* 0x000000ff14147207 */ /* 0x002fc80002800000 */
[----:B------:R-:W-:Y:S02]  /*24a0*/  IADD3 R20, P0, PT, R20, R21, RZ ;  /* 0x0000001514147210 */ /* 0x000fe40007f1e0ff */
[----:B--2---:R-:W-:Y:S01]  /*24b0*/  SEL R18, R2, RZ, P5 ;  /* 0x000000ff02127207 */ /* 0x004fe20002800000 */
[----:B------:R-:W-:-:S04]  /*24c0*/  IMAD.MOV.U32 R2, RZ, RZ, RZ ;  /* 0x000000ffff027224 */ /* 0x000fc800078e00ff */
[----:B------:R-:W-:Y:S01]  /*24d0*/  IMAD.X R18, R18, 0x1, R3, P0 ;  /* 0x0000000112127824 */ /* 0x000fe200000e0603 */
[----:B------:R-:W-:-:S03]  /*24e0*/  ISETP.LE.U32.AND P0, PT, R20, UR18, PT ;  /* 0x0000001214007c0c */ /* 0x000fc6000bf03070 */
[----:B------:R-:W-:Y:S01]  /*24f0*/  IMAD.MOV.U32 R21, RZ, RZ, R18 ;  /* 0x000000ffff157224 */ /* 0x000fe200078e0012 */
[----:B------:R-:W-:Y:S01]  /*2500*/  ISETP.GE.U32.AND.EX P0, PT, R23, R18, PT, P0 ;  /* 0x000000121700720c */ /* 0x000fe20003f06100 */
[----:B------:R-:W-:-:S12]  /*2510*/  IMAD.MOV.U32 R23, RZ, RZ, R20 ;  /* 0x000000ffff177224 */ /* 0x000fd800078e0014 */
[----:B------:R-:W-:-:S04]  /*2520*/  VOTE.ANY R16, PT, !P0 ;  /* 0x0000000000107806 */ /* 0x000fc800040e0100 */
[----:B------:R-:W-:-:S13]  /*2530*/  ISETP.NE.AND P0, PT, R16, RZ, PT ;  /* 0x000000ff1000720c */ /* 0x000fda0003f05270 */
[----:B------:R-:W-:Y:S05]  /*2540*/  @P0 BRA `(.L_x_16) ;  /* 0x0000000800500947 */ /* 0x000fea0003800000 */
[----:B------:R-:W1:Y:S01]  /*2550*/  LDC R3, c[0x0][0xbe0] ;  /* 0x0002f800ff037b82 */ /* 0x000e620000000800 */
[----:B------:R-:W-:Y:S01]  /*2560*/  LOP3.LUT R15, R15, 0xfffffffe, RZ, 0xc0, !PT ;  /* 0xfffffffe0f0f7812 */ /* 0x000fe200078ec0ff */
[----:B------:R-:W2:Y:S01]  /*2570*/  LDCU UR27, c[0x0][0xbe8] ;  /* 0x00017d00ff1b77ac */ /* 0x000ea20008000800 */
[----:B------:R-:W3:Y:S01]  /*2580*/  LDCU.64 UR10, c[0x0][0xba8] ;  /* 0x00017500ff0a77ac */ /* 0x000ee20008000a00 */
[----:B------:R-:W4:Y:S01]  /*2590*/  LDCU.64 UR8, c[0x0][0xbb0] ;  /* 0x00017600ff0877ac */ /* 0x000f220008000a00 */
[----:B------:R-:W1:Y:S02]  /*25a0*/  LDCU.128 UR4, c[0x0][0xbc0] ;  /* 0x00017800ff0477ac */ /* 0x000e640008000c00 */
[----:B-1----:R-:W-:-:S13]  /*25b0*/  ISETP.NE.AND P0, PT, R3, 0x1, PT ;  /* 0x000000010300780c */ /* 0x002fda0003f05270 */
[----:B--234-:R-:W-:-:S07]  /*25c0*/  @P0 LOP3.LUT R15, R15, 0x1, RZ, 0xfc, !PT ;  /* 0x000000010f0f0812 */ /* 0x01cfce00078efcff */
.L_x_19:
[C---:B------:R-:W-:Y:S01]  /*25d0*/  VIADD R0, R11.reuse, 0x40 ;  /* 0x000000400b007836 */ /* 0x040fe20000000000 */
[----:B-----5:R-:W-:Y:S01]  /*25e0*/  MOV R21, R6 ;  /* 0x0000000600157202 */ /* 0x020fe20000000f00 */
[----:B------:R-:W-:Y:S02]  /*25f0*/  VIADD R11, R11, 0x20 ;  /* 0x000000200b0b7836 */ /* 0x000fe40000000000 */
[----:B------:R-:W-:Y:S01]  /*2600*/  IMAD.MOV.U32 R16, RZ, RZ, R7 ;  /* 0x000000ffff107224 */ /* 0x000fe200078e0007 */
[----:B------:R-:W-:-:S13]  /*2610*/  ISETP.GE.AND P0, PT, R0, UR27, PT ;  /* 0x0000001b00007c0c */ /* 0x000fda000bf06270 */
[----:B------:R-:W1:Y:S01]  /*2620*/  @!P0 LDC.64 R22, c[0x0][0xbf0] ;  /* 0x0002fc00ff168b82 */ /* 0x000e620000000a00 */
[----:B------:R2:W3:Y:S01]  /*2630*/  SHFL.IDX PT, R0, R18, 0x1f, 0x1f ;  /* 0x03e01f0012007f89 */ /* 0x0004e200000e0000 */
[----:B------:R-:W-:Y:S01]  /*2640*/  BSSY.RECONVERGENT B0, `(.L_x_17) ;  /* 0x000005e000007945 */ /* 0x000fe20003800200 */
[----:B------:R-:W-:Y:S02]  /*2650*/  HFMA2 R17, -RZ, RZ, 0, 0 ;  /* 0x00000000ff117431 */ /* 0x000fe400000001ff */
[----:B------:R2:W4:Y:S01]  /*2660*/  SHFL.IDX PT, R2, R20, 0x1f, 0x1f ;  /* 0x03e01f0014027f89 */ /* 0x00052200000e0000 */
[----:B-1----:R-:W-:-:S05]  /*2670*/  @!P0 IMAD.WIDE.U32 R22, R11, 0xc, R22 ;  /* 0x0000000c0b168825 */ /* 0x002fca00078e0016 */
[----:B------:R2:W5:Y:S04]  /*2680*/  @!P0 LDG.E R6, desc[UR50][R22.64+0x180] ;  /* 0x0001803216068981 */ /* 0x000568000c1e1900 */
[----:B------:R2:W5:Y:S01]  /*2690*/  @!P0 LDG.E R7, desc[UR50][R22.64+0x184] ;  /* 0x0001843216078981 */ /* 0x000562000c1e1900 */
[----:B------:R-:W-:Y:S02]  /*26a0*/  ISETP.GE.AND P0, PT, R11, UR27, PT ;  /* 0x0000001b0b007c0c */ /* 0x000fe4000bf06270 */
[----:B------:R-:W-:-:S11]  /*26b0*/  MOV R19, 0x7fffffff ;  /* 0x7fffffff00137802 */ /* 0x000fd60000000f00 */
[----:B---34-:R-:W-:Y:S05]  /*26c0*/  @P0 BRA `(.L_x_18) ;  /* 0x0000000400540947 */ /* 0x018fea0003800000 */
[----:B------:R-:W-:-:S04]  /*26d0*/  IADD3 R13, P0, PT, R21, R10, RZ ;  /* 0x0000000a150d7210 */ /* 0x000fc80007f1e0ff */
[----:B------:R-:W-:Y:S02]  /*26e0*/  LEA.HI.X.SX32 R12, R21, R9, 0x1, P0 ;  /* 0x00000009150c7211 */ /* 0x000fe400000f0eff */
[----:B------:R-:W-:-:S04]  /*26f0*/  IADD3 R19, P0, PT, R16, UR12, RZ ;  /* 0x0000000c10137c10 */ /* 0x000fc8000ff1e0ff */
[----:B--2---:R-:W-:Y:S02]  /*2700*/  LEA.HI.X.SX32 R18, R16, UR13, 0x1, P0 ;  /* 0x0000000d10127c11 */ /* 0x004fe400080f0eff */
[----:B------:R-:W-:-:S05]  /*2710*/  IADD3 R17, P0, PT, R13, UR9, RZ ;  /* 0x000000090d117c10 */ /* 0x000fca000ff1e0ff */
[----:B------:R-:W-:Y:S01]  /*2720*/  IMAD.X R16, RZ, RZ, R12, P0 ;  /* 0x000000ffff107224 */ /* 0x000fe200000e060c */
[----:B------:R-:W-:Y:S01]  /*2730*/  IADD3 R21, P0, PT, R19, UR7, RZ ;  /* 0x0000000713157c10 */ /* 0x000fe2000ff1e0ff */
[----:B------:R-:W-:-:S04]  /*2740*/  IMAD.WIDE.U32 R30, R17, UR10, RZ ;  /* 0x0000000a111e7c25 */ /* 0x000fc8000f8e00ff */
[----:B------:R-:W-:-:S04]  /*2750*/  IMAD.WIDE.U32 R28, R16, UR10, RZ ;  /* 0x0000000a101c7c25 */ /* 0x000fc8000f8e00ff */
[----:B------:R-:W-:Y:S02]  /*2760*/  IMAD.X R20, RZ, RZ, R18, P0 ;  /* 0x000000ffff147224 */ /* 0x000fe400000e0612 */
[----:B------:R-:W-:-:S04]  /*2770*/  IMAD.WIDE.U32 R28, P0, R17, UR11, R28 ;  /* 0x0000000b111c7c25 */ /* 0x000fc8000f80001c */
[----:B------:R-:W-:-:S04]  /*2780*/  IMAD.WIDE.U32 R24, R20, UR4, RZ ;  /* 0x0000000414187c25 */ /* 0x000fc8000f8e00ff */
[----:B------:R-:W-:Y:S02]  /*2790*/  IMAD.X R27, RZ, RZ, RZ, P0 ;  /* 0x000000ffff1b7224 */ /* 0x000fe400000e06ff */
[----:B------:R-:W-:-:S04]  /*27a0*/  IMAD.WIDE.U32 R24, P0, R21, UR5, R24 ;  /* 0x0000000515187c25 */ /* 0x000fc8000f800018 */
[----:B------:R-:W-:Y:S01]  /*27b0*/  IMAD.X R23, RZ, RZ, RZ, P0 ;  /* 0x000000ffff177224 */ /* 0x000fe200000e06ff */
[----:B------:R-:W-:Y:S01]  /*27c0*/  IADD3 RZ, P0, PT, R31, R28, RZ ;  /* 0x0000001c1fff7210 */ /* 0x000fe20007f1e0ff */
[----:B------:R-:W-:Y:S02]  /*27d0*/  IMAD.MOV.U32 R26, RZ, RZ, R29 ;  /* 0x000000ffff1a7224 */ /* 0x000fe400078e001d */
[----:B------:R-:W-:Y:S02]  /*27e0*/  IMAD.MOV.U32 R22, RZ, RZ, R25 ;  /* 0x000000ffff167224 */ /* 0x000fe400078e0019 */
[----:B------:R-:W-:-:S04]  /*27f0*/  IMAD.WIDE.U32.X R16, R16, UR11, R26, P0 ;  /* 0x0000000b10107c25 */ /* 0x000fc800080e041a */
[----:B------:R-:W-:-:S05]  /*2800*/  IMAD.WIDE.U32 R26, R21, UR4, RZ ;  /* 0x00000004151a7c25 */ /* 0x000fca000f8e00ff */
[----:B------:R-:W-:-:S05]  /*2810*/  IADD3 RZ, P0, PT, R27, R24, RZ ;  /* 0x000000181bff7210 */ /* 0x000fca0007f1e0ff */
[----:B------:R-:W-:Y:S01]  /*2820*/  IMAD.WIDE.U32.X R20, R20, UR5, R22, P0 ;  /* 0x0000000514147c25 */ /* 0x000fe200080e0416 */
[----:B------:R-:W-:-:S04]  /*2830*/  ISETP.NE.U32.AND P0, PT, RZ, UR10, PT ;  /* 0x0000000aff007c0c */ /* 0x000fc8000bf05070 */
[----:B------:R-:W-:-:S04]  /*2840*/  ISETP.NE.AND.EX P0, PT, RZ, UR11, PT, P0 ;  /* 0x0000000bff007c0c */ /* 0x000fc8000bf05300 */
[----:B------:R-:W-:Y:S02]  /*2850*/  SEL R13, R13, R16, !P0 ;  /* 0x000000100d0d7207 */ /* 0x000fe40004000000 */
[----:B------:R-:W-:Y:S02]  /*2860*/  SEL R12, R12, R17, !P0 ;  /* 0x000000110c0c7207 */ /* 0x000fe40004000000 */
[----:B------:R-:W-:Y:S02]  /*2870*/  ISETP.NE.U32.AND P0, PT, RZ, UR4, PT ;  /* 0x00000004ff007c0c */ /* 0x000fe4000bf05070 */
[----:B------:R-:W-:Y:S02]  /*2880*/  SHF.R.U64 R12, R13, UR8, R12 ;  /* 0x000000080d0c7c19 */ /* 0x000fe4000800120c */
[----:B------:R-:W-:-:S04]  /*2890*/  ISETP.NE.AND.EX P0, PT, RZ, UR5, PT, P0 ;  /* 0x00000005ff007c0c */ /* 0x000fc8000bf05300 */
[----:B------:R-:W-:Y:S02]  /*28a0*/  SEL R16, R18, R21, !P0 ;  /* 0x0000001512107207 */ /* 0x000fe40004000000 */
[-C--:B------:R-:W-:Y:S02]  /*28b0*/  IABS R18, R5.reuse ;  /* 0x0000000500127213 */ /* 0x080fe40000000000 */
[----:B------:R-:W-:Y:S02]  /*28c0*/  SEL R19, R19, R20, !P0 ;  /* 0x0000001413137207 */ /* 0x000fe40004000000 */
[----:B------:R-:W1:Y:S01]  /*28d0*/  I2F.RP R21, R18 ;  /* 0x0000001200157306 */ /* 0x000e620000209400 */
[----:B------:R-:W-:Y:S02]  /*28e0*/  IADD3 R20, PT, PT, R5, -0x1, R12 ;  /* 0xffffffff05147810 */ /* 0x000fe40007ffe00c */
[----:B------:R-:W-:Y:S02]  /*28f0*/  IABS R12, R5 ;  /* 0x00000005000c7213 */ /* 0x000fe40000000000 */
[----:B------:R-:W-:-:S02]  /*2900*/  IABS R13, R20 ;  /* 0x00000014000d7213 */ /* 0x000fc40000000000 */
[----:B------:R-:W-:Y:S01]  /*2910*/  SHF.R.U64 R19, R19, UR6, R16 ;  /* 0x0000000613137c19 */ /* 0x000fe20008001210 */
[----:B------:R-:W-:-:S03]  /*2920*/  IMAD.MOV R12, RZ, RZ, -R12 ;  /* 0x000000ffff0c7224 */ /* 0x000fc600078e0a0c */
[----:B------:R-:W-:Y:S01]  /*2930*/  IADD3 R19, PT, PT, R4, -0x1, R19 ;  /* 0xffffffff04137810 */ /* 0x000fe20007ffe013 */
[----:B-1----:R-:W1:Y:S02]  /*2940*/  MUFU.RCP R22, R21 ;  /* 0x0000001500167308 */ /* 0x002e640000001000 */
[----:B-1----:R-:W-:-:S06]  /*2950*/  VIADD R22, R22, 0xffffffe ;  /* 0x0ffffffe16167836 */ /* 0x002fcc0000000000 */
[----:B------:R-:W1:Y:S02]  /*2960*/  F2I.FTZ.U32.TRUNC.NTZ R23, R22 ;  /* 0x0000001600177305 */ /* 0x000e64000021f000 */
[----:B-1----:R-:W-:Y:S02]  /*2970*/  IMAD.MOV R17, RZ, RZ, -R23 ;  /* 0x000000ffff117224 */ /* 0x002fe400078e0a17 */
[----:B------:R-:W-:Y:S02]  /*2980*/  IMAD.MOV.U32 R22, RZ, RZ, RZ ;  /* 0x000000ffff167224 */ /* 0x000fe400078e00ff */
[----:B------:R-:W-:-:S04]  /*2990*/  IMAD R17, R17, R18, RZ ;  /* 0x0000001211117224 */ /* 0x000fc800078e02ff */
[----:B------:R-:W-:-:S06]  /*29a0*/  IMAD.HI.U32 R17, R23, R17, R22 ;  /* 0x0000001117117227 */ /* 0x000fcc00078e0016 */
[----:B------:R-:W-:-:S04]  /*29b0*/  IMAD.HI.U32 R17, R17, R13, RZ ;  /* 0x0000000d11117227 */ /* 0x000fc800078e00ff */
[----:B------:R-:W-:Y:S01]  /*29c0*/  IMAD R21, R17, R12, R13 ;  /* 0x0000000c11157224 */ /* 0x000fe200078e020d */
[----:B------:R-:W-:Y:S02]  /*29d0*/  IABS R17, R4 ;  /* 0x0000000400117213 */ /* 0x000fe40000000000 */
[----:B------:R-:W-:Y:S02]  /*29e0*/  IABS R13, R19 ;  /* 0x00000013000d7213 */ /* 0x000fe40000000000 */
[----:B------:R-:W1:Y:S01]  /*29f0*/  I2F.RP R24, R17 ;  /* 0x0000001100187306 */ /* 0x000e620000209400 */
[----:B------:R-:W-:-:S13]  /*2a00*/  ISETP.GT.U32.AND P0, PT, R18, R21, PT ;  /* 0x000000151200720c */ /* 0x000fda0003f04070 */
[----:B------:R-:W-:Y:S01]  /*2a10*/  @!P0 IMAD.IADD R21, R21, 0x1, -R18 ;  /* 0x0000000115158824 */ /* 0x000fe200078e0a12 */
[----:B-1----:R-:W1:Y:S02]  /*2a20*/  MUFU.RCP R22, R24 ;  /* 0x0000001800167308 */ /* 0x002e640000001000 */
[----:B-1----:R-:W-:-:S06]  /*2a30*/  VIADD R22, R22, 0xffffffe ;  /* 0x0ffffffe16167836 */ /* 0x002fcc0000000000 */
[----:B------:R-:W1:Y:S02]  /*2a40*/  F2I.FTZ.U32.TRUNC.NTZ R23, R22 ;  /* 0x0000001600177305 */ /* 0x000e64000021f000 */
[----:B-1----:R-:W-:Y:S02]  /*2a50*/  IMAD.MOV R12, RZ, RZ, -R23 ;  /* 0x000000ffff0c7224 */ /* 0x002fe400078e0a17 */
[----:B------:R-:W-:Y:S02]  /*2a60*/  IMAD.MOV.U32 R22, RZ, RZ, RZ ;  /* 0x000000ffff167224 */ /* 0x000fe400078e00ff */
[----:B------:R-:W-:Y:S01]  /*2a70*/  IMAD R16, R12, R17, RZ ;  /* 0x000000110c107224 */ /* 0x000fe200078e02ff */
[----:B------:R-:W-:-:S03]  /*2a80*/  IABS R12, R4 ;  /* 0x00000004000c7213 */ /* 0x000fc60000000000 */
[----:B------:R-:W-:-:S04]  /*2a90*/  IMAD.HI.U32 R16, R23, R16, R22 ;  /* 0x0000001017107227 */ /* 0x000fc800078e0016 */
[----:B------:R-:W-:Y:S02]  /*2aa0*/  IMAD.MOV R12, RZ, RZ, -R12 ;  /* 0x000000ffff0c7224 */ /* 0x000fe400078e0a0c */
[----:B------:R-:W-:-:S04]  /*2ab0*/  IMAD.HI.U32 R16, R16, R13, RZ ;  /* 0x0000000d10107227 */ /* 0x000fc800078e00ff */
[----:B------:R-:W-:-:S05]  /*2ac0*/  IMAD R12, R16, R12, R13 ;  /* 0x0000000c100c7224 */ /* 0x000fca00078e020d */
[----:B------:R-:W-:-:S13]  /*2ad0*/  ISETP.GT.U32.AND P0, PT, R17, R12, PT ;  /* 0x0000000c1100720c */ /* 0x000fda0003f04070 */
[----:B------:R-:W-:Y:S01]  /*2ae0*/  @!P0 IMAD.IADD R12, R12, 0x1, -R17 ;  /* 0x000000010c0c8824 */ /* 0x000fe200078e0a11 */
[----:B------:R-:W-:-:S13]  /*2af0*/  ISETP.GT.U32.AND P0, PT, R18, R21, PT ;  /* 0x000000151200720c */ /* 0x000fda0003f04070 */
[----:B------:R-:W-:Y:S01]  /*2b00*/  @!P0 IMAD.IADD R21, R21, 0x1, -R18 ;  /* 0x0000000115158824 */ /* 0x000fe200078e0a12 */
[----:B------:R-:W-:-:S13]  /*2b10*/  ISETP.GT.U32.AND P0, PT, R17, R12, PT ;  /* 0x0000000c1100720c */ /* 0x000fda0003f04070 */
[----:B------:R-:W-:Y:S01]  /*2b20*/  @!P0 IMAD.IADD R12, R12, 0x1, -R17 ;  /* 0x000000010c0c8824 */ /* 0x000fe200078e0a11 */
[----:B------:R-:W-:-:S13]  /*2b30*/  ISETP.GE.AND P0, PT, R20, RZ, PT ;  /* 0x000000ff1400720c */ /* 0x000fda0003f06270 */
[----:B------:R-:W-:Y:S01]  /*2b40*/  @!P0 IMAD.MOV R21, RZ, RZ, -R21 ;  /* 0x000000ffff158224 */ /* 0x000fe200078e0a15 */
[----:B------:R-:W-:-:S13]  /*2b50*/  ISETP.GE.AND P0, PT, R19, RZ, PT ;  /* 0x000000ff1300720c */ /* 0x000fda0003f06270 */
[----:B------:R-:W-:Y:S01]  /*2b60*/  @!P0 IMAD.MOV R12, RZ, RZ, -R12 ;  /* 0x000000ffff0c8224 */ /* 0x000fe200078e0a0c */
[----:B------:R-:W-:-:S13]  /*2b70*/  ISETP.NE.AND P0, PT, RZ, UR24, PT ;  /* 0x00000018ff007c0c */ /* 0x000fda000bf05270 */
[----:B------:R-:W-:Y:S02]  /*2b80*/  @!P0 LOP3.LUT R21, RZ, UR24, RZ, 0x33, !PT ;  /* 0x00000018ff158c12 */ /* 0x000fe4000f8e33ff */
[----:B------:R-:W-:-:S03]  /*2b90*/  ISETP.NE.AND P0, PT, RZ, UR21, PT ;  /* 0x00000015ff007c0c */ /* 0x000fc6000bf05270 */
[----:B------:R-:W-:-:S10]  /*2ba0*/  IMAD.IADD R20, R20, 0x1, -R21 ;  /* 0x0000000114147824 */ /* 0x000fd400078e0a15 */
[----:B------:R-:W-:Y:S02]  /*2bb0*/  @!P0 LOP3.LUT R12, RZ, UR21, RZ, 0x33, !PT ;  /* 0x00000015ff0c8c12 */ /* 0x000fe4000f8e33ff */
[----:B------:R-:W-:-:S03]  /*2bc0*/  ISETP.NE.AND P0, PT, R3, 0x1, PT ;  /* 0x000000010300780c */ /* 0x000fc60003f05270 */
[----:B------:R-:W-:-:S05]  /*2bd0*/  IMAD.IADD R19, R19, 0x1, -R12 ;  /* 0x0000000113137824 */ /* 0x000fca00078e0a0c */
[CC--:B------:R-:W-:Y:S01]  /*2be0*/  SEL R12, R19.reuse, R20.reuse, !P0 ;  /* 0x00000014130c7207 */ /* 0x0c0fe20004000000 */
[----:B------:R-:W-:-:S03]  /*2bf0*/  IMAD R19, R19, R20, RZ ;  /* 0x0000001413137224 */ /* 0x000fc600078e02ff */
[----:B------:R-:W-:Y:S02]  /*2c00*/  SHF.R.S32.HI R13, RZ, 0x1f, R12 ;  /* 0x0000001fff0d7819 */ /* 0x000fe4000001140c */
[----:B------:R-:W-:Y:S02]  /*2c10*/  SHF.R.S32.HI R17, RZ, 0x1f, R19 ;  /* 0x0000001fff117819 */ /* 0x000fe40000011413 */
.L_x_18:
[----:B------:R-:W-:Y:S05]  /*2c20*/  BSYNC.RECONVERGENT B0 ;  /* 0x0000000000007941 */ /* 0x000fea0003800200 */
.L_x_17:
[----:B--2---:R-:W1:Y:S04]  /*2c30*/  SHFL.UP PT, R18, R19, 0x1, RZ ;  /* 0x0420000013127989 */ /* 0x004e6800000e00ff */
[----:B------:R-:W2:Y:S01]  /*2c40*/  SHFL.UP PT, R16, R17, 0x1, RZ ;  /* 0x0420000011107989 */ /* 0x000ea200000e00ff */
[----:B-1----:R-:W-:Y:S02]  /*2c50*/  SEL R18, R18, RZ, P6 ;  /* 0x000000ff12127207 */ /* 0x002fe40003000000 */
[----:B--2---:R-:W-:Y:S02]  /*2c60*/  SEL R16, R16, RZ, P6 ;  /* 0x000000ff10107207 */ /* 0x004fe40003000000 */
[----:B------:R-:W-:-:S05]  /*2c70*/  IADD3 R18, P0, PT, R18, R19, RZ ;  /* 0x0000001312127210 */ /* 0x000fca0007f1e0ff */
[----:B------:R-:W-:Y:S01]  /*2c80*/  IMAD.X R16, R16, 0x1, R17, P0 ;  /* 0x0000000110107824 */ /* 0x000fe200000e0611 */
[----:B------:R-:W1:Y:S04]  /*2c90*/  SHFL.UP PT, R23, R18, 0x2, RZ ;  /* 0x0440000012177989 */ /* 0x000e6800000e00ff */
        /* <DEDUP_REMOVED lines=17> */
[----:B------:R-:W1:Y:S01]  /*2db0*/  SHFL.UP PT, R16, R27, 0x10, RZ ;  /* 0x060000001b107989 */ /* 0x000e6200000e00ff */
[----:B------:R-:W-:-:S03]  /*2dc0*/  IMAD.U32 R25, RZ, RZ, UR17 ;  /* 0x00000011ff197e24 */ /* 0x000fc6000f8e00ff */
[----:B------:R-:W2:Y:S01]  /*2dd0*/  SHFL.UP PT, R21, R24, 0x10, RZ ;  /* 0x0600000018157989 */ /* 0x000ea200000e00ff */
[----:B-1----:R-:W-:Y:S02]  /*2de0*/  SEL R16, R16, RZ, P5 ;  /* 0x000000ff10107207 */ /* 0x002fe40002800000 */
[----:B--2---:R-:W-:Y:S02]  /*2df0*/  SEL R21, R21, RZ, P5 ;  /* 0x000000ff15157207 */ /* 0x004fe40002800000 */
[----:B------:R-:W-:-:S05]  /*2e00*/  IADD3 R23, P0, PT, R16, R27, RZ ;  /* 0x0000001b10177210 */ /* 0x000fca0007f1e0ff */
[----:B------:R-:W-:Y:S01]  /*2e10*/  IMAD.X R21, R21, 0x1, R24, P0 ;  /* 0x0000000115157824 */ /* 0x000fe200000e0618 */
[----:B------:R-:W-:-:S05]  /*2e20*/  IADD3 R20, P0, PT, R23, R2, RZ ;  /* 0x0000000217147210 */ /* 0x000fca0007f1e0ff */
[----:B------:R-:W-:Y:S01]  /*2e30*/  IMAD.X R18, R21, 0x1, R0, P0 ;  /* 0x0000000115127824 */ /* 0x000fe200000e0600 */
[----:B------:R-:W-:-:S04]  /*2e40*/  ISETP.LE.U32.AND P0, PT, R20, UR18, PT ;  /* 0x0000001214007c0c */ /* 0x000fc8000bf03070 */
[----:B------:R-:W-:-:S13]  /*2e50*/  ISETP.GE.U32.AND.EX P0, PT, R25, R18, PT, P0 ;  /* 0x000000121900720c */ /* 0x000fda0003f06100 */
[----:B------:R-:W-:-:S04]  /*2e60*/  VOTE.ANY R16, PT, !P0 ;  /* 0x0000000000107806 */ /* 0x000fc800040e0100 */
[----:B------:R-:W-:-:S13]  /*2e70*/  ISETP.NE.AND P0, PT, R16, RZ, PT ;  /* 0x000000ff1000720c */ /* 0x000fda0003f05270 */
[----:B------:R-:W-:Y:S05]  /*2e80*/  @!P0 BRA `(.L_x_19) ;  /* 0xfffffff400d08947 */ /* 0x000fea000383ffff */
.L_x_16:
[----:B------:R-:W1:Y:S08]  /*2e90*/  BREV R18, R16 ;  /* 0x0000001000127301 */ /* 0x000e700000000000 */
[----:B-1----:R-:W1:Y:S02]  /*2ea0*/  FLO.U32.SH R18, R18 ;  /* 0x0000001200127300 */ /* 0x002e6400000e0400 */
[----:B-1----:R-:W1:Y:S02]  /*2eb0*/  SHFL.IDX PT, R11, R11, R18, 0x1f ;  /* 0x00001f120b0b7589 */ /* 0x002e6400000e0000 */
[----:B-1----:R-:W-:-:S05]  /*2ec0*/  IMAD.IADD R3, R8, 0x1, R11 ;  /* 0x0000000108037824 */ /* 0x002fca00078e020b */
[----:B------:R-:W-:-:S13]  /*2ed0*/  ISETP.GE.AND P0, PT, R3, UR27, PT ;  /* 0x0000001b03007c0c */ /* 0x000fda000bf06270 */
[----:B------:R-:W1:Y:S01]  /*2ee0*/  @!P0 LDC.64 R24, c[0x0][0xbf0] ;  /* 0x0002fc00ff188b82 */ /* 0x000e620000000a00 */
[----:B------:R-:W-:Y:S01]  /*2ef0*/  SHFL.IDX PT, R16, R19, R18, 0x1f ;  /* 0x00001f1213107589 */ /* 0x000fe200000e0000 */
[----:B-1----:R-:W-:-:S05]  /*2f00*/  @!P0 IMAD.WIDE R24, R3, 0xc, R24 ;  /* 0x0000000c03188825 */ /* 0x002fca00078e0218 */
[----:B-----5:R1:W5:Y:S04]  /*2f10*/  @!P0 LDG.E R6, desc[UR50][R24.64] ;  /* 0x0000003218068981 */ /* 0x020368000c1e1900 */
[----:B------:R1:W5:Y:S01]  /*2f20*/  @!P0 LDG.E R7, desc[UR50][R24.64+0x4] ;  /* 0x0000043218078981 */ /* 0x000362000c1e1900 */
[----:B------:R-:W-:-:S03]  /*2f30*/  IADD3 R23, P1, P0, R2, R23, -R19 ;  /* 0x0000001702177210 */ /* 0x000fc6000783e813 */
[----:B------:R-:W-:Y:S01]  /*2f40*/  SHFL.IDX PT, R13, R13, R18, 0x1f ;  /* 0x00001f120d0d7589 */ /* 0x000fe200000e0000 */
[----:B------:R-:W-:-:S03]  /*2f50*/  IADD3.X R9, PT, PT, R0, R21, ~R17, P1, P0 ;  /* 0x0000001500097210 */ /* 0x000fc60000fe0c11 */
[----:B------:R-:W2:Y:S04]  /*2f60*/  SHFL.IDX PT, R17, R17, R18, 0x1f ;  /* 0x00001f1211117589 */ /* 0x000ea800000e0000 */
[----:B------:R-:W3:Y:S04]  /*2f70*/  SHFL.IDX PT, R12, R12, R18, 0x1f ;  /* 0x00001f120c0c7589 */ /* 0x000ee800000e0000 */
[----:B------:R-:W4:Y:S04]  /*2f80*/  SHFL.IDX PT, R9, R9, R18, 0x1f ;  /* 0x00001f1209097589 */ /* 0x000f2800000e0000 */
[----:B------:R1:W1:Y:S01]  /*2f90*/  SHFL.IDX PT, R10, R23, R18, 0x1f ;  /* 0x00001f12170a7589 */ /* 0x00026200000e0000 */
[----:B--2---:R-:W-:Y:S01]  /*2fa0*/  IMAD.MOV.U32 R19, RZ, RZ, R17 ;  /* 0x000000ffff137224 */ /* 0x004fe200078e0011 */
[----:B-1-34-:R-:W-:-:S07]  /*2fb0*/  MOV R18, R16 ;  /* 0x0000001000127202 */ /* 0x01afce0000000f00 */
.L_x_13:
[----:B------:R-:W-:Y:S01]  /*2fc0*/  ISETP.GE.AND P0, PT, R11, UR27, PT ;  /* 0x0000001b0b007c0c */ /* 0x000fe2000bf06270 */
[----:B------:R-:W-:Y:S01]  /*2fd0*/  IMAD.MOV.U32 R0, RZ, RZ, -0x1 ;  /* 0xffffffffff007424 */ /* 0x000fe200078e00ff */
[----:B------:R-:W-:-:S11]  /*2fe0*/  MOV R16, 0xffffffff ;  /* 0xffffffff00107802 */ /* 0x000fd60000000f00 */
[----:B------:R-:W-:Y:S05]  /*2ff0*/  @P0 BRA `(.L_x_12) ;  /* 0x0000000000fc0947 */ /* 0x000fea0003800000 */
[----:B------:R-:W1:Y:S01]  /*3000*/  LDC R16, c[0x0][0xb98] ;  /* 0x0002e600ff107b82 */ /* 0x000e620000000800 */
[----:B------:R-:W-:-:S04]  /*3010*/  IADD3 R22, P0, PT, -R10, UR18, RZ ;  /* 0x000000120a167c10 */ /* 0x000fc8000ff1e1ff */
[----:B------:R-:W-:-:S03]  /*3020*/  IADD3.X R23, PT, PT, ~R9, UR17, RZ, P0, !PT ;  /* 0x0000001109177c10 */ /* 0x000fc600087fe5ff */
[----:B------:R-:W2:Y:S08]  /*3030*/  LDC R21, c[0x0][0xb88] ;  /* 0x0002e200ff157b82 */ /* 0x000eb00000000800 */
[----:B------:R-:W3:Y:S01]  /*3040*/  LDC R17, c[0x0][0xbdc] ;  /* 0x0002f700ff117b82 */ /* 0x000ee20000000800 */
[-CC-:B-1----:R-:W-:Y:S02]  /*3050*/  SHF.R.U32.HI R14, RZ, R16.reuse, R23.reuse ;  /* 0x00000010ff0e7219 */ /* 0x182fe40000011617 */
[----:B------:R-:W-:-:S02]  /*3060*/  SHF.R.U64 R16, R22, R16, R23 ;  /* 0x0000001016107219 */ /* 0x000fc40000001217 */
[-CC-:B--2---:R-:W-:Y:S02]  /*3070*/  SHF.R.U32.HI R2, RZ, R21.reuse, R14.reuse ;  /* 0x00000015ff027219 */ /* 0x184fe4000001160e */
[-C--:B------:R-:W-:Y:S02]  /*3080*/  SHF.R.U32.HI R3, RZ, R21.reuse, R13 ;  /* 0x00000015ff037219 */ /* 0x080fe4000001160d */
[----:B------:R-:W-:Y:S02]  /*3090*/  SHF.R.U64 R14, R16, R21, R14 ;  /* 0x00000015100e7219 */ /* 0x000fe4000000120e */
[-CC-:B---3--:R-:W-:Y:S02]  /*30a0*/  SHF.R.U32.HI R20, RZ, R17.reuse, R2.reuse ;  /* 0x00000011ff147219 */ /* 0x188fe40000011602 */
[----:B------:R-:W-:Y:S02]  /*30b0*/  SHF.R.U64 R17, R14, R17, R2 ;  /* 0x000000110e117219 */ /* 0x000fe40000001202 */
[----:B------:R-:W-:-:S04]  /*30c0*/  LOP3.LUT R0, R20, R3, RZ, 0xfc, !PT ;  /* 0x0000000314007212 */ /* 0x000fc800078efcff */
[----:B------:R-:W-:Y:S02]  /*30d0*/  ISETP.NE.U32.AND P0, PT, R0, RZ, PT ;  /* 0x000000ff0000720c */ /* 0x000fe40003f05070 */
[----:B------:R-:W-:-:S11]  /*30e0*/  SHF.R.U64 R0, R12, R21, R13 ;  /* 0x000000150c007219 */ /* 0x000fd6000000120d */
[----:B------:R-:W-:Y:S05]  /*30f0*/  @P0 BRA `(.L_x_20) ;  /* 0x0000000000540947 */ /* 0x000fea0003800000 */
[----:B------:R-:W1:Y:S01]  /*3100*/  I2F.U32.RP R22, R0 ;  /* 0x0000000000167306 */ /* 0x000e620000209000 */
[----:B------:R-:W-:-:S07]  /*3110*/  ISETP.NE.U32.AND P1, PT, R0, RZ, PT ;  /* 0x000000ff0000720c */ /* 0x000fce0003f25070 */
[----:B-1----:R-:W1:Y:S02]  /*3120*/  MUFU.RCP R20, R22 ;  /* 0x0000001600147308 */ /* 0x002e640000001000 */
[----:B-1----:R-:W-:-:S06]  /*3130*/  IADD3 R20, PT, PT, R20, 0xffffffe, RZ ;  /* 0x0ffffffe14147810 */ /* 0x002fcc0007ffe0ff */
[----:B------:R1:W2:Y:S02]  /*3140*/  F2I.FTZ.U32.TRUNC.NTZ R21, R20 ;  /* 0x0000001400157305 */ /* 0x0002a4000021f000 */
[----:B-1----:R-:W-:Y:S02]  /*3150*/  HFMA2 R20, -RZ, RZ, 0, 0 ;  /* 0x00000000ff147431 */ /* 0x002fe400000001ff */
[----:B--2---:R-:W-:-:S04]  /*3160*/  IMAD.MOV R2, RZ, RZ, -R21 ;  /* 0x000000ffff027224 */ /* 0x004fc800078e0a15 */
[----:B------:R-:W-:-:S04]  /*3170*/  IMAD R2, R2, R0, RZ ;  /* 0x0000000002027224 */ /* 0x000fc800078e02ff */
[----:B------:R-:W-:-:S06]  /*3180*/  IMAD.HI.U32 R2, R21, R2, R20 ;  /* 0x0000000215027227 */ /* 0x000fcc00078e0014 */
[----:B------:R-:W-:-:S04]  /*3190*/  IMAD.HI.U32 R2, R2, R17, RZ ;  /* 0x0000001102027227 */ /* 0x000fc800078e00ff */
[----:B------:R-:W-:-:S04]  /*31a0*/  IMAD.MOV R3, RZ, RZ, -R2 ;  /* 0x000000ffff037224 */ /* 0x000fc800078e0a02 */
[----:B------:R-:W-:-:S05]  /*31b0*/  IMAD R3, R0, R3, R17 ;  /* 0x0000000300037224 */ /* 0x000fca00078e0211 */
[----:B------:R-:W-:-:S13]  /*31c0*/  ISETP.GE.U32.AND P0, PT, R3, R0, PT ;  /* 0x000000000300720c */ /* 0x000fda0003f06070 */
[----:B------:R-:W-:Y:S01]  /*31d0*/  @P0 IADD3 R3, PT, PT, R3, -R0, RZ ;  /* 0x8000000003030210 */ /* 0x000fe20007ffe0ff */
[----:B------:R-:W-:-:S03]  /*31e0*/  @P0 VIADD R2, R2, 0x1 ;  /* 0x0000000102020836 */ /* 0x000fc60000000000 */
[----:B------:R-:W-:-:S13]  /*31f0*/  ISETP.GE.U32.AND P3, PT, R3, R0, PT ;  /* 0x000000000300720c */ /* 0x000fda0003f66070 */
[----:B------:R-:W-:Y:S02]  /*3200*/  @P3 IADD3 R2, PT, PT, R2, 0x1, RZ ;  /* 0x0000000102023810 */ /* 0x000fe40007ffe0ff */
[----:B------:R-:W-:-:S04]  /*3210*/  @!P1 LOP3.LUT R2, RZ, R0, RZ, 0x33, !PT ;  /* 0x00000000ff029212 */ /* 0x000fc800078e33ff */
[----:B------:R-:W-:-:S05]  /*3220*/  IADD3 R22, PT, PT, -R2, RZ, RZ ;  /* 0x000000ff02167210 */ /* 0x000fca0007ffe1ff */
[----:B------:R-:W-:Y:S01]  /*3230*/  IMAD R22, R0, R22, R17 ;  /* 0x0000001600167224 */ /* 0x000fe200078e0211 */
[----:B------:R-:W-:Y:S06]  /*3240*/  BRA `(.L_x_21) ;  /* 0x0000000000147947 */ /* 0x000fec0003800000 */
.L_x_20:
[----:B------:R-:W-:Y:S02]  /*3250*/  MOV R2, 0x3270 ;  /* 0x0000327000027802 */ /* 0x000fe40000000f00 */
[----:B-----5:R-:W-:Y:S05]  /*3260*/  CALL.REL.NOINC `($__internal_3_$__cuda_sm20_div_u64) ;  /* 0x0000010800387944 */ /* 0x020fea0003c00000 */
[----:B------:R-:W-:Y:S02]  /*3270*/  IADD3 R22, PT, PT, -R3, RZ, RZ ;  /* 0x000000ff03167210 */ /* 0x000fe40007ffe1ff */
[----:B------:R-:W-:-:S03]  /*3280*/  MOV R2, R3 ;  /* 0x0000000300027202 */ /* 0x000fc60000000f00 */
[----:B------:R-:W-:-:S07]  /*3290*/  IMAD R22, R0, R22, R17 ;  /* 0x0000001600167224 */ /* 0x000fce00078e0211 */
.L_x_21:
[----:B------:R-:W1:Y:S01]  /*32a0*/  LDC R3, c[0x0][0xbdc] ;  /* 0x0002f700ff037b82 */ /* 0x000e620000000800 */
[----:B------:R-:W-:Y:S01]  /*32b0*/  IMAD.MOV.U32 R24, RZ, RZ, -0x1 ;  /* 0xffffffffff187424 */ /* 0x000fe200078e00ff */
[----:B------:R-:W-:Y:S02]  /*32c0*/  PLOP3.LUT P1, PT, PT, PT, PT, 0x8, 0x80 ;  /* 0x000000000080781c */ /* 0x000fe40003f2e170 */
[----:B------:R-:W-:-:S04]  /*32d0*/  LOP3.LUT R15, R15, 0xfffffffd, RZ, 0xc0, !PT ;  /* 0xfffffffd0f0f7812 */ /* 0x000fc800078ec0ff */
[----:B------:R-:W2:Y:S07]  /*32e0*/  LDC R17, c[0x0][0xb80] ;  /* 0x0002e000ff117b82 */ /* 0x000eae0000000800 */
[----:B------:R-:W-:Y:S01]  /*32f0*/  @P1 LOP3.LUT R15, R15, 0x2, RZ, 0xfc, !PT ;  /* 0x000000020f0f1812 */ /* 0x000fe200078efcff */
[----:B------:R-:W3:Y:S08]  /*3300*/  LDC R20, c[0x0][0xb90] ;  /* 0x0002e400ff147b82 */ /* 0x000ef00000000800 */
[----:B------:R-:W4:Y:S01]  /*3310*/  LDC R0, c[0x0][0xbe0] ;  /* 0x0002f800ff007b82 */ /* 0x000f220000000800 */
[----:B-1----:R-:W-:-:S02]  /*3320*/  SHF.L.U32 R23, R24, R3, RZ ;  /* 0x0000000318177219 */ /* 0x002fc400000006ff */
[----:B------:R-:W-:Y:S02]  /*3330*/  SHF.L.U32 R2, R2, R3, RZ ;  /* 0x0000000302027219 */ /* 0x000fe400000006ff */
[----:B------:R-:W-:Y:S01]  /*3340*/  LOP3.LUT R23, RZ, R23, RZ, 0x33, !PT ;  /* 0x00000017ff177212 */ /* 0x000fe200078e33ff */
[----:B--2---:R-:W-:-:S03]  /*3350*/  VIADD R21, R17, 0xffffffff ;  /* 0xffffffff11157836 */ /* 0x004fc60000000000 */
[----:B------:R-:W-:Y:S02]  /*3360*/  LOP3.LUT R23, R14, R23, RZ, 0xc0, !PT ;  /* 0x000000170e177212 */ /* 0x000fe400078ec0ff */
[----:B------:R-:W-:-:S03]  /*3370*/  LOP3.LUT R21, R21, R16, RZ, 0xc0, !PT ;  /* 0x0000001015157212 */ /* 0x000fc600078ec0ff */
[----:B------:R-:W-:Y:S02]  /*3380*/  IMAD.IADD R23, R23, 0x1, R2 ;  /* 0x0000000117177824 */ /* 0x000fe400078e0202 */
[----:B------:R-:W-:Y:S02]  /*3390*/  IMAD.MOV.U32 R16, RZ, RZ, R11 ;  /* 0x000000ffff107224 */ /* 0x000fe400078e000b */
[----:B------:R-:W-:Y:S02]  /*33a0*/  IMAD R21, R22, R17, R21 ;  /* 0x0000001116157224 */ /* 0x000fe400078e0215 */
[----:B---3--:R-:W-:Y:S01]  /*33b0*/  IMAD R20, R23, R20, UR30 ;  /* 0x0000001e17147e24 */ /* 0x008fe2000f8e0214 */
[----:B----4-:R-:W-:-:S04]  /*33c0*/  ISETP.NE.AND P0, PT, R0, 0x1, PT ;  /* 0x000000010000780c */ /* 0x010fc80003f05270 */
[----:B------:R-:W-:Y:S02]  /*33d0*/  SEL R14, R20, R21, !P0 ;  /* 0x00000015140e7207 */ /* 0x000fe40004000000 */
[----:B------:R-:W-:-:S07]  /*33e0*/  SEL R0, R21, R20, !P0 ;  /* 0x0000001415007207 */ /* 0x000fce0004000000 */
.L_x_12:
[----:B------:R-:W-:Y:S01]  /*33f0*/  BAR.SYNC.DEFER_BLOCKING 0x0 ;  /* 0x0000000000007b1d */ /* 0x000fe20000010000 */
[----:B------:R-:W-:-:S13]  /*3400*/  LOP3.LUT P0, RZ, R15, 0x2, RZ, 0xc0, !PT ;  /* 0x000000020fff7812 */ /* 0x000fda000780c0ff */
[----:B------:R-:W-:Y:S05]  /*3410*/  @P0 EXIT ;  /* 0x000000000000094d */ /* 0x000fea0003800000 */
[----:B------:R-:W1:Y:S01]  /*3420*/  S2UR UR5, SR_CgaCtaId ;  /* 0x00000000000579c3 */ /* 0x000e620000008800 */
[----:B------:R-:W-:-:S09]  /*3430*/  UISETP.NE.AND UP0, UPT, UR37, 0x2, UPT ;  /* 0x000000022500788c */ /* 0x000fd2000bf05270 */
[----:B------:R-:W-:Y:S05]  /*3440*/  BRA.U UP0, `(.L_x_22) ;  /* 0x0000001100f07547 */ /* 0x000fea000b800000 */
[----:B------:R-:W-:-:S08]  /*3450*/  NOP ;  /* 0x0000000000007918 */ /* 0x000fd00000000000 */
[----:B-----5:R-:W2:-:S00]  /*3460*/  USETMAXREG.DEALLOC.CTAPOOL 0x88 ;  /* 0x00000088000079c8 */ /* 0x020e8000080e0500 */
[----:B--2---:R-:W-:Y:S01]  /*3470*/  ISETP.EQ.OR P1, PT, R8, RZ, P2 ;  /* 0x000000ff0800720c */ /* 0x004fe20001722670 */
[----:B------:R-:W-:Y:S01]  /*3480*/  IMAD.MOV.U32 R19, RZ, RZ, 0x1 ;  /* 0x00000001ff137424 */ /* 0x000fe200078e00ff */
[----:B------:R-:W-:Y:S01]  /*3490*/  PLOP3.LUT P4, PT, PT, PT, PT, 0x8, 0x80 ;  /* 0x000000000080781c */ /* 0x000fe20003f8e170 */
[----:B------:R-:W-:Y:S01]  /*34a0*/  IMAD.MOV.U32 R17, RZ, RZ, RZ ;  /* 0x000000ffff117224 */ /* 0x000fe200078e00ff */
[----:B------:R-:W-:Y:S01]  /*34b0*/  PRMT R18, RZ, 0x7610, R18 ;  /* 0x00007610ff127816 */ /* 0x000fe20000000012 */
[----:B------:R-:W-:Y:S01]  /*34c0*/  UMOV UR15, URZ ;  /* 0x000000ff000f7c82 */ /* 0x000fe20008000000 */
[----:B------:R-:W-:-:S09]  /*34d0*/  UMOV UR14, URZ ;  /* 0x000000ff000e7c82 */ /* 0x000fd20008000000 */
.L_x_46:
[----:B--2---:R-:W2:Y:S02]  /*34e0*/  LDC.64 R24, c[0x0][0x390] ;  /* 0x0000e400ff187b82 */ /* 0x004ea40000000a00 */
[----:B--2---:R-:W-:-:S05]  /*34f0*/  IMAD.WIDE R24, R16, 0xc, R24 ;  /* 0x0000000c10187825 */ /* 0x004fca00078e0218 */
[----:B------:R-:W2:Y:S02]  /*3500*/  LDG.E R2, desc[UR50][R24.64+0x8] ;  /* 0x0000083218027981 */ /* 0x000ea4000c1e1900 */
[----:B--2---:R-:W-:Y:S01]  /*3510*/  R2UR UR4, R2 ;  /* 0x00000000020472ca */ /* 0x004fe200000e0000 */
[----:B---34-:R-:W-:-:S14]  /*3520*/  @P4 BRA `(.L_x_23) ;  /* 0x0000000400cc4947 */ /* 0x018fdc0003800000 */
[----:B------:R-:W2:Y:S01]  /*3530*/  S2R R13, SR_LANEID ;  /* 0x00000000000d7919 */ /* 0x000ea20000000000 */
[----:B------:R-:W-:Y:S02]  /*3540*/  ELECT P0, URZ, PT ;  /* 0x0000000000ff782f */ /* 0x000fe40003800000 */
[----:B------:R-:W-:Y:S01]  /*3550*/  MOV R3, 0x400 ;  /* 0x0000040000037802 */ /* 0x000fe20000000f00 */
[----:B------:R-:W-:Y:S01]  /*3560*/  BSSY.RECONVERGENT B0, `(.L_x_24) ;  /* 0x0000055000007945 */ /* 0x000fe20003800200 */
[----:B------:R-:W3:Y:S01]  /*3570*/  S2R R12, SR_CgaCtaId ;  /* 0x00000000000c7919 */ /* 0x000ee20000008800 */
[----:B------:R-:W-:Y:S01]  /*3580*/  LOP3.LUT R15, R18, 0xffff, RZ, 0xc0, !PT ;  /* 0x0000ffff120f7812 */ /* 0x000fe200078ec0ff */
[----:B--2---:R-:W-:Y:S01]  /*3590*/  IMAD.SHL.U32 R13, R13, 0x4, RZ ;  /* 0x000000040d0d7824 */ /* 0x004fe200078e00ff */
[----:B---3--:R-:W-:-:S04]  /*35a0*/  LEA R12, R12, R3, 0x18 ;  /* 0x000000030c0c7211 */ /* 0x008fc800078ec0ff */
[----:B------:R-:W-:Y:S02]  /*35b0*/  IADD3 R12, PT, PT, R13, 0x480, R12 ;  /* 0x000004800d0c7810 */ /* 0x000fe40007ffe00c */
[----:B------:R-:W-:Y:S05]  /*35c0*/  @!P0 BRA `(.L_x_25) ;  /* 0x0000000400388947 */ /* 0x000fea0003800000 */
[----:B------:R-:W2:Y:S01]  /*35d0*/  LDC.64 R10, c[0x0][0x830] ;  /* 0x00020c00ff0a7b82 */ /* 0x000ea20000000a00 */
[----:B------:R-:W3:Y:S04]  /*35e0*/  LDG.E R9, desc[UR50][R24.64] ;  /* 0x0000003218097981 */ /* 0x000ee8000c1e1900 */
[----:B------:R4:W5:Y:S03]  /*35f0*/  LDG.E R20, desc[UR50][R24.64+0x4] ;  /* 0x0000043218147981 */ /* 0x000966000c1e1900 */
[----:B------:R-:W1:Y:S08]  /*3600*/  LDC.64 R6, c[0x0][0x840] ;  /* 0x00021000ff067b82 */ /* 0x000e700000000a00 */
[----:B------:R-:W4:Y:S01]  /*3610*/  LDC.64 R4, c[0x0][0x828] ;  /* 0x00020a00ff047b82 */ /* 0x000f220000000a00 */
[----:B--2---:R-:W-:-:S07]  /*3620*/  IMAD.WIDE R10, R16, 0x8, R10 ;  /* 0x00000008100a7825 */ /* 0x004fce00078e020a */
[----:B------:R-:W2:Y:S01]  /*3630*/  LDC.64 R2, c[0x0][0x838] ;  /* 0x00020e00ff027b82 */ /* 0x000ea20000000a00 */
[----:B------:R-:W3:Y:S01]  /*3640*/  LDG.E.64 R10, desc[UR50][R10.64] ;  /* 0x000000320a0a7981 */ /* 0x000ee2000c1e1b00 */
[----:B-1----:R-:W-:-:S06]  /*3650*/  IMAD.WIDE R6, R16, 0x8, R6 ;  /* 0x0000000810067825 */ /* 0x002fcc00078e0206 */
[----:B------:R-:W5:Y:S01]  /*3660*/  LDG.E.64 R6, desc[UR50][R6.64] ;  /* 0x0000003206067981 */ /* 0x000f62000c1e1b00 */
[----:B----4-:R-:W-:-:S06]  /*3670*/  IMAD.WIDE R26, R16, 0x8, R4 ;  /* 0x00000008101a7825 */ /* 0x010fcc00078e0204 */
[----:B------:R-:W4:Y:S01]  /*3680*/  LDG.E.64 R26, desc[UR50][R26.64] ;  /* 0x000000321a1a7981 */ /* 0x000f22000c1e1b00 */
[----:B--2---:R-:W-:-:S06]  /*3690*/  IMAD.WIDE R22, R16, 0x8, R2 ;  /* 0x0000000810167825 */ /* 0x004fcc00078e0202 */
[----:B------:R-:W2:Y:S01]  /*36a0*/  LDG.E.64 R22, desc[UR50][R22.64] ;  /* 0x0000003216167981 */ /* 0x000ea2000c1e1b00 */
[----:B------:R-:W1:Y:S01]  /*36b0*/  S2UR UR5, SR_CgaCtaId ;  /* 0x00000000000579c3 */ /* 0x000e620000008800 */
[----:B------:R-:W-:Y:S02]  /*36c0*/  UMOV UR6, 0x400 ;  /* 0x0000040000067882 */ /* 0x000fe40000000000 */
[----:B-1----:R-:W-:-:S09]  /*36d0*/  ULEA UR5, UR5, UR6, 0x18 ;  /* 0x0000000605057291 */ /* 0x002fd2000f8ec0ff */
[----:B------:R-:W1:Y:S04]  /*36e0*/  LDS R5, [UR5+0x49c] ;  /* 0x00049c05ff057984 */ /* 0x000e680008000800 */
[----:B------:R-:W1:Y:S01]  /*36f0*/  LDS R4, [UR5+0x51c] ;  /* 0x00051c05ff047984 */ /* 0x000e620008000800 */
[----:B------:R-:W-:Y:S02]  /*3700*/  UIADD3 UR7, UPT, UPT, UR5, 0x480, URZ ;  /* 0x0000048005077890 */ /* 0x000fe4000fffe0ff */
[----:B------:R-:W-:Y:S01]  /*3710*/  UIADD3 UR6, UPT, UPT, UR5, 0x500, URZ ;  /* 0x0000050005067890 */ /* 0x000fe2000fffe0ff */
[----:B------:R-:W-:Y:S04]  /*3720*/  STS [UR5+0x4b0], RZ ;  /* 0x0004b0ffff007988 */ /* 0x000fe80008000805 */
[----:B------:R-:W-:Y:S01]  /*3730*/  STS [UR5+0x530], RZ ;  /* 0x000530ffff007988 */ /* 0x000fe20008000805 */
[----:B---3--:R-:W-:-:S04]  /*3740*/  SHF.L.U64.HI R28, R10, 0x1, R11 ;  /* 0x000000010a1c7819 */ /* 0x008fc8000001020b */
[----:B------:R-:W-:Y:S02]  /*3750*/  LOP3.LUT R28, R28, 0x1fffffff, RZ, 0xc0, !PT ;  /* 0x1fffffff1c1c7812 */ /* 0x000fe400078ec0ff */
[----:B-----5:R-:W-:-:S04]  /*3760*/  SHF.L.U64.HI R16, R6, 0x1, R7 ;  /* 0x0000000106107819 */ /* 0x020fc80000010207 */
[----:B------:R-:W-:Y:S02]  /*3770*/  LOP3.LUT R16, R16, 0x1fffffff, RZ, 0xc0, !PT ;  /* 0x1fffffff10107812 */ /* 0x000fe400078ec0ff */
[----:B------:R-:W-:Y:S02]  /*3780*/  SHF.R.U32.HI R2, RZ, 0x4, R28 ;  /* 0x00000004ff027819 */ /* 0x000fe4000001161c */
[----:B------:R-:W-:Y:S02]  /*3790*/  SHF.R.U32.HI R3, RZ, 0x4, R16 ;  /* 0x00000004ff037819 */ /* 0x000fe40000011610 */
[----:B-1----:R-:W-:Y:S02]  /*37a0*/  LOP3.LUT R2, R5, 0xf, R2, 0xb8, !PT ;  /* 0x0000000f05027812 */ /* 0x002fe400078eb802 */
[----:B------:R-:W-:-:S03]  /*37b0*/  LOP3.LUT R11, R4, 0xf, R3, 0xb8, !PT ;  /* 0x0000000f040b7812 */ /* 0x000fc600078eb803 */
[----:B------:R-:W-:Y:S04]  /*37c0*/  STS [UR5+0x49c], R2 ;  /* 0x00049c02ff007988 */ /* 0x000fe80008000805 */
[----:B------:R-:W-:Y:S04]  /*37d0*/  STS [UR5+0x51c], R11 ;  /* 0x00051c0bff007988 */ /* 0x000fe80008000805 */
[----:B------:R-:W1:Y:S04]  /*37e0*/  LDS R4, [UR5+0x49c] ;  /* 0x00049c05ff047984 */ /* 0x000e680008000800 */
[----:B------:R-:W3:Y:S01]  /*37f0*/  LDS R3, [UR5+0x51c] ;  /* 0x00051c05ff037984 */ /* 0x000ee20008000800 */
[----:B-1----:R-:W-:-:S02]  /*3800*/  LOP3.LUT R7, R4, 0xf0, RZ, 0xb8, !PT ;  /* 0x000000f004077812 */ /* 0x002fc400078eb8ff */
[----:B---3--:R-:W-:-:S03]  /*3810*/  LOP3.LUT R8, R3, 0xf0, RZ, 0xb8, !PT ;  /* 0x000000f003087812 */ /* 0x008fc600078eb8ff */
[----:B------:R-:W-:Y:S04]  /*3820*/  STS [UR5+0x49c], R7 ;  /* 0x00049c07ff007988 */ /* 0x000fe80008000805 */
[----:B------:R-:W-:Y:S04]  /*3830*/  STS [UR5+0x51c], R8 ;  /* 0x00051c08ff007988 */ /* 0x000fe80008000805 */
[----:B------:R-:W1:Y:S04]  /*3840*/  LDS R5, [UR5+0x49c] ;  /* 0x00049c05ff057984 */ /* 0x000e680008000800 */
[----:B------:R-:W3:Y:S01]  /*3850*/  LDS R3, [UR5+0x51c] ;  /* 0x00051c05ff037984 */ /* 0x000ee20008000800 */
[----:B------:R-:W-:-:S02]  /*3860*/  IMAD.U32 R4, RZ, RZ, UR7 ;  /* 0x00000007ff047e24 */ /* 0x000fc4000f8e00ff */
[----:B------:R-:W-:-:S03]  /*3870*/  IMAD.U32 R2, RZ, RZ, UR6 ;  /* 0x00000006ff027e24 */ /* 0x000fc6000f8e00ff */
[----:B------:R-:W-:Y:S02]  /*3880*/  SHF.R.U64 R4, R4, 0x4, RZ ;  /* 0x0000000404047819 */ /* 0x000fe400000012ff */
[----:B------:R-:W-:Y:S02]  /*3890*/  SHF.R.U64 R2, R2, 0x4, RZ ;  /* 0x0000000402027819 */ /* 0x000fe400000012ff */
[----:B-1----:R-:W-:Y:S02]  /*38a0*/  LOP3.LUT R5, R5, 0xf00, RZ, 0xb8, !PT ;  /* 0x00000f0005057812 */ /* 0x002fe400078eb8ff */
[----:B---3--:R-:W-:-:S03]  /*38b0*/  LOP3.LUT R3, R3, 0xf00, RZ, 0xb8, !PT ;  /* 0x00000f0003037812 */ /* 0x008fc600078eb8ff */
[----:B------:R1:W-:Y:S04]  /*38c0*/  STS.64 [UR5+0x498], R4 ;  /* 0x00049804ff007988 */ /* 0x0003e80008000a05 */
[----:B------:R-:W-:Y:S04]  /*38d0*/  STS.64 [UR5+0x518], R2 ;  /* 0x00051802ff007988 */ /* 0x000fe80008000a05 */
[----:B------:R-:W3:Y:S04]  /*38e0*/  LDS R24, [UR5+0x49c] ;  /* 0x00049c05ff187984 */ /* 0x000ee80008000800 */
[----:B------:R-:W5:Y:S01]  /*38f0*/  LDS R21, [UR5+0x51c] ;  /* 0x00051c05ff157984 */ /* 0x000f620008000800 */
[----:B------:R-:W-:Y:S01]  /*3900*/  IMAD.SHL.U32 R10, R10, 0x2, RZ ;  /* 0x000000020a0a7824 */ /* 0x000fe200078e00ff */
[----:B------:R-:W-:Y:S01]  /*3910*/  UIADD3 UR6, UPT, UPT, UR4, -0x1, URZ ;  /* 0xffffffff04067890 */ /* 0x000fe2000fffe0ff */
[----:B------:R-:W-:-:S03]  /*3920*/  IMAD.SHL.U32 R25, R6, 0x2, RZ ;  /* 0x0000000206197824 */ /* 0x000fc600078e00ff */
[----:B------:R-:W-:Y:S02]  /*3930*/  LOP3.LUT R7, R10, 0xfffffffe, RZ, 0xc0, !PT ;  /* 0xfffffffe0a077812 */ /* 0x000fe400078ec0ff */
[----:B------:R-:W-:Y:S01]  /*3940*/  IMAD.U32 R8, RZ, RZ, UR6 ;  /* 0x00000006ff087e24 */ /* 0x000fe2000f8e00ff */
[----:B------:R-:W-:Y:S01]  /*3950*/  LOP3.LUT R25, R25, 0xfffffffe, RZ, 0xc0, !PT ;  /* 0xfffffffe19197812 */ /* 0x000fe200078ec0ff */
[----:B------:R-:W-:Y:S01]  /*3960*/  STS [UR5+0x490], R4 ;  /* 0x00049004ff007988 */ /* 0x000fe20008000805 */
[----:B------:R-:W-:Y:S02]  /*3970*/  SHF.R.U64 R28, R7, 0x4, R28 ;  /* 0x00000004071c7819 */ /* 0x000fe4000000121c */
[----:B------:R-:W-:Y:S02]  /*3980*/  CS2R R10, SRZ ;  /* 0x00000000000a7805 */ /* 0x000fe4000001ff00 */
[----:B------:R-:W-:Y:S01]  /*3990*/  CS2R R6, SRZ ;  /* 0x0000000000067805 */ /* 0x000fe2000001ff00 */
[----:B------:R4:W-:Y:S01]  /*39a0*/  STS [UR5+0x494], R4 ;  /* 0x00049404ff007988 */ /* 0x0009e20008000805 */
[----:B------:R-:W-:Y:S01]  /*39b0*/  VIADD R9, R9, 0xffffffff ;  /* 0xffffffff09097836 */ /* 0x000fe20000000000 */
[----:B------:R-:W-:Y:S01]  /*39c0*/  SHF.R.U64 R25, R25, 0x4, R16 ;  /* 0x0000000419197819 */ /* 0x000fe20000001210 */
[----:B-1----:R-:W-:Y:S01]  /*39d0*/  VIADD R5, R20, 0xffffffff ;  /* 0xffffffff14057836 */ /* 0x002fe20000000000 */
[----:B------:R1:W-:Y:S04]  /*39e0*/  STS [UR5+0x510], R2 ;  /* 0x00051002ff007988 */ /* 0x0003e80008000805 */
[----:B------:R1:W-:Y:S04]  /*39f0*/  STS [UR5+0x514], R2 ;  /* 0x00051402ff007988 */ /* 0x0003e80008000805 */
[----:B------:R1:W-:Y:S04]  /*3a00*/  STS.128 [UR5+0x4a0], R8 ;  /* 0x0004a008ff007988 */ /* 0x0003e80008000c05 */
[----:B------:R1:W-:Y:S01]  /*3a10*/  STS [UR5+0x48c], R28 ;  /* 0x00048c1cff007988 */ /* 0x0003e20008000805 */
[----:B---3--:R-:W-:Y:S01]  /*3a20*/  LOP3.LUT R24, R24, 0xf000, RZ, 0xb8, !PT ;  /* 0x0000f00018187812 */ /* 0x008fe200078eb8ff */
[----:B----4-:R-:W-:Y:S01]  /*3a30*/  IMAD.MOV.U32 R4, RZ, RZ, R8 ;  /* 0x000000ffff047224 */ /* 0x010fe200078e0008 */
[----:B-----5:R-:W-:Y:S01]  /*3a40*/  LOP3.LUT R21, R21, 0xf000, RZ, 0xb8, !PT ;  /* 0x0000f00015157812 */ /* 0x020fe200078eb8ff */
[----:B------:R1:W-:Y:S04]  /*3a50*/  STS.64 [UR5+0x480], R26 ;  /* 0x0004801aff007988 */ /* 0x0003e80008000a05 */
[----:B------:R1:W-:Y:S04]  /*3a60*/  STS.128 [UR5+0x520], R4 ;  /* 0x00052004ff007988 */ /* 0x0003e80008000c05 */
[----:B--2---:R1:W-:Y:S04]  /*3a70*/  STS.64 [UR5+0x500], R22 ;  /* 0x00050016ff007988 */ /* 0x0043e80008000a05 */
[----:B------:R1:W-:Y:S04]  /*3a80*/  STS [UR5+0x50c], R25 ;  /* 0x00050c19ff007988 */ /* 0x0003e80008000805 */
[----:B------:R1:W-:Y:S04]  /*3a90*/  STS [UR5+0x49c], R24 ;  /* 0x00049c18ff007988 */ /* 0x0003e80008000805 */
[----:B------:R1:W-:Y:S02]  /*3aa0*/  STS [UR5+0x51c], R21 ;  /* 0x00051c15ff007988 */ /* 0x0003e40008000805 */
.L_x_25:
[----:B-1----:R-:W-:Y:S05]  /*3ab0*/  BSYNC.RECONVERGENT B0 ;  /* 0x0000000000007941 */ /* 0x002fea0003800200 */
.L_x_24:
[----:B------:R-:W-:Y:S01]  /*3ac0*/  NOP ;  /* 0x0000000000007918 */ /* 0x000fe20000000000 */
[----:B------:R1:W2:Y:S01]  /*3ad0*/  LDS R2, [R12] ;  /* 0x000000000c027984 */ /* 0x0002a20000000800 */
[----:B------:R-:W-:Y:S01]  /*3ae0*/  IMAD R15, R15, 0x4ec5, RZ ;  /* 0x00004ec50f0f7824 */ /* 0x000fe200078e02ff */
[----:B------:R-:W-:Y:S01]  /*3af0*/  ELECT P0, URZ, PT ;  /* 0x0000000000ff782f */ /* 0x000fe20003800000 */
[----:B------:R-:W-:Y:S01]  /*3b00*/  BSSY.RECONVERGENT B0, `(.L_x_26) ;  /* 0x000000b000007945 */ /* 0x000fe20003800200 */
[----:B------:R1:W3:Y:S02]  /*3b10*/  LDS R3, [R12+0x80] ;  /* 0x000080000c037984 */ /* 0x0002e40000000800 */
[----:B------:R-:W-:-:S04]  /*3b20*/  SHF.R.U32.HI R4, RZ, 0x12, R15 ;  /* 0x00000012ff047819 */ /* 0x000fc8000001160f */
[----:B------:R-:W-:-:S05]  /*3b30*/  PRMT R4, R4, 0x9910, RZ ;  /* 0x0000991004047816 */ /* 0x000fca00000000ff */
[----:B------:R-:W-:-:S04]  /*3b40*/  IMAD R4, R4, 0xd, RZ ;  /* 0x0000000d04047824 */ /* 0x000fc800078e02ff */
[----:B------:R-:W-:-:S05]  /*3b50*/  IMAD.MOV R4, RZ, RZ, -R4 ;  /* 0x000000ffff047224 */ /* 0x000fca00078e0a04 */
[----:B------:R-:W-:-:S05]  /*3b60*/  PRMT R5, R4, 0x7710, RZ ;  /* 0x0000771004057816 */ /* 0x000fca00000000ff */
[----:B------:R-:W-:Y:S01]  /*3b70*/  IMAD.IADD R4, R5, 0x1, R18 ;  /* 0x0000000105047824 */ /* 0x000fe200078e0212 */
[----:B-1----:R-:W-:Y:S05]  /*3b80*/  @!P0 BRA `(.L_x_27) ;  /* 0x0000000000088947 */ /* 0x002fea0003800000 */
[----:B------:R0:W-:Y:S01]  /*3b90*/  UTMACMDFLUSH ;  /* 0x00000000000079b7 */ /* 0x0001e20000000000 */
[----:B------:R-:W-:-:S04]  /*3ba0*/  DEPBAR.LE SB0, 0x0 ;  /* 0x000080000000791a */ /* 0x000fc80000000000 */
.L_x_27:
[----:B------:R-:W-:Y:S05]  /*3bb0*/  BSYNC.RECONVERGENT B0 ;  /* 0x0000000000007941 */ /* 0x000fea0003800200 */
.L_x_26:
[----:B------:R-:W-:-:S13]  /*3bc0*/  R2UR UR5, R4 ;  /* 0x00000000040572ca */ /* 0x000fda00000e0000 */
[----:B------:R-:W-:-:S04]  /*3bd0*/  ULOP3.LUT UR5, UR5, 0xffff, URZ, 0xc0, !UPT ;  /* 0x0000ffff05057892 */ /* 0x000fc8000f8ec0ff */
[----:B------:R-:W-:Y:S02]  /*3be0*/  UIMAD.WIDE.U32 UR6, UR5, 0x80, UR34 ;  /* 0x00000080050678a5 */ /* 0x000fe4000f8e0022 */
[----:B------:R-:W-:-:S04]  /*3bf0*/  UIMAD.WIDE.U32 UR8, UR5, 0x80, UR32 ;  /* 0x00000080050878a5 */ /* 0x000fc8000f8e0020 */
[C---:B------:R-:W-:Y:S02]  /*3c00*/  IADD3 R4, P3, PT, R13.reuse, UR6, RZ ;  /* 0x000000060d047c10 */ /* 0x040fe4000ff7e0ff */
[----:B------:R-:W-:-:S03]  /*3c10*/  IADD3 R6, P0, PT, R13, UR8, RZ ;  /* 0x000000080d067c10 */ /* 0x000fc6000ff1e0ff */
[----:B------:R-:W-:Y:S02]  /*3c20*/  IMAD.X R5, RZ, RZ, UR7, P3 ;  /* 0x00000007ff057e24 */ /* 0x000fe400098e06ff */
[----:B------:R-:W-:-:S03]  /*3c30*/  IMAD.X R7, RZ, RZ, UR9, P0 ;  /* 0x00000009ff077e24 */ /* 0x000fc600080e06ff */
[----:B--2---:R2:W5:Y:S04]  /*3c40*/  ATOMG.E.EXCH.STRONG.GPU PT, RZ, [R4], R2 ;  /* 0x0000000204ff73a8 */ /* 0x00456800041ee100 */
[----:B---3--:R2:W5:Y:S02]  /*3c50*/  ATOMG.E.EXCH.STRONG.GPU PT, RZ, [R6], R3 ;  /* 0x0000000306ff73a8 */ /* 0x00856400041ee100 */
.L_x_23:
[----:B--2---:R-:W-:Y:S01]  /*3c60*/  LOP3.LUT R2, R18, 0xffff, RZ, 0xc0, !PT ;  /* 0x0000ffff12027812 */ /* 0x004fe200078ec0ff */
[----:B------:R-:W2:Y:S01]  /*3c70*/  S2UR UR13, SR_CgaCtaId ;  /* 0x00000000000d79c3 */ /* 0x000ea20000008800 */
[----:B------:R-:W-:-:S03]  /*3c80*/  UMOV UR12, 0x400 ;  /* 0x00000400000c7882 */ /* 0x000fc60000000000 */
[----:B------:R-:W-:-:S05]  /*3c90*/  IMAD R2, R2, 0x4ec5, RZ ;  /* 0x00004ec502027824 */ /* 0x000fca00078e02ff */
[----:B------:R-:W-:-:S04]  /*3ca0*/  SHF.R.U32.HI R2, RZ, 0x12, R2 ;  /* 0x00000012ff027819 */ /* 0x000fc80000011602 */
[----:B------:R-:W-:-:S05]  /*3cb0*/  PRMT R2, R2, 0x9910, RZ ;  /* 0x0000991002027816 */ /* 0x000fca00000000ff */
[----:B------:R-:W-:-:S04]  /*3cc0*/  IMAD R2, R2, 0xd, RZ ;  /* 0x0000000d02027824 */ /* 0x000fc800078e02ff */
[----:B------:R-:W-:Y:S01]  /*3cd0*/  IMAD.MOV R2, RZ, RZ, -R2 ;  /* 0x000000ffff027224 */ /* 0x000fe200078e0a02 */
[----:B--2---:R-:W-:-:S04]  /*3ce0*/  ULEA UR12, UR13, UR12, 0x18 ;  /* 0x0000000c0d0c7291 */ /* 0x004fc8000f8ec0ff */
[----:B------:R-:W-:Y:S01]  /*3cf0*/  PRMT R3, R2, 0x7710, RZ ;  /* 0x0000771002037816 */ /* 0x000fe200000000ff */
[----:B-1----:R-:W-:Y:S01]  /*3d00*/  ULEA UR5, UR14, UR12, 0x3 ;  /* 0x0000000c0e057291 */ /* 0x002fe2000f8e18ff */
[----:B------:R-:W-:-:S03]  /*3d10*/  SHF.L.U32 R2, R19, 0x1f, RZ ;  /* 0x0000001f13027819 */ /* 0x000fc600000006ff */
[----:B------:R-:W-:-:S05]  /*3d20*/  IMAD.IADD R3, R3, 0x1, R18 ;  /* 0x0000000103037824 */ /* 0x000fca00078e0212 */
[----:B------:R-:W-:-:S13]  /*3d30*/  R2UR UR16, R3 ;  /* 0x00000000031072ca */ /* 0x000fda00000e0000 */
[----:B------:R-:W-:-:S04]  /*3d40*/  ULOP3.LUT UR16, UR16, 0xffff, URZ, 0xc0, !UPT ;  /* 0x0000ffff10107892 */ /* 0x000fc8000f8ec0ff */
[----:B------:R-:W-:Y:S02]  /*3d50*/  UIMAD.WIDE.U32 UR18, UR16, 0x80, UR34 ;  /* 0x00000080101278a5 */ /* 0x000fe4000f8e0022 */
[----:B------:R-:W-:Y:S01]  /*3d60*/  UIMAD.WIDE.U32 UR16, UR16, 0x80, UR32 ;  /* 0x00000080101078a5 */ /* 0x000fe2000f8e0020 */
[----:B------:R-:W-:Y:S11]  /*3d70*/  @P4 BRA `(.L_x_28) ;  /* 0x00000000001c4947 */ /* 0x000ff60003800000 */
[----:B------:R-:W-:-:S04]  /*3d80*/  DEPBAR {5,4,3,2,1,0} ;  /* 0x0000003f0000791a */ /* 0x000fc80000000000 */
[----:B------:R-:W1:Y:S02]  /*3d90*/  CCTL.E.C.LDCU.IV.DEEP [UR18] ;  /* 0x0000000012007540 */ /* 0x000e640009c08000 */
[----:B-1----:R1:W-:Y:S01]  /*3da0*/  UTMACCTL.IV [UR18] ;  /* 0x00000000120079b9 */ /* 0x0023e20008000000 */
[----:B------:R-:W-:-:S04]  /*3db0*/  DEPBAR {5,4,3,2,1,0} ;  /* 0x0000003f0000791a */ /* 0x000fc80000000000 */
[----:B------:R-:W2:Y:S02]  /*3dc0*/  CCTL.E.C.LDCU.IV.DEEP [UR16] ;  /* 0x0000000010007540 */ /* 0x000ea40009c08000 */
[----:B--2---:R1:W-:Y:S01]  /*3dd0*/  UTMACCTL.IV [UR16] ;  /* 0x00000000100079b9 */ /* 0x0043e20008000000 */
[----:B------:R-:W-:Y:S01]  /*3de0*/  NOP ;  /* 0x0000000000007918 */ /* 0x000fe20000000000 */
.L_x_28:
[----:B------:R-:W-:Y:S01]  /*3df0*/  UIADD3 UR6, UPT, UPT, UR4, 0x3f, URZ ;  /* 0x0000003f04067890 */ /* 0x000fe2000fffe0ff */
[----:B-----5:R2:W3:Y:S01]  /*3e00*/  SYNCS.PHASECHK.TRANS64.TRYWAIT P0, [UR5+0x18], R2 ;  /* 0x00001802ff0075a7 */ /* 0x0204e20008001105 */
[----:B------:R-:W-:Y:S01]  /*3e10*/  UIADD3 UR4, UPT, UPT, UR4, 0x7e, URZ ;  /* 0x0000007e04047890 */ /* 0x000fe2000fffe0ff */
[----:B------:R-:W-:Y:S01]  /*3e20*/  R2UR UR11, R14 ;  /* 0x000000000e0b72ca */ /* 0x000fe200000e0000 */
[----:B------:R-:W-:Y:S01]  /*3e30*/  USHF.R.S32.HI UR5, URZ, 0x1f, UR6 ;  /* 0x0000001fff057899 */ /* 0x000fe20008011406 */
[----:B------:R-:W-:Y:S01]  /*3e40*/  R2UR UR7, R0 ;  /* 0x00000000000772ca */ /* 0x000fe200000e0000 */
[----:B------:R-:W-:Y:S02]  /*3e50*/  UMOV UR21, URZ ;  /* 0x000000ff00157c82 */ /* 0x000fe40008000000 */
[----:B------:R-:W-:-:S04]  /*3e60*/  ULEA.HI UR5, UR5, UR6, URZ, 0x6 ;  /* 0x0000000605057291 */ /* 0x000fc8000f8f30ff */
[----:B------:R-:W-:-:S04]  /*3e70*/  USHF.R.S32.HI UR22, URZ, 0x6, UR5 ;  /* 0x00000006ff167899 */ /* 0x000fc80008011405 */
[----:B------:R-:W-:Y:S02]  /*3e80*/  UISETP.LT.U32.AND UP0, UPT, UR22, 0x3, UPT ;  /* 0x000000031600788c */ /* 0x000fe4000bf01070 */
[----:B------:R-:W-:Y:S02]  /*3e90*/  USHF.L.U32 UR11, UR11, 0x7, URZ ;  /* 0x000000070b0b7899 */ /* 0x000fe400080006ff */
[----:B------:R-:W-:Y:S02]  /*3ea0*/  USEL UR20, UR22, 0x3, UP0 ;  /* 0x0000000316147887 */ /* 0x000fe40008000000 */
[----:B------:R-:W-:Y:S02]  /*3eb0*/  UISETP.GE.U32.AND UP0, UPT, UR4, 0x7f, UPT ;  /* 0x0000007f0400788c */ /* 0x000fe4000bf06070 */
[----:B------:R-:W-:-:S07]  /*3ec0*/  USHF.L.U32 UR7, UR7, 0x8, URZ ;  /* 0x0000000807077899 */ /* 0x000fce00080006ff */
[----:B--2---:R-:W-:Y:S05]  /*3ed0*/  BRA.U !UP0, `(.L_x_29) ;  /* 0x0000000108a47547 */ /* 0x004fea000b800000 */
[----:B------:R-:W-:Y:S01]  /*3ee0*/  UMOV UR23, URZ ;  /* 0x000000ff00177c82 */ /* 0x000fe20008000000 */
[----:B------:R-:W-:-:S05]  /*3ef0*/  UMOV UR24, UR14 ;  /* 0x0000000e00187c82 */ /* 0x000fca0008000000 */
.L_x_35:
[----:B--2---:R-:W-:Y:S01]  /*3f00*/  ULEA UR9, UR24, UR12, 0x3 ;  /* 0x0000000c18097291 */ /* 0x004fe2000f8e18ff */
[----:B---3--:R-:W-:Y:S01]  /*3f10*/  @!P2 MOV R2, 0xc000 ;  /* 0x0000c0000002a802 */ /* 0x008fe20000000f00 */
[----:B---34-:R-:W-:Y:S10]  /*3f20*/  @P0 BRA `(.L_x_30) ;  /* 0x00000000000c0947 */ /* 0x018ff40003800000 */
[----:B------:R-:W-:-:S04]  /*3f30*/  SHF.L.U32 R3, R19, 0x1f, RZ ;  /* 0x0000001f13037819 */ /* 0x000fc800000006ff */
[----:B------:R-:W2:Y:S02]  /*3f40*/  SYNCS.PHASECHK.TRANS64.TRYWAIT P0, [UR9+0x18], R3 ;  /* 0x00001803ff0075a7 */ /* 0x000ea40008001109 */
[----:B--2---:R-:W-:Y:S05]  /*3f50*/  @!P0 BRA `(.L_x_31) ;  /* 0x000000f000108947 */ /* 0x004fea0003800000 */
.L_x_30:
[----:B------:R3:W-:Y:S01]  /*3f60*/  @!P2 SYNCS.ARRIVE.TRANS64 RZ, [UR9], R2 ;  /* 0x00000002ffffa9a7 */ /* 0x0007e20008000009 */
[----:B------:R-:W-:-:S04]  /*3f70*/  ULOP3.LUT UR4, UR25, 0x2, URZ, 0xfc, !UPT ;  /* 0x0000000219047892 */ /* 0x000fc8000f8efcff */
[----:B------:R-:W-:-:S09]  /*3f80*/  UISETP.NE.AND UP0, UPT, UR4, 0x2, UPT ;  /* 0x000000020400788c */ /* 0x000fd2000bf05270 */
[----:B------:R-:W-:Y:S05]  /*3f90*/  BRA.U UP0, `(.L_x_32) ;  /* 0x0000000100047547 */ /* 0x000fea000b800000 */
[----:B-1----:R-:W-:Y:S05]  /*3fa0*/  BPT.TRAP 0x1 ;  /* 0x000000040000795c */ /* 0x002fea0000300000 */
.L_x_32:
[----:B------:R-:W-:Y:S04]  /*3fb0*/  BSSY.RECONVERGENT B0, `(.L_x_33) ;  /* 0x0000003000007945 */ /* 0x000fe80003800200 */
[----:B------:R-:W-:Y:S05]  /*3fc0*/  @P1 BRA `(.L_x_34) ;  /* 0x0000000000041947 */ /* 0x000fea0003800000 */
[----:B-1----:R-:W-:Y:S05]  /*3fd0*/  BPT.TRAP 0x1 ;  /* 0x000000040000795c */ /* 0x002fea0000300000 */
.L_x_34:
[----:B-1----:R-:W-:Y:S05]  /*3fe0*/  BSYNC.RECONVERGENT B0 ;  /* 0x0000000000007941 */ /* 0x002fea0003800200 */
.L_x_33:
[----:B------:R-:W-:Y:S02]  /*3ff0*/  UIADD3 UR14, UPT, UPT, UR24, 0x1, URZ ;  /* 0x00000001180e7890 */ /* 0x000fe4000fffe0ff */
[----:B------:R-:W-:Y:S02]  /*4000*/  ULEA UR8, UR24, UR12, 0xe ;  /* 0x0000000c18087291 */ /* 0x000fe4000f8e70ff */
[----:B------:R-:W-:Y:S02]  /*4010*/  UISETP.NE.AND UP0, UPT, UR14, 0x3, UPT ;  /* 0x000000030e00788c */ /* 0x000fe4000bf05270 */
[----:B------:R-:W-:Y:S02]  /*4020*/  USHF.L.U32 UR10, UR23, 0x6, URZ ;  /* 0x00000006170a7899 */ /* 0x000fe400080006ff */
[----:B------:R-:W-:Y:S02]  /*4030*/  USEL UR5, URZ, 0x1, UP0 ;  /* 0x00000001ff057887 */ /* 0x000fe40008000000 */
[----:B------:R-:W-:-:S02]  /*4040*/  USEL UR14, UR14, URZ, UP0 ;  /* 0x000000ff0e0e7287 */ /* 0x000fc40008000000 */
[----:B------:R-:W-:Y:S02]  /*4050*/  UIADD3 UR8, UPT, UPT, UR8, 0x11400, URZ ;  /* 0x0001140008087890 */ /* 0x000fe4000fffe0ff */
[----:B------:R-:W-:Y:S01]  /*4060*/  ULEA UR4, UR14, UR12, 0x3 ;  /* 0x0000000c0e047291 */ /* 0x000fe2000f8e18ff */
[----:B------:R-:W-:Y:S01]  /*4070*/  LOP3.LUT R19, R19, UR5, RZ, 0x3c, !PT ;  /* 0x0000000513137c12 */ /* 0x000fe2000f8e3cff */
[----:B------:R-:W-:Y:S01]  /*4080*/  UMOV UR26, 0x0 ;  /* 0x00000000001a7882 */ /* 0x000fe20000000000 */
[----:B------:R-:W-:Y:S01]  /*4090*/  UMOV UR27, 0x10000000 ;  /* 0x10000000001b7882 */ /* 0x000fe20000000000 */
[----:B------:R-:W-:Y:S01]  /*40a0*/  UMOV UR5, UR9 ;  /* 0x0000000900057c82 */ /* 0x000fe20008000000 */
[----:B--2---:R-:W-:Y:S01]  /*40b0*/  SHF.L.U32 R0, R19, 0x1f, RZ ;  /* 0x0000001f13007819 */ /* 0x004fe200000006ff */
[----:B------:R-:W-:Y:S01]  /*40c0*/  UMOV UR6, UR10 ;  /* 0x0000000a00067c82 */ /* 0x000fe20008000000 */
[----:B------:R-:W-:Y:S02]  /*40d0*/  UIADD3 UR23, UPT, UPT, UR23, 0x1, URZ ;  /* 0x0000000117177890 */ /* 0x000fe4000fffe0ff */
[----:B------:R2:W4:Y:S01]  /*40e0*/  SYNCS.PHASECHK.TRANS64.TRYWAIT P0, [UR4+0x18], R0 ;  /* 0x00001800ff0075a7 */ /* 0x0005220008001104 */
[----:B------:R-:W-:Y:S01]  /*40f0*/  ULEA UR4, UR24, UR12, 0xf ;  /* 0x0000000c18047291 */ /* 0x000fe2000f8e78ff */
[----:B------:R2:W-:Y:S01]  /*4100*/  UTMALDG.2D [UR8], [UR18], desc[UR26] ;  /* 0x00001a08120075b4 */ /* 0x0005e20008009000 */
[----:B------:R-:W-:-:S02]  /*4110*/  UISETP.NE.AND UP0, UPT, UR23, UR20, UPT ;  /* 0x000000141700728c */ /* 0x000fc4000bf05270 */
[----:B------:R-:W-:Y:S01]  /*4120*/  UIADD3 UR4, UPT, UPT, UR4, 0x1d400, URZ ;  /* 0x0001d40004047890 */ /* 0x000fe2000fffe0ff */
[----:B------:R-:W-:Y:S01]  /*4130*/  UMOV UR21, UR20 ;  /* 0x0000001400157c82 */ /* 0x000fe20008000000 */
[----:B------:R-:W-:-:S07]  /*4140*/  UMOV UR24, UR14 ;  /* 0x0000000e00187c82 */ /* 0x000fce0008000000 */
[----:B------:R2:W-:Y:S01]  /*4150*/  UTMALDG.2D [UR4], [UR16], desc[UR26] ;  /* 0x00001a04100075b4 */ /* 0x0005e20008009000 */
[----:B------:R-:W-:Y:S05]  /*4160*/  BRA.U UP0, `(.L_x_35) ;  /* 0xfffffffd00647547 */ /* 0x000fea000b83ffff */
.L_x_29:
[----:B--2---:R-:W-:Y:S01]  /*4170*/  ULEA UR4, UR14, UR12, 0x3 ;  /* 0x0000000c0e047291 */ /* 0x004fe2000f8e18ff */
[----:B------:R-:W-:Y:S01]  /*4180*/  SHF.L.U32 R0, R19, 0x1f, RZ ;  /* 0x0000001f13007819 */ /* 0x000fe200000006ff */
[----:B------:R-:W-:Y:S01]  /*4190*/  @!P4 SYNCS.ARRIVE.TRANS64.A1T0 RZ, [UR12+0x78], RZ ;  /* 0x000078ffffffc9a7 */ /* 0x000fe2000810000c */
[----:B------:R-:W-:-:S06]  /*41a0*/  UISETP.GT.AND UP0, UPT, UR22, UR20, UPT ;  /* 0x000000141600728c */ /* 0x000fcc000bf04270 */
[----:B---34-:R2:W3:Y:S03]  /*41b0*/  SYNCS.PHASECHK.TRANS64.TRYWAIT P0, [UR4+0x18], R0 ;  /* 0x00001800ff0075a7 */ /* 0x0184e60008001104 */
[----:B------:R-:W-:Y:S05]  /*41c0*/  BRA.U !UP0, `(.L_x_36) ;  /* 0x0000000108a07547 */ /* 0x000fea000b800000 */
[----:B------:R-:W-:Y:S01]  /*41d0*/  UIADD3 UR20, UPT, UPT, -UR20, UR21, UR22 ;  /* 0x0000001514147290 */ /* 0x000fe2000fffe116 */
[----:B------:R-:W-:-:S11]  /*41e0*/  UMOV UR24, UR14 ;  /* 0x0000000e00187c82 */ /* 0x000fd60008000000 */
.L_x_42:
[----:B----4-:R-:W-:Y:S01]  /*41f0*/  ULEA UR9, UR24, UR12, 0x3 ;  /* 0x0000000c18097291 */ /* 0x010fe2000f8e18ff */
[----:B---3--:R-:W-:Y:S01]  /*4200*/  @!P2 MOV R2, 0xc000 ;  /* 0x0000c0000002a802 */ /* 0x008fe20000000f00 */
[----:B-1-3--:R-:W-:Y:S10]  /*4210*/  @P0 BRA `(.L_x_37) ;  /* 0x00000000000c0947 */ /* 0x00aff40003800000 */
[----:B------:R-:W-:-:S04]  /*4220*/  SHF.L.U32 R3, R19, 0x1f, RZ ;  /* 0x0000001f13037819 */ /* 0x000fc800000006ff */
[----:B------:R-:W3:Y:S02]  /*4230*/  SYNCS.PHASECHK.TRANS64.TRYWAIT P0, [UR9+0x18], R3 ;  /* 0x00001803ff0075a7 */ /* 0x000ee40008001109 */
[----:B---3--:R-:W-:Y:S05]  /*4240*/  @!P0 BRA `(.L_x_38) ;  /* 0x000000ec006c8947 */ /* 0x008fea0003800000 */
.L_x_37:
[----:B------:R3:W-:Y:S01]  /*4250*/  @!P2 SYNCS.ARRIVE.TRANS64 RZ, [UR9], R2 ;  /* 0x00000002ffffa9a7 */ /* 0x0007e20008000009 */
[----:B------:R-:W-:-:S04]  /*4260*/  ULOP3.LUT UR4, UR25, 0x2, URZ, 0xfc, !UPT ;  /* 0x0000000219047892 */ /* 0x000fc8000f8efcff */
[----:B------:R-:W-:-:S09]  /*4270*/  UISETP.NE.AND UP0, UPT, UR4, 0x2, UPT ;  /* 0x000000020400788c */ /* 0x000fd2000bf05270 */
[----:B------:R-:W-:Y:S05]  /*4280*/  BRA.U UP0, `(.L_x_39) ;  /* 0x0000000100047547 */ /* 0x000fea000b800000 */
[----:B-1----:R-:W-:Y:S05]  /*4290*/  BPT.TRAP 0x1 ;  /* 0x000000040000795c */ /* 0x002fea0000300000 */
.L_x_39:
[----:B------:R-:W-:Y:S04]  /*42a0*/  BSSY.RECONVERGENT B0, `(.L_x_40) ;  /* 0x0000003000007945 */ /* 0x000fe80003800200 */
[----:B------:R-:W-:Y:S05]  /*42b0*/  @P1 BRA `(.L_x_41) ;  /* 0x0000000000041947 */ /* 0x000fea0003800000 */
[----:B-1----:R-:W-:Y:S05]  /*42c0*/  BPT.TRAP 0x1 ;  /* 0x000000040000795c */ /* 0x002fea0000300000 */
.L_x_41:
[----:B-1----:R-:W-:Y:S05]  /*42d0*/  BSYNC.RECONVERGENT B0 ;  /* 0x0000000000007941 */ /* 0x002fea0003800200 */
.L_x_40:
        /* <DEDUP_REMOVED lines=15> */
[----:B------:R4:W1:Y:S01]  /*43d0*/  SYNCS.PHASECHK.TRANS64.TRYWAIT P0, [UR4+0x18], R0 ;  /* 0x00001800ff0075a7 */ /* 0x0008620008001104 */
[----:B------:R-:W-:Y:S01]  /*43e0*/  ULEA UR4, UR24, UR12, 0xf ;  /* 0x0000000c18047291 */ /* 0x000fe2000f8e78ff */
[----:B------:R4:W-:Y:S01]  /*43f0*/  UTMALDG.2D [UR8], [UR18], desc[UR22] ;  /* 0x00001608120075b4 */ /* 0x0009e20008009000 */
[----:B------:R-:W-:-:S02]  /*4400*/  UISETP.NE.AND UP0, UPT, UR21, UR20, UPT ;  /* 0x000000141500728c */ /* 0x000fc4000bf05270 */
[----:B------:R-:W-:Y:S01]  /*4410*/  UIADD3 UR4, UPT, UPT, UR4, 0x1d400, URZ ;  /* 0x0001d40004047890 */ /* 0x000fe2000fffe0ff */
[----:B------:R-:W-:-:S08]  /*4420*/  UMOV UR24, UR14 ;  /* 0x0000000e00187c82 */ /* 0x000fd00008000000 */
[----:B------:R4:W-:Y:S01]  /*4430*/  UTMALDG.2D [UR4], [UR16], desc[UR22] ;  /* 0x00001604100075b4 */ /* 0x0009e20008009000 */
[----:B------:R-:W-:Y:S05]  /*4440*/  BRA.U UP0, `(.L_x_42) ;  /* 0xfffffffd00687547 */ /* 0x000fea000b83ffff */
.L_x_36:
[----:B------:R-:W-:Y:S01]  /*4450*/  UISETP.NE.AND UP0, UPT, UR37, 0x8, UPT ;  /* 0x000000082500788c */ /* 0x000fe2000bf05270 */
[----:B------:R-:W-:-:S08]  /*4460*/  NOP ;  /* 0x0000000000007918 */ /* 0x000fd00000000000 */
[----:B------:R-:W-:Y:S05]  /*4470*/  BRA.U UP0, `(.L_x_43) ;  /* 0x0000000100047547 */ /* 0x000fea000b800000 */
[----:B-1--4-:R-:W-:Y:S05]  /*4480*/  BPT.TRAP 0x1 ;  /* 0x000000040000795c */ /* 0x012fea0000300000 */
.L_x_43:
[----:B----4-:R-:W-:Y:S01]  /*4490*/  ULEA UR4, UR15, UR12, 0x3 ;  /* 0x0000000c0f047291 */ /* 0x010fe2000f8e18ff */
[----:B------:R-:W-:-:S08]  /*44a0*/  SHF.L.U32 R3, R17, 0x1f, RZ ;  /* 0x0000001f11037819 */ /* 0x000fd000000006ff */
[----:B-1-3--:R-:W1:Y:S02]  /*44b0*/  SYNCS.PHASECHK.TRANS64.TRYWAIT P0, [UR4+0x140], R3 ;  /* 0x00014003ff0075a7 */ /* 0x00ae640008001104 */
[----:B-1----:R-:W-:Y:S05]  /*44c0*/  @!P0 BRA `(.L_x_44) ;  /* 0x000000e800e48947 */ /* 0x002fea0003800000 */
.L_x_224:
[----:B------:R-:W-:-:S09]  /*44d0*/  UIMAD UR5, UR15, 0x14, UR36 ;  /* 0x000000140f0578a4 */ /* 0x000fd2000f8e0224 */
[----:B------:R-:W3:Y:S04]  /*44e0*/  LDS.U16 R18, [UR5+0x12] ;  /* 0x00001205ff127984 */ /* 0x000ee80008000400 */
[----:B------:R-:W4:Y:S04]  /*44f0*/  LDS R14, [UR5] ;  /* 0x00000005ff0e7984 */ /* 0x000f280008000800 */
[----:B-12---:R-:W1:Y:S04]  /*4500*/  LDS R0, [UR5+0x4] ;  /* 0x00000405ff007984 */ /* 0x006e680008000800 */
[----:B------:R-:W2:Y:S04]  /*4510*/  LDS R16, [UR5+0x8] ;  /* 0x00000805ff107984 */ /* 0x000ea80008000800 */
[----:B------:R-:W1:Y:S01]  /*4520*/  LDS R2, [UR5+0xc] ;  /* 0x00000c05ff027984 */ /* 0x000e620008000800 */
[----:B------:R-:W-:Y:S01]  /*4530*/  @!PT LDS RZ, [RZ] ;  /* 0x00000000fffff984 */ /* 0x000fe20000000800 */
[----:B------:R-:W-:Y:S01]  /*4540*/  @!PT LDS RZ, [RZ] ;  /* 0x00000000fffff984 */ /* 0x000fe20000000800 */
[----:B------:R-:W-:Y:S01]  /*4550*/  @!PT LDS RZ, [RZ] ;  /* 0x00000000fffff984 */ /* 0x000fe20000000800 */
[----:B------:R-:W-:Y:S01]  /*4560*/  @!PT LDS RZ, [RZ] ;  /* 0x00000000fffff984 */ /* 0x000fe20000000800 */
[----:B------:R5:W-:Y:S06]  /*4570*/  MEMBAR.ALL.CTA ;  /* 0x0000000000007992 */ /* 0x000bec0000008000 */
[----:B-----5:R-:W1:Y:S01]  /*4580*/  FENCE.VIEW.ASYNC.S ;  /* 0x00000000000073c6 */ /* 0x020e620000000000 */
[----:B------:R-:W-:Y:S05]  /*4590*/  BRA.U UP0, `(.L_x_45) ;  /* 0x0000000100047547 */ /* 0x000fea000b800000 */
[----:B------:R-:W-:Y:S05]  /*45a0*/  BPT.TRAP 0x1 ;  /* 0x000000040000795c */ /* 0x000fea0000300000 */
.L_x_45:
[----:B------:R-:W-:Y:S01]  /*45b0*/  UIADD3 UR4, UPT, UPT, UR4, 0x180, URZ ;  /* 0x0000018004047890 */ /* 0x000fe2000fffe0ff */
[----:B-1----:R-:W-:Y:S01]  /*45c0*/  ISETP.NE.AND P0, PT, R2, RZ, PT ;  /* 0x000000ff0200720c */ /* 0x002fe20003f05270 */
[----:B------:R-:W-:Y:S01]  /*45d0*/  UIADD3 UR15, UPT, UPT, UR15, 0x1, URZ ;  /* 0x000000010f0f7890 */ /* 0x000fe2000fffe0ff */
[----:B------:R-:W-:Y:S01]  /*45e0*/  PLOP3.LUT P4, PT, PT, PT, PT, 0x80, 0x8 ;  /* 0x000000000008781c */ /* 0x000fe20003f8f070 */
[----:B------:R-:W-:Y:S02]  /*45f0*/  UPRMT UR4, UR13, 0x654, UR4 ;  /* 0x000006540d047896 */ /* 0x000fe40008000004 */
[----:B------:R-:W-:-:S04]  /*4600*/  UISETP.NE.AND UP0, UPT, UR15, 0x8, UPT ;  /* 0x000000080f00788c */ /* 0x000fc8000bf05270 */
[----:B------:R-:W-:-:S03]  /*4610*/  USEL UR15, UR15, URZ, UP0 ;  /* 0x000000ff0f0f7287 */ /* 0x000fc60008000000 */
[----:B------:R-:W-:Y:S01]  /*4620*/  SYNCS.ARRIVE.TRANS64.RED.A1T0 RZ, [UR4], RZ ;  /* 0x000000ffffff79a7 */ /* 0x000fe20008100404 */
[----:B------:R-:W-:-:S06]  /*4630*/  USEL UR4, URZ, 0x1, UP0 ;  /* 0x00000001ff047887 */ /* 0x000fcc0008000000 */
[----:B------:R-:W-:Y:S01]  /*4640*/  LOP3.LUT R17, R17, UR4, RZ, 0x3c, !PT ;  /* 0x0000000411117c12 */ /* 0x000fe2000f8e3cff */
[----:B------:R-:W-:Y:S06]  /*4650*/  @P0 BRA `(.L_x_46) ;  /* 0xffffffec00a00947 */ /* 0x000fec000383ffff */
[----:B------:R-:W-:Y:S01]  /*4660*/  UIADD3 UR12, UPT, UPT, UR12, 0x18, URZ ;  /* 0x000000180c0c7890 */ /* 0x000fe2000fffe0ff */
[----:B------:R-:W-:-:S03]  /*4670*/  SHF.L.U32 R3, R19, 0x1f, RZ ;  /* 0x0000001f13037819 */ /* 0x000fc600000006ff */
[----:B------:R-:W-:-:S09]  /*4680*/  ULEA UR4, UR14, UR12, 0x3 ;  /* 0x0000000c0e047291 */ /* 0x000fd2000f8e18ff */
[----:B------:R-:W1:Y:S02]  /*4690*/  SYNCS.PHASECHK.TRANS64.TRYWAIT P0, [UR4], R3 ;  /* 0x00000003ff0075a7 */ /* 0x000e640008001104 */
[----:B-1----:R-:W-:Y:S05]  /*46a0*/  @!P0 BRA `(.L_x_47) ;  /* 0x000000e800848947 */ /* 0x002fea0003800000 */
.L_x_226:
[----:B------:R-:W-:-:S04]  /*46b0*/  UIADD3 UR5, UPT, UPT, UR14, 0x1, URZ ;  /* 0x000000010e057890 */ /* 0x000fc8000fffe0ff */
[----:B------:R-:W-:-:S04]  /*46c0*/  UISETP.NE.AND UP0, UPT, UR5, 0x3, UPT ;  /* 0x000000030500788c */ /* 0x000fc8000bf05270 */
[----:B------:R-:W-:Y:S02]  /*46d0*/  USEL UR6, URZ, 0x1, UP0 ;  /* 0x00000001ff067887 */ /* 0x000fe40008000000 */
[----:B------:R-:W-:-:S04]  /*46e0*/  USEL UR5, UR5, URZ, UP0 ;  /* 0x000000ff05057287 */ /* 0x000fc80008000000 */
[----:B------:R-:W-:Y:S01]  /*46f0*/  ULEA UR4, UR5, UR12, 0x3 ;  /* 0x0000000c05047291 */ /* 0x000fe2000f8e18ff */
[----:B------:R-:W-:-:S04]  /*4700*/  LOP3.LUT R2, R19, UR6, RZ, 0x3c, !PT ;  /* 0x0000000613027c12 */ /* 0x000fc8000f8e3cff */
[----:B------:R-:W-:-:S04]  /*4710*/  SHF.L.U32 R3, R2, 0x1f, RZ ;  /* 0x0000001f02037819 */ /* 0x000fc800000006ff */
[----:B------:R-:W1:Y:S02]  /*4720*/  SYNCS.PHASECHK.TRANS64.TRYWAIT P0, [UR4], R3 ;  /* 0x00000003ff0075a7 */ /* 0x000e640008001104 */
[----:B-1----:R-:W-:Y:S05]  /*4730*/  @!P0 BRA `(.L_x_48) ;  /* 0x000000e800788947 */ /* 0x002fea0003800000 */
.L_x_228:
[----:B------:R-:W-:-:S04]  /*4740*/  UIADD3 UR5, UPT, UPT, UR5, 0x1, URZ ;  /* 0x0000000105057890 */ /* 0x000fc8000fffe0ff */
[----:B------:R-:W-:-:S04]  /*4750*/  UISETP.NE.AND UP0, UPT, UR5, 0x3, UPT ;  /* 0x000000030500788c */ /* 0x000fc8000bf05270 */
[----:B------:R-:W-:Y:S02]  /*4760*/  USEL UR4, URZ, 0x1, UP0 ;  /* 0x00000001ff047887 */ /* 0x000fe40008000000 */
[----:B------:R-:W-:-:S04]  /*4770*/  USEL UR5, UR5, URZ, UP0 ;  /* 0x000000ff05057287 */ /* 0x000fc80008000000 */
[----:B------:R-:W-:Y:S01]  /*4780*/  LOP3.LUT R2, R2, UR4, RZ, 0x3c, !PT ;  /* 0x0000000402027c12 */ /* 0x000fe2000f8e3cff */
[----:B------:R-:W-:-:S12]  /*4790*/  ULEA UR5, UR5, UR12, 0x3 ;  /* 0x0000000c05057291 */ /* 0x000fd8000f8e18ff */
.L_x_49:
[----:B------:R-:W-:Y:S02]  /*47a0*/  SHF.L.U32 R3, R2, 0x1f, RZ ;  /* 0x0000001f02037819 */ /* 0x000fe400000006ff */
[----:B------:R-:W-:-:S04]  /*47b0*/  MOV R0, UR5 ;  /* 0x0000000500007c02 */ /* 0x000fc80008000f00 */
[----:B------:R1:W1:Y:S03]  /*47c0*/  SYNCS.PHASECHK.TRANS64.TRYWAIT P0, [R0+URZ], R3 ;  /* 0x00000003000075a7 */ /* 0x00026600080011ff */
[----:B-1----:R-:W-:Y:S05]  /*47d0*/  @!P0 NANOSLEEP.SYNCS 0x989680 ;  /* 0x009896800000895d */ /* 0x002fea0003900000 */
[----:B------:R-:W1:Y:S02]  /*47e0*/  @!P0 SYNCS.PHASECHK.TRANS64 P0, [R0+URZ], R3 ;  /* 0x00000003000085a7 */ /* 0x000e6400080010ff */
[----:B-1----:R-:W-:Y:S05]  /*47f0*/  @P0 EXIT ;  /* 0x000000000000094d */ /* 0x002fea0003800000 */
[----:B------:R-:W-:Y:S05]  /*4800*/  BRA `(.L_x_49) ;  /* 0xfffffffc00e47947 */ /* 0x000fea000383ffff */
.L_x_22:
[----:B------:R-:W-:-:S04]  /*4810*/  UISETP.LT.U32.AND UP0, UPT, UR37, 0x9, UPT ;  /* 0x000000092500788c */ /* 0x000fc8000bf01070 */
[----:B------:R-:W-:-:S04]  /*4820*/  USEL UR4, UR37, 0x9, UP0 ;  /* 0x0000000925047887 */ /* 0x000fc80008000000 */
[----:B------:R-:W-:-:S12]  /*4830*/  USHF.L.U32 UR4, UR4, 0x2, URZ ;  /* 0x0000000204047899 */ /* 0x000fd800080006ff */
[----:B------:R-:W2:Y:S02]  /*4840*/  LDCU UR6, c[0x2][UR4] ;  /* 0x00800000040677ac */ /* 0x000ea40008000800 */
[----:B--2---:R-:W-:-:S10]  /*4850*/  USHF.R.S32.HI UR7, URZ, 0x1f, UR6 ;  /* 0x0000001fff077899 */ /* 0x004fd40008011406 */
.L_x_267:
[----:B-1----:R-:W-:Y:S05]  /*4860*/  BRXU UR6 -0x4870                                                                                                                                                                                                                                                                                                                                                                                                                                                                                                                                                                                                                                                                                                                                                                                                                                                                                                                                                                                                                                                                                                                                                                                                                                                                                           (*"BRANCH_TARGETS .L_x_268,.L_x_269,.L_x_276"*) ;  /* 0xffffffb406e47958 */ /* 0x002fea000b83ffff */
.L_x_269:
[----:B------:R-:W-:-:S09]  /*4870*/  UISETP.NE.AND UP0, UPT, UR37, 0x1, UPT ;  /* 0x000000012500788c */ /* 0x000fd2000bf05270 */
[----:B------:R-:W-:Y:S05]  /*4880*/  BRA.U UP0, `(.L_x_50) ;  /* 0x0000003900107547 */ /* 0x000fea000b800000 */
[----:B------:R-:W-:-:S08]  /*4890*/  NOP ;  /* 0x0000000000007918 */ /* 0x000fd00000000000 */
[----:B-----5:R-:W1:-:S00]  /*48a0*/  USETMAXREG.DEALLOC.CTAPOOL 0x88 ;  /* 0x00000088000079c8 */ /* 0x020e4000080e0500 */
[----:B------:R-:W2:Y:S01]  /*48b0*/  LDCU.64 UR14, c[0x0][0xba0] ;  /* 0x00017400ff0e77ac */ /* 0x000ea20008000a00 */
[----:B-1----:R-:W-:Y:S01]  /*48c0*/  HFMA2 R0, -RZ, RZ, 0, 5.9604644775390625e-08 ;  /* 0x00000001ff007431 */ /* 0x002fe200000001ff */
[----:B------:R-:W-:Y:S01]  /*48d0*/  PRMT R14, RZ, 0x7610, R14 ;  /* 0x00007610ff0e7816 */ /* 0x000fe2000000000e */
[----:B------:R-:W1:Y:S01]  /*48e0*/  LDCU.64 UR12, c[0x0][0xbb8] ;  /* 0x00017700ff0c77ac */ /* 0x000e620008000a00 */
[----:B------:R-:W3:Y:S01]  /*48f0*/  LDCU UR4, c[0x0][0xbdc] ;  /* 0x00017b80ff0477ac */ /* 0x000ee20008000800 */
[----:B------:R-:W4:Y:S01]  /*4900*/  LDCU UR22, c[0x0][0xb80] ;  /* 0x00017000ff1677ac */ /* 0x000f220008000800 */
[----:B------:R-:W-:Y:S01]  /*4910*/  UMOV UR5, 0xffffffff ;  /* 0xffffffff00057882 */ /* 0x000fe20000000000 */
[----:B------:R-:W-:Y:S01]  /*4920*/  UMOV UR23, URZ ;  /* 0x000000ff00177c82 */ /* 0x000fe20008000000 */
[----:B--2---:R-:W-:-:S04]  /*4930*/  UIADD3 UR20, UP0, UPT, UR14, -0x1, URZ ;  /* 0xffffffff0e147890 */ /* 0x004fc8000ff1e0ff */
[----:B------:R-:W-:Y:S02]  /*4940*/  UIADD3.X UR15, UPT, UPT, UR15, -0x1, URZ, UP0, !UPT ;  /* 0xffffffff0f0f7890 */ /* 0x000fe400087fe4ff */
[----:B-1----:R-:W-:Y:S02]  /*4950*/  UIADD3 UR14, UP0, UPT, UR12, -0x1, URZ ;  /* 0xffffffff0c0e7890 */ /* 0x002fe4000ff1e0ff */
[----:B---3--:R-:W-:Y:S02]  /*4960*/  USHF.L.U32 UR4, UR5, UR4, URZ ;  /* 0x0000000405047299 */ /* 0x008fe400080006ff */
[----:B------:R-:W-:Y:S02]  /*4970*/  UIADD3.X UR13, UPT, UPT, UR13, -0x1, URZ, UP0, !UPT ;  /* 0xffffffff0d0d7890 */ /* 0x000fe400087fe4ff */
[----:B----4-:R-:W-:Y:S02]  /*4980*/  UIADD3 UR22, UPT, UPT, UR22, -0x1, URZ ;  /* 0xffffffff16167890 */ /* 0x010fe4000fffe0ff */
[----:B------:R-:W-:-:S12]  /*4990*/  ULOP3.LUT UR12, URZ, UR4, URZ, 0x33, !UPT ;  /* 0x00000004ff0c7292 */ /* 0x000fd8000f8e33ff */
.L_x_67:
[----:B-1----:R-:W1:Y:S01]  /*49a0*/  LDC.64 R2, c[0x0][0xbd0] ;  /* 0x0002f400ff027b82 */ /* 0x002e620000000a00 */
[----:B------:R-:W-:Y:S01]  /*49b0*/  UIADD3 UR18, UP0, UPT, UR18, UR28, URZ ;  /* 0x0000001c12127290 */ /* 0x000fe2000ff1e0ff */
[----:B------:R-:W-:Y:S01]  /*49c0*/  ISETP.NE.AND P1, PT, RZ, UR16, PT ;  /* 0x00000010ff007c0c */ /* 0x000fe2000bf25270 */
[----:B------:R-:W-:Y:S01]  /*49d0*/  IMAD.MOV.U32 R21, RZ, RZ, -0x1 ;  /* 0xffffffffff157424 */ /* 0x000fe200078e00ff */
[----:B------:R-:W-:Y:S01]  /*49e0*/  PLOP3.LUT P2, PT, PT, PT, PT, 0x80, 0x8 ;  /* 0x000000000008781c */ /* 0x000fe20003f4f070 */
[----:B------:R-:W-:Y:S01]  /*49f0*/  UIADD3.X UR17, UPT, UPT, UR17, UR19, URZ, UP0, !UPT ;  /* 0x0000001311117290 */ /* 0x000fe200087fe4ff */
[----:B------:R-:W-:Y:S02]  /*4a00*/  IMAD.MOV.U32 R15, RZ, RZ, -0x1 ;  /* 0xffffffffff0f7424 */ /* 0x000fe400078e00ff */
[----:B------:R-:W-:Y:S02]  /*4a10*/  P2R R17, PR, RZ, 0x4 ;  /* 0x00000004ff117803 */ /* 0x000fe40000000000 */
[----:B-1----:R-:W-:Y:S01]  /*4a20*/  ISETP.LE.U32.AND P0, PT, R2, UR18, PT ;  /* 0x0000001202007c0c */ /* 0x002fe2000bf03070 */
[----:B------:R-:W-:-:S05]  /*4a30*/  IMAD.U32 R2, RZ, RZ, UR17 ;  /* 0x00000011ff027e24 */ /* 0x000fca000f8e00ff */
[----:B------:R-:W-:Y:S01]  /*4a40*/  ISETP.GE.U32.AND.EX P0, PT, R2, R3, PT, P0 ;  /* 0x000000030200720c */ /* 0x000fe20003f06100 */
[----:B------:R-:W-:Y:S02]  /*4a50*/  IMAD.MOV.U32 R3, RZ, RZ, RZ ;  /* 0x000000ffff037224 */ /* 0x000fe400078e00ff */
[----:B------:R-:W-:-:S10]  /*4a60*/  IMAD.MOV.U32 R2, RZ, RZ, -0x1 ;  /* 0xffffffffff027424 */ /* 0x000fd400078e00ff */
[----:B--2--5:R-:W-:Y:S05]  /*4a70*/  @P0 BRA P1, `(.L_x_51) ;  /* 0x0000001400f00947 */ /* 0x024fea0000800000 */
[----:B------:R-:W-:Y:S01]  /*4a80*/  IADD3 R20, P1, PT, R18, R10, RZ ;  /* 0x0000000a12147210 */ /* 0x000fe20007f3e0ff */
[----:B------:R-:W-:-:S03]  /*4a90*/  IMAD.U32 R15, RZ, RZ, UR17 ;  /* 0x00000011ff0f7e24 */ /* 0x000fc6000f8e00ff */
[----:B------:R-:W-:Y:S01]  /*4aa0*/  ISETP.LE.U32.AND P0, PT, R20, UR18, PT ;  /* 0x0000001214007c0c */ /* 0x000fe2000bf03070 */
[----:B------:R-:W-:-:S05]  /*4ab0*/  IMAD.X R20, R19, 0x1, R9, P1 ;  /* 0x0000000113147824 */ /* 0x000fca00008e0609 */
[----:B------:R-:W-:-:S13]  /*4ac0*/  ISETP.GE.U32.AND.EX P0, PT, R15, R20, PT, P0 ;  /* 0x000000140f00720c */ /* 0x000fda0003f06100 */
[----:B------:R-:W-:Y:S05]  /*4ad0*/  @!P0 BRA `(.L_x_52) ;  /* 0x0000001000dc8947 */ /* 0x000fea0003800000 */
[----:B------:R-:W1:Y:S01]  /*4ae0*/  LDCU UR25, c[0x0][0xbe8] ;  /* 0x00017d00ff1977ac */ /* 0x000e620008000800 */
[----:B------:R-:W-:Y:S01]  /*4af0*/  IMAD.IADD R11, R8, 0x1, R11 ;  /* 0x00000001080b7824 */ /* 0x000fe200078e020b */
[----:B------:R-:W-:Y:S01]  /*4b00*/  MOV R18, R6 ;  /* 0x0000000600127202 */ /* 0x000fe20000000f00 */
[----:B------:R-:W-:Y:S02]  /*4b10*/  IMAD.MOV.U32 R20, RZ, RZ, R7 ;  /* 0x000000ffff147224 */ /* 0x000fe400078e0007 */
[----:B------:R-:W-:-:S05]  /*4b20*/  VIADD R15, R11, 0x20 ;  /* 0x000000200b0f7836 */ /* 0x000fca0000000000 */
[----:B-1----:R-:W-:-:S13]  /*4b30*/  ISETP.GE.AND P0, PT, R15, UR25, PT ;  /* 0x000000190f007c0c */ /* 0x002fda000bf06270 */
[----:B------:R-:W1:Y:S01]  /*4b40*/  @!P0 LDC.64 R24, c[0x0][0xbf0] ;  /* 0x0002fc00ff188b82 */ /* 0x000e620000000a00 */
[----:B------:R-:W-:Y:S01]  /*4b50*/  BSSY.RECONVERGENT B0, `(.L_x_53) ;  /* 0x0000062000007945 */ /* 0x000fe20003800200 */
[----:B------:R-:W-:Y:S01]  /*4b60*/  HFMA2 R22, -RZ, RZ, 0, 0 ;  /* 0x00000000ff167431 */ /* 0x000fe200000001ff */
[----:B------:R-:W-:Y:S01]  /*4b70*/  MOV R15, 0x7fffffff ;  /* 0x7fffffff000f7802 */ /* 0x000fe20000000f00 */
[----:B-1----:R-:W-:-:S05]  /*4b80*/  @!P0 IMAD.WIDE R24, R11, 0xc, R24 ;  /* 0x0000000c0b188825 */ /* 0x002fca00078e0218 */
[----:B------:R1:W5:Y:S04]  /*4b90*/  @!P0 LDG.E R6, desc[UR50][R24.64+0x180] ;  /* 0x0001803218068981 */ /* 0x000368000c1e1900 */
[----:B------:R1:W5:Y:S01]  /*4ba0*/  @!P0 LDG.E R7, desc[UR50][R24.64+0x184] ;  /* 0x0001843218078981 */ /* 0x000362000c1e1900 */
[----:B------:R-:W-:-:S13]  /*4bb0*/  ISETP.GE.AND P0, PT, R11, UR25, PT ;  /* 0x000000190b007c0c */ /* 0x000fda000bf06270 */
[----:B------:R-:W-:Y:S05]  /*4bc0*/  @P0 BRA `(.L_x_54) ;  /* 0x0000000400680947 */ /* 0x000fea0003800000 */
[----:B------:R-:W-:Y:S01]  /*4bd0*/  IABS R15, R5 ;  /* 0x00000005000f7213 */ /* 0x000fe20000000000 */
[----:B------:R-:W2:Y:S01]  /*4be0*/  LDCU.64 UR8, c[0x0][0xbb0] ;  /* 0x00017600ff0877ac */ /* 0x000ea20008000a00 */
[----:B------:R-:W-:Y:S02]  /*4bf0*/  IABS R13, R4 ;  /* 0x00000004000d7213 */ /* 0x000fe40000000000 */
[----:B------:R-:W3:Y:S01]  /*4c00*/  I2F.RP R26, R15 ;  /* 0x0000000f001a7306 */ /* 0x000ee20000209400 */
[----:B------:R-:W1:Y:S01]  /*4c10*/  LDCU.128 UR4, c[0x0][0xbc0] ;  /* 0x00017800ff0477ac */ /* 0x000e620008000c00 */
[----:B------:R-:W-:Y:S02]  /*4c20*/  IADD3 R19, P0, PT, R18, UR20, RZ ;  /* 0x0000001412137c10 */ /* 0x000fe4000ff1e0ff */
[----:B------:R-:W-:Y:S01]  /*4c30*/  IADD3 R23, P2, PT, R20, UR14, RZ ;  /* 0x0000000e14177c10 */ /* 0x000fe2000ff5e0ff */
[----:B------:R-:W4:Y:S01]  /*4c40*/  LDCU.64 UR10, c[0x0][0xba8] ;  /* 0x00017500ff0a77ac */ /* 0x000f220008000a00 */
[----:B------:R-:W-:-:S02]  /*4c50*/  LEA.HI.X.SX32 R18, R18, UR15, 0x1, P0 ;  /* 0x0000000f12127c11 */ /* 0x000fc400080f0eff */
[----:B------:R-:W4:Y:S01]  /*4c60*/  I2F.RP R12, R13 ;  /* 0x0000000d000c7306 */ /* 0x000f220000209400 */
[----:B------:R-:W-:Y:S02]  /*4c70*/  LEA.HI.X.SX32 R22, R20, UR13, 0x1, P2 ;  /* 0x0000000d14167c11 */ /* 0x000fe400090f0eff */
[----:B--2---:R-:W-:-:S05]  /*4c80*/  IADD3 R21, P0, PT, R19, UR9, RZ ;  /* 0x0000000913157c10 */ /* 0x004fca000ff1e0ff */
[----:B---3--:R-:W2:Y:S01]  /*4c90*/  MUFU.RCP R26, R26 ;  /* 0x0000001a001a7308 */ /* 0x008ea20000001000 */
[----:B-1----:R-:W-:Y:S01]  /*4ca0*/  IADD3 R25, P1, PT, R23, UR7, RZ ;  /* 0x0000000717197c10 */ /* 0x002fe2000ff3e0ff */
[----:B------:R-:W-:Y:S02]  /*4cb0*/  IMAD.X R20, RZ, RZ, R18, P0 ;  /* 0x000000ffff147224 */ /* 0x000fe400000e0612 */
[----:B----4-:R-:W-:-:S04]  /*4cc0*/  IMAD.WIDE.U32 R36, R21, UR10, RZ ;  /* 0x0000000a15247c25 */ /* 0x010fc8000f8e00ff */
[----:B------:R-:W1:Y:S01]  /*4cd0*/  MUFU.RCP R12, R12 ;  /* 0x0000000c000c7308 */ /* 0x000e620000001000 */
[----:B------:R-:W-:Y:S02]  /*4ce0*/  IMAD.X R24, RZ, RZ, R22, P1 ;  /* 0x000000ffff187224 */ /* 0x000fe400008e0616 */
[----:B------:R-:W-:-:S04]  /*4cf0*/  IMAD.WIDE.U32 R30, R20, UR10, RZ ;  /* 0x0000000a141e7c25 */ /* 0x000fc8000f8e00ff */
[----:B--2---:R-:W-:Y:S02]  /*4d00*/  VIADD R26, R26, 0xffffffe ;  /* 0x0ffffffe1a1a7836 */ /* 0x004fe40000000000 */
[----:B------:R-:W-:Y:S02]  /*4d10*/  IMAD.WIDE.U32 R28, R24, UR4, RZ ;  /* 0x00000004181c7c25 */ /* 0x000fe4000f8e00ff */
[----:B------:R-:W2:Y:S02]  /*4d20*/  F2I.FTZ.U32.TRUNC.NTZ R27, R26 ;  /* 0x0000001a001b7305 */ /* 0x000ea4000021f000 */
[----:B------:R-:W-:-:S04]  /*4d30*/  IMAD.WIDE.U32 R30, P1, R21, UR11, R30 ;  /* 0x0000000b151e7c25 */ /* 0x000fc8000f82001e */
[----:B-1----:R-:W-:Y:S02]  /*4d40*/  VIADD R12, R12, 0xffffffe ;  /* 0x0ffffffe0c0c7836 */ /* 0x002fe40000000000 */
[----:B------:R-:W-:-:S04]  /*4d50*/  IMAD.WIDE.U32 R28, P0, R25, UR5, R28 ;  /* 0x00000005191c7c25 */ /* 0x000fc8000f80001c */
[----:B------:R-:W-:Y:S02]  /*4d60*/  IMAD.WIDE.U32 R38, R25, UR4, RZ ;  /* 0x0000000419267c25 */ /* 0x000fe4000f8e00ff */
[----:B------:R-:W1:Y:S02]  /*4d70*/  F2I.FTZ.U32.TRUNC.NTZ R25, R12 ;  /* 0x0000000c00197305 */ /* 0x000e64000021f000 */
[----:B------:R-:W-:Y:S01]  /*4d80*/  IMAD.X R35, RZ, RZ, RZ, P1 ;  /* 0x000000ffff237224 */ /* 0x000fe200008e06ff */
[----:B------:R-:W-:Y:S01]  /*4d90*/  IADD3 RZ, P1, PT, R37, R30, RZ ;  /* 0x0000001e25ff7210 */ /* 0x000fe20007f3e0ff */
[----:B------:R-:W-:Y:S01]  /*4da0*/  IMAD.MOV.U32 R34, RZ, RZ, R31 ;  /* 0x000000ffff227224 */ /* 0x000fe200078e001f */
[----:B------:R-:W-:Y:S01]  /*4db0*/  IADD3 RZ, P2, PT, R39, R28, RZ ;  /* 0x0000001c27ff7210 */ /* 0x000fe20007f5e0ff */
[----:B------:R-:W-:Y:S01]  /*4dc0*/  IMAD.X R33, RZ, RZ, RZ, P0 ;  /* 0x000000ffff217224 */ /* 0x000fe200000e06ff */
[----:B------:R-:W-:Y:S01]  /*4dd0*/  ISETP.NE.U32.AND P0, PT, RZ, UR10, PT ;  /* 0x0000000aff007c0c */ /* 0x000fe2000bf05070 */
[----:B------:R-:W-:-:S02]  /*4de0*/  IMAD.MOV.U32 R32, RZ, RZ, R29 ;  /* 0x000000ffff207224 */ /* 0x000fc400078e001d */
[----:B------:R-:W-:Y:S01]  /*4df0*/  IMAD.WIDE.U32.X R34, R20, UR11, R34, P1 ;  /* 0x0000000b14227c25 */ /* 0x000fe200088e0422 */
[----:B------:R-:W-:Y:S02]  /*4e00*/  ISETP.NE.U32.AND P1, PT, RZ, UR4, PT ;  /* 0x00000004ff007c0c */ /* 0x000fe4000bf25070 */
[----:B------:R-:W-:Y:S01]  /*4e10*/  ISETP.NE.AND.EX P0, PT, RZ, UR11, PT, P0 ;  /* 0x0000000bff007c0c */ /* 0x000fe2000bf05300 */
[----:B--2---:R-:W-:Y:S01]  /*4e20*/  IMAD.MOV R21, RZ, RZ, -R27 ;  /* 0x000000ffff157224 */ /* 0x004fe200078e0a1b */
[----:B------:R-:W-:Y:S01]  /*4e30*/  ISETP.NE.AND.EX P1, PT, RZ, UR5, PT, P1 ;  /* 0x00000005ff007c0c */ /* 0x000fe2000bf25310 */
[----:B------:R-:W-:Y:S01]  /*4e40*/  IMAD.WIDE.U32.X R32, R24, UR5, R32, P2 ;  /* 0x0000000518207c25 */ /* 0x000fe200090e0420 */
[----:B------:R-:W-:Y:S02]  /*4e50*/  SEL R19, R19, R34, !P0 ;  /* 0x0000002213137207 */ /* 0x000fe40004000000 */
[----:B------:R-:W-:Y:S01]  /*4e60*/  SEL R18, R18, R35, !P0 ;  /* 0x0000002312127207 */ /* 0x000fe20004000000 */
[----:B------:R-:W-:Y:S01]  /*4e70*/  IMAD R21, R21, R15, RZ ;  /* 0x0000000f15157224 */ /* 0x000fe200078e02ff */
[----:B------:R-:W-:Y:S01]  /*4e80*/  SEL R23, R23, R32, !P1 ;  /* 0x0000002017177207 */ /* 0x000fe20004800000 */
[----:B------:R-:W-:Y:S01]  /*4e90*/  IMAD.MOV.U32 R26, RZ, RZ, RZ ;  /* 0x000000ffff1a7224 */ /* 0x000fe200078e00ff */
[----:B------:R-:W-:Y:S01]  /*4ea0*/  SEL R22, R22, R33, !P1 ;  /* 0x0000002116167207 */ /* 0x000fe20004800000 */
[----:B-1----:R-:W-:-:S02]  /*4eb0*/  IMAD.MOV R12, RZ, RZ, -R25 ;  /* 0x000000ffff0c7224 */ /* 0x002fc400078e0a19 */
[----:B------:R-:W-:Y:S01]  /*4ec0*/  IMAD.HI.U32 R21, R27, R21, R26 ;  /* 0x000000151b157227 */ /* 0x000fe200078e001a */
[----:B------:R-:W-:Y:S02]  /*4ed0*/  SHF.R.U64 R26, R19, UR8, R18 ;  /* 0x00000008131a7c19 */ /* 0x000fe40008001212 */
[----:B------:R-:W-:Y:S01]  /*4ee0*/  SHF.R.U64 R23, R23, UR6, R22 ;  /* 0x0000000617177c19 */ /* 0x000fe20008001216 */
[----:B------:R-:W-:Y:S01]  /*4ef0*/  IMAD.MOV.U32 R18, RZ, RZ, R12 ;  /* 0x000000ffff127224 */ /* 0x000fe200078e000c */
[----:B------:R-:W-:Y:S01]  /*4f00*/  IADD3 R26, PT, PT, R5, -0x1, R26 ;  /* 0xffffffff051a7810 */ /* 0x000fe20007ffe01a */
[----:B------:R-:W-:Y:S01]  /*4f10*/  IMAD.MOV.U32 R24, RZ, RZ, RZ ;  /* 0x000000ffff187224 */ /* 0x000fe200078e00ff */
[----:B------:R-:W-:Y:S01]  /*4f20*/  IADD3 R22, PT, PT, R4, -0x1, R23 ;  /* 0xffffffff04167810 */ /* 0x000fe20007ffe017 */
[----:B------:R-:W-:Y:S01]  /*4f30*/  IMAD R23, R18, R13, RZ ;  /* 0x0000000d12177224 */ /* 0x000fe200078e02ff */
[----:B------:R-:W-:Y:S02]  /*4f40*/  IABS R19, R5 ;  /* 0x0000000500137213 */ /* 0x000fe40000000000 */
[----:B------:R-:W-:Y:S01]  /*4f50*/  IABS R20, R26 ;  /* 0x0000001a00147213 */ /* 0x000fe20000000000 */
[----:B------:R-:W-:Y:S01]  /*4f60*/  IMAD.HI.U32 R23, R25, R23, R24 ;  /* 0x0000001719177227 */ /* 0x000fe200078e0018 */
[----:B------:R-:W-:-:S02]  /*4f70*/  IABS R12, R4 ;  /* 0x00000004000c7213 */ /* 0x000fc40000000000 */
[----:B------:R-:W-:Y:S01]  /*4f80*/  IABS R18, R22 ;  /* 0x0000001600127213 */ /* 0x000fe20000000000 */
[----:B------:R-:W-:Y:S01]  /*4f90*/  IMAD.MOV R19, RZ, RZ, -R19 ;  /* 0x000000ffff137224 */ /* 0x000fe200078e0a13 */
[----:B------:R-:W-:Y:S01]  /*4fa0*/  ISETP.GE.AND P4, PT, R26, RZ, PT ;  /* 0x000000ff1a00720c */ /* 0x000fe20003f86270 */
[----:B------:R-:W-:Y:S01]  /*4fb0*/  IMAD.HI.U32 R21, R21, R20, RZ ;  /* 0x0000001415157227 */ /* 0x000fe200078e00ff */
[----:B------:R-:W-:-:S03]  /*4fc0*/  ISETP.GE.AND P2, PT, R22, RZ, PT ;  /* 0x000000ff1600720c */ /* 0x000fc60003f46270 */
[----:B------:R-:W-:Y:S02]  /*4fd0*/  IMAD.MOV R12, RZ, RZ, -R12 ;  /* 0x000000ffff0c7224 */ /* 0x000fe400078e0a0c */
[----:B------:R-:W-:-:S04]  /*4fe0*/  IMAD.HI.U32 R23, R23, R18, RZ ;  /* 0x0000001217177227 */ /* 0x000fc800078e00ff */
[----:B------:R-:W-:Y:S02]  /*4ff0*/  IMAD R20, R21, R19, R20 ;  /* 0x0000001315147224 */ /* 0x000fe400078e0214 */
[----:B------:R-:W-:Y:S02]  /*5000*/  IMAD R18, R23, R12, R18 ;  /* 0x0000000c17127224 */ /* 0x000fe400078e0212 */
[----:B------:R-:W1:Y:S01]  /*5010*/  LDC R12, c[0x0][0xbe0] ;  /* 0x0002f800ff0c7b82 */ /* 0x000e620000000800 */
[----:B------:R-:W-:Y:S02]  /*5020*/  ISETP.GT.U32.AND P1, PT, R15, R20, PT ;  /* 0x000000140f00720c */ /* 0x000fe40003f24070 */
[----:B------:R-:W-:-:S11]  /*5030*/  ISETP.GT.U32.AND P0, PT, R13, R18, PT ;  /* 0x000000120d00720c */ /* 0x000fd60003f04070 */
[----:B------:R-:W-:Y:S01]  /*5040*/  @!P1 IMAD.IADD R20, R20, 0x1, -R15 ;  /* 0x0000000114149824 */ /* 0x000fe200078e0a0f */
[----:B------:R-:W-:Y:S01]  /*5050*/  ISETP.NE.AND P1, PT, RZ, UR24, PT ;  /* 0x00000018ff007c0c */ /* 0x000fe2000bf25270 */
[----:B------:R-:W-:-:S03]  /*5060*/  @!P0 IMAD.IADD R18, R18, 0x1, -R13 ;  /* 0x0000000112128824 */ /* 0x000fc600078e0a0d */
[----:B------:R-:W-:Y:S02]  /*5070*/  ISETP.GT.U32.AND P0, PT, R15, R20, PT ;  /* 0x000000140f00720c */ /* 0x000fe40003f04070 */
[----:B------:R-:W-:-:S11]  /*5080*/  ISETP.GT.U32.AND P3, PT, R13, R18, PT ;  /* 0x000000120d00720c */ /* 0x000fd60003f64070 */
[----:B------:R-:W-:Y:S01]  /*5090*/  @!P0 IMAD.IADD R20, R20, 0x1, -R15 ;  /* 0x0000000114148824 */ /* 0x000fe200078e0a0f */
[----:B------:R-:W-:Y:S01]  /*50a0*/  ISETP.NE.AND P0, PT, RZ, UR21, PT ;  /* 0x00000015ff007c0c */ /* 0x000fe2000bf05270 */
[----:B------:R-:W-:Y:S02]  /*50b0*/  @!P3 IMAD.IADD R18, R18, 0x1, -R13 ;  /* 0x000000011212b824 */ /* 0x000fe400078e0a0d */
[----:B------:R-:W-:Y:S01]  /*50c0*/  @!P4 IMAD.MOV R20, RZ, RZ, -R20 ;  /* 0x000000ffff14c224 */ /* 0x000fe200078e0a14 */
[----:B------:R-:W-:Y:S01]  /*50d0*/  @!P1 LOP3.LUT R20, RZ, UR24, RZ, 0x33, !PT ;  /* 0x00000018ff149c12 */ /* 0x000fe2000f8e33ff */
[----:B------:R-:W-:-:S04]  /*50e0*/  @!P2 IMAD.MOV R18, RZ, RZ, -R18 ;  /* 0x000000ffff12a224 */ /* 0x000fc800078e0a12 */
[----:B------:R-:W-:-:S04]  /*50f0*/  IMAD.IADD R20, R26, 0x1, -R20 ;  /* 0x000000011a147824 */ /* 0x000fc800078e0a14 */
[----:B------:R-:W-:Y:S02]  /*5100*/  @!P0 LOP3.LUT R18, RZ, UR21, RZ, 0x33, !PT ;  /* 0x00000015ff128c12 */ /* 0x000fe4000f8e33ff */
[----:B-1----:R-:W-:-:S03]  /*5110*/  ISETP.NE.AND P0, PT, R12, 0x1, PT ;  /* 0x000000010c00780c */ /* 0x002fc60003f05270 */
[----:B------:R-:W-:-:S04]  /*5120*/  IMAD.IADD R13, R22, 0x1, -R18 ;  /* 0x00000001160d7824 */ /* 0x000fc800078e0a12 */
[----:B------:R-:W-:Y:S01]  /*5130*/  IMAD R15, R20, R13, RZ ;  /* 0x0000000d140f7224 */ /* 0x000fe200078e02ff */
[----:B------:R-:W-:-:S04]  /*5140*/  SEL R12, R13, R20, !P0 ;  /* 0x000000140d0c7207 */ /* 0x000fc80004000000 */
[----:B------:R-:W-:Y:S02]  /*5150*/  SHF.R.S32.HI R22, RZ, 0x1f, R15 ;  /* 0x0000001fff167819 */ /* 0x000fe4000001140f */
[----:B------:R-:W-:Y:S02]  /*5160*/  SHF.R.S32.HI R13, RZ, 0x1f, R12 ;  /* 0x0000001fff0d7819 */ /* 0x000fe4000001140c */
.L_x_54:
[----:B------:R-:W-:Y:S05]  /*5170*/  BSYNC.RECONVERGENT B0 ;  /* 0x0000000000007941 */ /* 0x000fea0003800200 */
.L_x_53:
[----:B------:R-:W2:Y:S01]  /*5180*/  SHFL.UP PT, R18, R15, 0x1, RZ ;  /* 0x042000000f127989 */ /* 0x000ea200000e00ff */
[C---:B------:R-:W-:Y:S02]  /*5190*/  ISETP.NE.AND P5, PT, R8.reuse, RZ, PT ;  /* 0x000000ff0800720c */ /* 0x040fe40003fa5270 */
[C---:B------:R-:W-:Y:S01]  /*51a0*/  ISETP.GE.U32.AND P4, PT, R8.reuse, 0x2, PT ;  /* 0x000000020800780c */ /* 0x040fe20003f86070 */
[----:B------:R-:W3:Y:S01]  /*51b0*/  SHFL.UP PT, R21, R22, 0x1, RZ ;  /* 0x0420000016157989 */ /* 0x000ee200000e00ff */
[C---:B------:R-:W-:Y:S02]  /*51c0*/  ISETP.GE.U32.AND P1, PT, R8.reuse, 0x4, PT ;  /* 0x000000040800780c */ /* 0x040fe40003f26070 */
[C---:B------:R-:W-:Y:S02]  /*51d0*/  ISETP.GE.U32.AND P2, PT, R8.reuse, 0x8, PT ;  /* 0x000000080800780c */ /* 0x040fe40003f46070 */
[----:B------:R-:W-:Y:S02]  /*51e0*/  ISETP.GE.U32.AND P3, PT, R8, 0x10, PT ;  /* 0x000000100800780c */ /* 0x000fe40003f66070 */
[----:B--2---:R-:W-:-:S02]  /*51f0*/  SEL R18, R18, RZ, P5 ;  /* 0x000000ff12127207 */ /* 0x004fc40002800000 */
[----:B---3--:R-:W-:Y:S02]  /*5200*/  SEL R21, R21, RZ, P5 ;  /* 0x000000ff15157207 */ /* 0x008fe40002800000 */
[----:B------:R-:W-:-:S05]  /*5210*/  IADD3 R19, P0, PT, R18, R15, RZ ;  /* 0x0000000f12137210 */ /* 0x000fca0007f1e0ff */
[----:B------:R-:W-:Y:S01]  /*5220*/  IMAD.X R18, R21, 0x1, R22, P0 ;  /* 0x0000000115127824 */ /* 0x000fe200000e0616 */
[----:B------:R-:W2:Y:S04]  /*5230*/  SHFL.UP PT, R20, R19, 0x2, RZ ;  /* 0x0440000013147989 */ /* 0x000ea800000e00ff */
[----:B------:R-:W3:Y:S01]  /*5240*/  SHFL.UP PT, R21, R18, 0x2, RZ ;  /* 0x0440000012157989 */ /* 0x000ee200000e00ff */
[----:B--2---:R-:W-:-:S04]  /*5250*/  SEL R20, R20, RZ, P4 ;  /* 0x000000ff14147207 */ /* 0x004fc80002000000 */
[----:B------:R-:W-:Y:S02]  /*5260*/  IADD3 R20, P0, PT, R20, R19, RZ ;  /* 0x0000001314147210 */ /* 0x000fe40007f1e0ff */
[----:B---3--:R-:W-:-:S03]  /*5270*/  SEL R21, R21, RZ, P4 ;  /* 0x000000ff15157207 */ /* 0x008fc60002000000 */
[----:B------:R-:W2:Y:S02]  /*5280*/  SHFL.UP PT, R23, R20, 0x4, RZ ;  /* 0x0480000014177989 */ /* 0x000ea400000e00ff */
[----:B------:R-:W-:-:S05]  /*5290*/  IMAD.X R21, R21, 0x1, R18, P0 ;  /* 0x0000000115157824 */ /* 0x000fca00000e0612 */
[----:B-1----:R-:W1:Y:S01]  /*52a0*/  SHFL.UP PT, R24, R21, 0x4, RZ ;  /* 0x0480000015187989 */ /* 0x002e6200000e00ff */
[----:B--2---:R-:W-:-:S04]  /*52b0*/  SEL R23, R23, RZ, P1 ;  /* 0x000000ff17177207 */ /* 0x004fc80000800000 */
[----:B------:R-:W-:Y:S02]  /*52c0*/  IADD3 R23, P0, PT, R23, R20, RZ ;  /* 0x0000001417177210 */ /* 0x000fe40007f1e0ff */
[----:B-1----:R-:W-:-:S03]  /*52d0*/  SEL R18, R24, RZ, P1 ;  /* 0x000000ff18127207 */ /* 0x002fc60000800000 */
[----:B------:R-:W1:Y:S02]  /*52e0*/  SHFL.UP PT, R24, R23, 0x8, RZ ;  /* 0x0500000017187989 */ /* 0x000e6400000e00ff */
[----:B------:R-:W-:-:S05]  /*52f0*/  IMAD.X R18, R18, 0x1, R21, P0 ;  /* 0x0000000112127824 */ /* 0x000fca00000e0615 */
[----:B------:R-:W2:Y:S01]  /*5300*/  SHFL.UP PT, R19, R18, 0x8, RZ ;  /* 0x0500000012137989 */ /* 0x000ea200000e00ff */
[----:B-1----:R-:W-:-:S04]  /*5310*/  SEL R24, R24, RZ, P2 ;  /* 0x000000ff18187207 */ /* 0x002fc80001000000 */
[----:B------:R-:W-:Y:S01]  /*5320*/  IADD3 R24, P0, PT, R24, R23, RZ ;  /* 0x0000001718187210 */ /* 0x000fe20007f1e0ff */
[----:B------:R-:W-:Y:S01]  /*5330*/  IMAD.U32 R23, RZ, RZ, UR17 ;  /* 0x00000011ff177e24 */ /* 0x000fe2000f8e00ff */
[----:B--2---:R-:W-:-:S05]  /*5340*/  SEL R19, R19, RZ, P2 ;  /* 0x000000ff13137207 */ /* 0x004fca0001000000 */
[----:B------:R-:W-:Y:S02]  /*5350*/  IMAD.X R25, R19, 0x1, R18, P0 ;  /* 0x0000000113197824 */ /* 0x000fe400000e0612 */
[----:B------:R-:W1:Y:S04]  /*5360*/  SHFL.UP PT, R19, R24, 0x10, RZ ;  /* 0x0600000018137989 */ /* 0x000e6800000e00ff */
[----:B------:R-:W2:Y:S01]  /*5370*/  SHFL.UP PT, R20, R25, 0x10, RZ ;  /* 0x0600000019147989 */ /* 0x000ea200000e00ff */
[----:B-1----:R-:W-:-:S04]  /*5380*/  SEL R19, R19, RZ, P3 ;  /* 0x000000ff13137207 */ /* 0x002fc80001800000 */
[----:B------:R-:W-:Y:S02]  /*5390*/  IADD3 R19, P0, PT, R19, R24, RZ ;  /* 0x0000001813137210 */ /* 0x000fe40007f1e0ff */
[----:B--2---:R-:W-:-:S05]  /*53a0*/  SEL R20, R20, RZ, P3 ;  /* 0x000000ff14147207 */ /* 0x004fca0001800000 */
[----:B------:R-:W-:Y:S01]  /*53b0*/  IMAD.X R18, R20, 0x1, R25, P0 ;  /* 0x0000000114127824 */ /* 0x000fe200000e0619 */
[----:B------:R-:W-:-:S05]  /*53c0*/  IADD3 R21, P0, PT, R19, R10, RZ ;  /* 0x0000000a13157210 */ /* 0x000fca0007f1e0ff */
[----:B------:R-:W-:Y:S01]  /*53d0*/  IMAD.X R20, R18, 0x1, R9, P0 ;  /* 0x0000000112147824 */ /* 0x000fe200000e0609 */
[----:B------:R-:W-:-:S04]  /*53e0*/  ISETP.LE.U32.AND P0, PT, R21, UR18, PT ;  /* 0x0000001215007c0c */ /* 0x000fc8000bf03070 */
[----:B------:R-:W-:-:S13]  /*53f0*/  ISETP.GE.U32.AND.EX P0, PT, R23, R20, PT, P0 ;  /* 0x000000141700720c */ /* 0x000fda0003f06100 */
[----:B------:R-:W-:-:S04]  /*5400*/  VOTE.ANY R23, PT, !P0 ;  /* 0x0000000000177806 */ /* 0x000fc800040e0100 */
[----:B------:R-:W-:-:S13]  /*5410*/  ISETP.NE.AND P0, PT, R23, RZ, PT ;  /* 0x000000ff1700720c */ /* 0x000fda0003f05270 */
[----:B------:R-:W-:Y:S05]  /*5420*/  @P0 BRA `(.L_x_55) ;  /* 0x0000000800440947 */ /* 0x000fea0003800000 */
[----:B------:R-:W1:Y:S01]  /*5430*/  LDC R9, c[0x0][0xbe0] ;  /* 0x0002f800ff097b82 */ /* 0x000e620000000800 */
[----:B------:R-:W2:Y:S01]  /*5440*/  LDCU UR25, c[0x0][0xbe8] ;  /* 0x00017d00ff1977ac */ /* 0x000ea20008000800 */
[----:B------:R-:W3:Y:S01]  /*5450*/  LDCU.64 UR10, c[0x0][0xba8] ;  /* 0x00017500ff0a77ac */ /* 0x000ee20008000a00 */
[----:B------:R-:W4:Y:S01]  /*5460*/  LDCU.64 UR8, c[0x0][0xbb0] ;  /* 0x00017600ff0877ac */ /* 0x000f220008000a00 */
[----:B------:R-:W1:Y:S02]  /*5470*/  LDCU.128 UR4, c[0x0][0xbc0] ;  /* 0x00017800ff0477ac */ /* 0x000e640008000c00 */
[----:B-1234-:R-:W-:-:S13]  /*5480*/  ISETP.NE.AND P6, PT, R9, 0x1, PT ;  /* 0x000000010900780c */ /* 0x01efda0003fc5270 */
.L_x_58:
        /* <DEDUP_REMOVED lines=10> */
[----:B-1----:R-:W-:-:S05]  /*5530*/  @!P0 IMAD.WIDE R24, R11, 0xc, R24 ;  /* 0x0000000c0b188825 */ /* 0x002fca00078e0218 */
[----:B------:R2:W5:Y:S04]  /*5540*/  @!P0 LDG.E R6, desc[UR50][R24.64+0x180] ;  /* 0x0001803218068981 */ /* 0x000568000c1e1900 */
[----:B------:R2:W5:Y:S01]  /*5550*/  @!P0 LDG.E R7, desc[UR50][R24.64+0x184] ;  /* 0x0001843218078981 */ /* 0x000562000c1e1900 */
[----:B------:R-:W-:Y:S02]  /*5560*/  ISETP.GE.AND P0, PT, R11, UR25, PT ;  /* 0x000000190b007c0c */ /* 0x000fe4000bf06270 */
[----:B------:R-:W-:-:S11]  /*5570*/  MOV R15, 0x7fffffff ;  /* 0x7fffffff000f7802 */ /* 0x000fd60000000f00 */
[----:B---34-:R-:W-:Y:S05]  /*5580*/  @P0 BRA `(.L_x_57) ;  /* 0x0000000400500947 */ /* 0x018fea0003800000 */
[----:B------:R-:W-:-:S04]  /*5590*/  IADD3 R13, P0, PT, R19, UR20, RZ ;  /* 0x00000014130d7c10 */ /* 0x000fc8000ff1e0ff */
[----:B------:R-:W-:Y:S02]  /*55a0*/  LEA.HI.X.SX32 R12, R19, UR15, 0x1, P0 ;  /* 0x0000000f130c7c11 */ /* 0x000fe400080f0eff */
[----:B--2---:R-:W-:-:S04]  /*55b0*/  IADD3 R20, P0, PT, R18, UR14, RZ ;  /* 0x0000000e12147c10 */ /* 0x004fc8000ff1e0ff */
[----:B------:R-:W-:Y:S02]  /*55c0*/  LEA.HI.X.SX32 R19, R18, UR13, 0x1, P0 ;  /* 0x0000000d12137c11 */ /* 0x000fe400080f0eff */
        /* <DEDUP_REMOVED lines=13> */
[----:B------:R-:W-:-:S04]  /*56a0*/  IMAD.WIDE.U32 R28, R22, UR4, RZ ;  /* 0x00000004161c7c25 */ /* 0x000fc8000f8e00ff */
[----:B------:R-:W-:Y:S01]  /*56b0*/  IMAD.WIDE.U32.X R26, R15, UR11, R26, P0 ;  /* 0x0000000b0f1a7c25 */ /* 0x000fe200080e041a */
[----:B------:R-:W-:-:S03]  /*56c0*/  IADD3 RZ, P0, PT, R29, R24, RZ ;  /* 0x000000181dff7210 */ /* 0x000fc60007f1e0ff */
[----:B------:R-:W-:-:S04]  /*56d0*/  IMAD.MOV.U32 R22, RZ, RZ, R25 ;  /* 0x000000ffff167224 */ /* 0x000fc800078e0019 */
[----:B------:R-:W-:Y:S01]  /*56e0*/  IMAD.WIDE.U32.X R22, R21, UR5, R22, P0 ;  /* 0x0000000515167c25 */ /* 0x000fe200080e0416 */
[----:B------:R-:W-:-:S04]  /*56f0*/  ISETP.NE.U32.AND P0, PT, RZ, UR10, PT ;  /* 0x0000000aff007c0c */ /* 0x000fc8000bf05070 */
[----:B------:R-:W-:-:S04]  /*5700*/  ISETP.NE.AND.EX P0, PT, RZ, UR11, PT, P0 ;  /* 0x0000000bff007c0c */ /* 0x000fc8000bf05300 */
[----:B------:R-:W-:Y:S02]  /*5710*/  SEL R15, R13, R26, !P0 ;  /* 0x0000001a0d0f7207 */ /* 0x000fe40004000000 */
[----:B------:R-:W-:Y:S02]  /*5720*/  SEL R12, R12, R27, !P0 ;  /* 0x0000001b0c0c7207 */ /* 0x000fe40004000000 */
[----:B------:R-:W-:Y:S02]  /*5730*/  ISETP.NE.U32.AND P0, PT, RZ, UR4, PT ;  /* 0x00000004ff007c0c */ /* 0x000fe4000bf05070 */
[----:B------:R-:W-:Y:S02]  /*5740*/  SHF.R.U64 R12, R15, UR8, R12 ;  /* 0x000000080f0c7c19 */ /* 0x000fe4000800120c */
[----:B------:R-:W-:Y:S02]  /*5750*/  ISETP.NE.AND.EX P0, PT, RZ, UR5, PT, P0 ;  /* 0x00000005ff007c0c */ /* 0x000fe4000bf05300 */
[----:B------:R-:W-:-:S02]  /*5760*/  IADD3 R21, PT, PT, R5, -0x1, R12 ;  /* 0xffffffff05157810 */ /* 0x000fc40007ffe00c */
[----:B------:R-:W-:Y:S02]  /*5770*/  SEL R13, R19, R23, !P0 ;  /* 0x00000017130d7207 */ /* 0x000fe40004000000 */
[----:B------:R-:W-:Y:S02]  /*5780*/  IABS R19, R5 ;  /* 0x0000000500137213 */ /* 0x000fe40000000000 */
[----:B------:R-:W-:Y:S02]  /*5790*/  SEL R20, R20, R22, !P0 ;  /* 0x0000001614147207 */ /* 0x000fe40004000000 */
[----:B------:R-:W1:Y:S01]  /*57a0*/  I2F.RP R24, R19 ;  /* 0x0000001300187306 */ /* 0x000e620000209400 */
[----:B------:R-:W-:Y:S02]  /*57b0*/  IABS R15, R21 ;  /* 0x00000015000f7213 */ /* 0x000fe40000000000 */
[----:B------:R-:W-:Y:S02]  /*57c0*/  IABS R12, R5 ;  /* 0x00000005000c7213 */ /* 0x000fe40000000000 */
[----:B------:R-:W-:-:S03]  /*57d0*/  SHF.R.U64 R13, R20, UR6, R13 ;  /* 0x00000006140d7c19 */ /* 0x000fc6000800120d */
[----:B------:R-:W-:Y:S01]  /*57e0*/  IMAD.MOV R12, RZ, RZ, -R12 ;  /* 0x000000ffff0c7224 */ /* 0x000fe200078e0a0c */
[----:B------:R-:W-:-:S04]  /*57f0*/  IADD3 R20, PT, PT, R4, -0x1, R13 ;  /* 0xffffffff04147810 */ /* 0x000fc80007ffe00d */
[----:B------:R-:W-:Y:S01]  /*5800*/  IABS R13, R20 ;  /* 0x00000014000d7213 */ /* 0x000fe20000000000 */
[----:B-1----:R-:W1:Y:S02]  /*5810*/  MUFU.RCP R22, R24 ;  /* 0x0000001800167308 */ /* 0x002e640000001000 */
[----:B-1----:R-:W-:-:S06]  /*5820*/  VIADD R22, R22, 0xffffffe ;  /* 0x0ffffffe16167836 */ /* 0x002fcc0000000000 */
[----:B------:R-:W1:Y:S02]  /*5830*/  F2I.FTZ.U32.TRUNC.NTZ R23, R22 ;  /* 0x0000001600177305 */ /* 0x000e64000021f000 */
[----:B-1----:R-:W-:Y:S02]  /*5840*/  IMAD.MOV R18, RZ, RZ, -R23 ;  /* 0x000000ffff127224 */ /* 0x002fe400078e0a17 */
[----:B------:R-:W-:Y:S02]  /*5850*/  IMAD.MOV.U32 R22, RZ, RZ, RZ ;  /* 0x000000ffff167224 */ /* 0x000fe400078e00ff */
[----:B------:R-:W-:Y:S01]  /*5860*/  IMAD R25, R18, R19, RZ ;  /* 0x0000001312197224 */ /* 0x000fe200078e02ff */
[----:B------:R-:W-:-:S03]  /*5870*/  IABS R18, R4 ;  /* 0x0000000400127213 */ /* 0x000fc60000000000 */
[----:B------:R-:W-:Y:S02]  /*5880*/  IMAD.HI.U32 R25, R23, R25, R22 ;  /* 0x0000001917197227 */ /* 0x000fe400078e0016 */
[----:B------:R-:W1:Y:S04]  /*5890*/  I2F.RP R23, R18 ;  /* 0x0000001200177306 */ /* 0x000e680000209400 */
[----:B------:R-:W-:-:S04]  /*58a0*/  IMAD.HI.U32 R25, R25, R15, RZ ;  /* 0x0000000f19197227 */ /* 0x000fc800078e00ff */
[----:B------:R-:W-:-:S05]  /*58b0*/  IMAD R22, R25, R12, R15 ;  /* 0x0000000c19167224 */ /* 0x000fca00078e020f */
[----:B------:R-:W-:Y:S01]  /*58c0*/  ISETP.GT.U32.AND P0, PT, R19, R22, PT ;  /* 0x000000161300720c */ /* 0x000fe20003f04070 */
[----:B-1----:R-:W1:-:S12]  /*58d0*/  MUFU.RCP R24, R23 ;  /* 0x0000001700187308 */ /* 0x002e580000001000 */
[----:B------:R-:W-:Y:S02]  /*58e0*/  @!P0 IMAD.IADD R22, R22, 0x1, -R19 ;  /* 0x0000000116168824 */ /* 0x000fe400078e0a13 */
[----:B-1----:R-:W-:-:S04]  /*58f0*/  VIADD R24, R24, 0xffffffe ;  /* 0x0ffffffe18187836 */ /* 0x002fc80000000000 */
        /* <DEDUP_REMOVED lines=23> */
[----:B------:R-:W-:-:S05]  /*5a70*/  @!P0 LOP3.LUT R13, RZ, UR21, RZ, 0x33, !PT ;  /* 0x00000015ff0d8c12 */ /* 0x000fca000f8e33ff */
[----:B------:R-:W-:-:S05]  /*5a80*/  IMAD.IADD R20, R20, 0x1, -R13 ;  /* 0x0000000114147824 */ /* 0x000fca00078e0a0d */
[CC--:B------:R-:W-:Y:S01]  /*5a90*/  SEL R12, R20.reuse, R15.reuse, !P6 ;  /* 0x0000000f140c7207 */ /* 0x0c0fe20007000000 */
[----:B------:R-:W-:-:S03]  /*5aa0*/  IMAD R15, R20, R15, RZ ;  /* 0x0000000f140f7224 */ /* 0x000fc600078e02ff */
[----:B------:R-:W-:Y:S02]  /*5ab0*/  SHF.R.S32.HI R13, RZ, 0x1f, R12 ;  /* 0x0000001fff0d7819 */ /* 0x000fe4000001140c */
[----:B------:R-:W-:Y:S02]  /*5ac0*/  SHF.R.S32.HI R22, RZ, 0x1f, R15 ;  /* 0x0000001fff167819 */ /* 0x000fe4000001140f */
.L_x_57:
[----:B------:R-:W-:Y:S05]  /*5ad0*/  BSYNC.RECONVERGENT B0 ;  /* 0x0000000000007941 */ /* 0x000fea0003800200 */
.L_x_56:
[----:B------:R-:W1:Y:S04]  /*5ae0*/  SHFL.UP PT, R18, R15, 0x1, RZ ;  /* 0x042000000f127989 */ /* 0x000e6800000e00ff */
[----:B--2---:R-:W2:Y:S01]  /*5af0*/  SHFL.UP PT, R21, R22, 0x1, RZ ;  /* 0x0420000016157989 */ /* 0x004ea200000e00ff */
        /* <DEDUP_REMOVED lines=20> */
[----:B------:R-:W-:Y:S01]  /*5c40*/  IADD3 R25, P0, PT, R18, R23, RZ ;  /* 0x0000001712197210 */ /* 0x000fe20007f1e0ff */
[----:B------:R-:W-:-:S04]  /*5c50*/  IMAD.U32 R23, RZ, RZ, UR17 ;  /* 0x00000011ff177e24 */ /* 0x000fc8000f8e00ff */
[----:B------:R-:W-:Y:S01]  /*5c60*/  IMAD.X R26, R19, 0x1, R24, P0 ;  /* 0x00000001131a7824 */ /* 0x000fe200000e0618 */
[----:B------:R-:W1:Y:S04]  /*5c70*/  SHFL.UP PT, R18, R25, 0x10, RZ ;  /* 0x0600000019127989 */ /* 0x000e6800000e00ff */
        /* <DEDUP_REMOVED lines=12> */
.L_x_55:
[----:B------:R-:W1:Y:S08]  /*5d40*/  BREV R21, R23 ;  /* 0x0000001700157301 */ /* 0x000e700000000000 */
[----:B-1----:R-:W1:Y:S02]  /*5d50*/  FLO.U32.SH R21, R21 ;  /* 0x0000001500157300 */ /* 0x002e6400000e0400 */
[----:B-1----:R-:W1:Y:S02]  /*5d60*/  SHFL.IDX PT, R11, R11, R21, 0x1f ;  /* 0x00001f150b0b7589 */ /* 0x002e6400000e0000 */
[----:B-1----:R-:W-:-:S05]  /*5d70*/  IMAD.IADD R20, R8, 0x1, R11 ;  /* 0x0000000108147824 */ /* 0x002fca00078e020b */
[----:B------:R-:W-:-:S13]  /*5d80*/  ISETP.GE.AND P0, PT, R20, UR25, PT ;  /* 0x0000001914007c0c */ /* 0x000fda000bf06270 */
[----:B------:R-:W1:Y:S01]  /*5d90*/  @!P0 LDC.64 R24, c[0x0][0xbf0] ;  /* 0x0002fc00ff188b82 */ /* 0x000e620000000a00 */
[----:B------:R2:W3:Y:S04]  /*5da0*/  SHFL.IDX PT, R13, R13, R21, 0x1f ;  /* 0x00001f150d0d7589 */ /* 0x0004e800000e0000 */
[----:B------:R2:W4:Y:S01]  /*5db0*/  SHFL.IDX PT, R12, R12, R21, 0x1f ;  /* 0x00001f150c0c7589 */ /* 0x00052200000e0000 */
[----:B-1----:R-:W-:-:S05]  /*5dc0*/  @!P0 IMAD.WIDE R24, R20, 0xc, R24 ;  /* 0x0000000c14188825 */ /* 0x002fca00078e0218 */
[----:B-----5:R2:W5:Y:S04]  /*5dd0*/  @!P0 LDG.E R6, desc[UR50][R24.64] ;  /* 0x0000003218068981 */ /* 0x020568000c1e1900 */
[----:B------:R2:W5:Y:S01]  /*5de0*/  @!P0 LDG.E R7, desc[UR50][R24.64+0x4] ;  /* 0x0000043218078981 */ /* 0x000562000c1e1900 */
[----:B------:R-:W-:-:S03]  /*5df0*/  IADD3 R10, P1, P0, R10, R19, -R15 ;  /* 0x000000130a0a7210 */ /* 0x000fc6000783e80f */
[----:B------:R2:W1:Y:S01]  /*5e00*/  SHFL.IDX PT, R19, R22, R21, 0x1f ;  /* 0x00001f1516137589 */ /* 0x00046200000e0000 */
[----:B------:R-:W-:-:S03]  /*5e10*/  IADD3.X R18, PT, PT, R9, R18, ~R22, P1, P0 ;  /* 0x0000001209127210 */ /* 0x000fc60000fe0c16 */
[----:B------:R2:W1:Y:S04]  /*5e20*/  SHFL.IDX PT, R10, R10, R21, 0x1f ;  /* 0x00001f150a0a7589 */ /* 0x00046800000e0000 */
[----:B------:R2:W1:Y:S04]  /*5e30*/  SHFL.IDX PT, R9, R18, R21, 0x1f ;  /* 0x00001f1512097589 */ /* 0x00046800000e0000 */
[----:B---34-:R2:W1:Y:S02]  /*5e40*/  SHFL.IDX PT, R18, R15, R21, 0x1f ;  /* 0x00001f150f127589 */ /* 0x01846400000e0000 */
.L_x_52:
[----:B------:R-:W3:Y:S01]  /*5e50*/  LDCU UR4, c[0x0][0xbe8] ;  /* 0x00017d00ff0477ac */ /* 0x000ee20008000800 */
[----:B--2---:R-:W-:Y:S01]  /*5e60*/  IMAD.MOV.U32 R21, RZ, RZ, -0x1 ;  /* 0xffffffffff157424 */ /* 0x004fe200078e00ff */
[----:B------:R-:W-:Y:S02]  /*5e70*/  MOV R15, 0xffffffff ;  /* 0xffffffff000f7802 */ /* 0x000fe40000000f00 */
[----:B---3--:R-:W-:-:S13]  /*5e80*/  ISETP.GE.AND P0, PT, R11, UR4, PT ;  /* 0x000000040b007c0c */ /* 0x008fda000bf06270 */
[----:B------:R-:W-:Y:S05]  /*5e90*/  @P0 BRA `(.L_x_51) ;  /* 0x0000000000e80947 */ /* 0x000fea0003800000 */
[----:B------:R-:W2:Y:S01]  /*5ea0*/  LDC R15, c[0x0][0xb98] ;  /* 0x0002e600ff0f7b82 */ /* 0x000ea20000000800 */
[----:B-1----:R-:W-:-:S04]  /*5eb0*/  IADD3 R25, P0, PT, -R10, UR18, RZ ;  /* 0x000000120a197c10 */ /* 0x002fc8000ff1e1ff */
[----:B------:R-:W-:-:S03]  /*5ec0*/  IADD3.X R22, PT, PT, ~R9, UR17, RZ, P0, !PT ;  /* 0x0000001109167c10 */ /* 0x000fc600087fe5ff */
[----:B------:R-:W1:Y:S08]  /*5ed0*/  LDC R23, c[0x0][0xb88] ;  /* 0x0002e200ff177b82 */ /* 0x000e700000000800 */
[----:B------:R-:W3:Y:S01]  /*5ee0*/  LDC R21, c[0x0][0xbdc] ;  /* 0x0002f700ff157b82 */ /* 0x000ee20000000800 */
[-CC-:B--2---:R-:W-:Y:S02]  /*5ef0*/  SHF.R.U32.HI R24, RZ, R15.reuse, R22.reuse ;  /* 0x0000000fff187219 */ /* 0x184fe40000011616 */
[----:B------:R-:W-:-:S02]  /*5f00*/  SHF.R.U64 R15, R25, R15, R22 ;  /* 0x0000000f190f7219 */ /* 0x000fc40000001216 */
[-CC-:B-1----:R-:W-:Y:S02]  /*5f10*/  SHF.R.U32.HI R2, RZ, R23.reuse, R24.reuse ;  /* 0x00000017ff027219 */ /* 0x182fe40000011618 */
        /* <DEDUP_REMOVED lines=9> */
[----:B------:R-:W-:Y:S01]  /*5fb0*/  HFMA2 R22, -RZ, RZ, 0, 0 ;  /* 0x00000000ff167431 */ /* 0x000fe200000001ff */
[----:B------:R-:W-:-:S06]  /*5fc0*/  ISETP.NE.U32.AND P1, PT, R20, RZ, PT ;  /* 0x000000ff1400720c */ /* 0x000fcc0003f25070 */
[----:B-1----:R-:W1:Y:S02]  /*5fd0*/  MUFU.RCP R23, R17 ;  /* 0x0000001100177308 */ /* 0x002e640000001000 */
[----:B-1----:R-:W-:-:S06]  /*5fe0*/  IADD3 R23, PT, PT, R23, 0xffffffe, RZ ;  /* 0x0ffffffe17177810 */ /* 0x002fcc0007ffe0ff */
[----:B------:R-:W1:Y:S02]  /*5ff0*/  F2I.FTZ.U32.TRUNC.NTZ R23, R23 ;  /* 0x0000001700177305 */ /* 0x000e64000021f000 */
[----:B-1----:R-:W-:-:S04]  /*6000*/  IMAD.MOV R2, RZ, RZ, -R23 ;  /* 0x000000ffff027224 */ /* 0x002fc800078e0a17 */
        /* <DEDUP_REMOVED lines=14> */
.L_x_59:
[----:B------:R-:W-:Y:S02]  /*60f0*/  MOV R2, 0x6110 ;  /* 0x0000611000027802 */ /* 0x000fe40000000f00 */
[----:B-----5:R-:W-:Y:S05]  /*6100*/  CALL.REL.NOINC `(.L_x_61) ;  /* 0x000000dc00947944 */ /* 0x020fea0003c00000 */
[----:B------:R-:W-:-:S05]  /*6110*/  IADD3 R2, PT, PT, -R22, RZ, RZ ;  /* 0x000000ff16027210 */ /* 0x000fca0007ffe1ff */
[----:B------:R-:W-:-:S07]  /*6120*/  IMAD R21, R20, R2, R21 ;  /* 0x0000000214157224 */ /* 0x000fce00078e0215 */
.L_x_60:
[----:B------:R-:W1:Y:S01]  /*6130*/  LDC R17, c[0x0][0xbdc] ;  /* 0x0002f700ff117b82 */ /* 0x000e620000000800 */
[----:B------:R-:W-:Y:S02]  /*6140*/  LOP3.LUT R24, R24, UR12, RZ, 0xc0, !PT ;  /* 0x0000000c18187c12 */ /* 0x000fe4000f8ec0ff */
[----:B------:R-:W-:Y:S02]  /*6150*/  LOP3.LUT R15, R15, UR22, RZ, 0xc0, !PT ;  /* 0x000000160f0f7c12 */ /* 0x000fe4000f8ec0ff */
[----:B------:R-:W-:-:S03]  /*6160*/  PLOP3.LUT P1, PT, PT, PT, PT, 0x8, 0x80 ;  /* 0x000000000080781c */ /* 0x000fc60003f2e170 */
[----:B------:R-:W2:Y:S08]  /*6170*/  LDC R2, c[0x0][0xb80] ;  /* 0x0002e000ff027b82 */ /* 0x000eb00000000800 */
[----:B------:R-:W3:Y:S08]  /*6180*/  LDC R3, c[0x0][0xb90] ;  /* 0x0002e400ff037b82 */ /* 0x000ef00000000800 */
[----:B------:R-:W4:Y:S01]  /*6190*/  LDC R20, c[0x0][0xbe0] ;  /* 0x0002f800ff147b82 */ /* 0x000f220000000800 */
[----:B-1----:R-:W-:-:S05]  /*61a0*/  SHF.L.U32 R17, R22, R17, RZ ;  /* 0x0000001116117219 */ /* 0x002fca00000006ff */
[----:B------:R-:W-:Y:S01]  /*61b0*/  IMAD.IADD R24, R24, 0x1, R17 ;  /* 0x0000000118187824 */ /* 0x000fe200078e0211 */
[----:B------:R-:W-:Y:S01]  /*61c0*/  P2R R17, PR, RZ, 0x2 ;  /* 0x00000002ff117803 */ /* 0x000fe20000000000 */
[----:B--2---:R-:W-:Y:S02]  /*61d0*/  IMAD R21, R21, R2, R15 ;  /* 0x0000000215157224 */ /* 0x004fe400078e020f */
[----:B------:R-:W-:Y:S02]  /*61e0*/  IMAD.MOV.U32 R15, RZ, RZ, R11 ;  /* 0x000000ffff0f7224 */ /* 0x000fe400078e000b */
[----:B---3--:R-:W-:Y:S02]  /*61f0*/  IMAD R24, R24, R3, UR30 ;  /* 0x0000001e18187e24 */ /* 0x008fe4000f8e0203 */
[----:B------:R-:W-:Y:S01]  /*6200*/  IMAD.MOV.U32 R3, RZ, RZ, 0x1 ;  /* 0x00000001ff037424 */ /* 0x000fe200078e00ff */
[----:B----4-:R-:W-:-:S04]  /*6210*/  ISETP.NE.AND P0, PT, R20, 0x1, PT ;  /* 0x000000011400780c */ /* 0x010fc80003f05270 */
[----:B------:R-:W-:Y:S02]  /*6220*/  SEL R2, R24, R21, !P0 ;  /* 0x0000001518027207 */ /* 0x000fe40004000000 */
[----:B------:R-:W-:Y:S02]  /*6230*/  SEL R21, R21, R24, !P0 ;  /* 0x0000001815157207 */ /* 0x000fe40004000000 */
.L_x_51:
[----:B------:R-:W-:-:S09]  /*6240*/  UISETP.NE.AND UP0, UPT, UR37, 0x1, UPT ;  /* 0x000000012500788c */ /* 0x000fd2000bf05270 */
[----:B------:R-:W-:Y:S05]  /*6250*/  BRA.U !UP0, `(.L_x_62) ;  /* 0x0000000108047547 */ /* 0x000fea000b800000 */
[----:B------:R-:W-:Y:S05]  /*6260*/  BPT.TRAP 0x1 ;  /* 0x000000040000795c */ /* 0x000fea0000300000 */
.L_x_62:
[----:B------:R-:W2:Y:S01]  /*6270*/  S2UR UR4, SR_CgaCtaId ;  /* 0x00000000000479c3 */ /* 0x000ea20000008800 */
[----:B------:R-:W-:Y:S01]  /*6280*/  UMOV UR5, 0x400 ;  /* 0x0000040000057882 */ /* 0x000fe20000000000 */
[----:B------:R-:W-:Y:S02]  /*6290*/  SHF.L.U32 R20, R0, 0x1f, RZ ;  /* 0x0000001f00147819 */ /* 0x000fe400000006ff */
[----:B------:R-:W-:Y:S01]  /*62a0*/  ISETP.NE.AND P1, PT, R16, R15, PT ;  /* 0x0000000f1000720c */ /* 0x000fe20003f25270 */
[----:B------:R-:W-:Y:S01]  /*62b0*/  VIADD R16, R14, 0x1 ;  /* 0x000000010e107836 */ /* 0x000fe20000000000 */
[----:B--2---:R-:W-:-:S04]  /*62c0*/  ULEA UR4, UR4, UR5, 0x18 ;  /* 0x0000000504047291 */ /* 0x004fc8000f8ec0ff */
[----:B------:R-:W-:-:S09]  /*62d0*/  ULEA UR4, UR23, UR4, 0x3 ;  /* 0x0000000417047291 */ /* 0x000fd2000f8e18ff */
[----:B------:R-:W2:Y:S02]  /*62e0*/  SYNCS.PHASECHK.TRANS64.TRYWAIT P0, [UR4+0xc0], R20 ;  /* 0x0000c014ff0075a7 */ /* 0x000ea40008001104 */
[----:B--2---:R-:W-:Y:S05]  /*62f0*/  @!P0 BRA `(.L_x_63) ;  /* 0x000000cc00a08947 */ /* 0x004fea0003800000 */
.L_x_230:
[----:B------:R-:W-:Y:S01]  /*6300*/  ELECT P0, URZ, PT ;  /* 0x0000000000ff782f */ /* 0x000fe20003800000 */
[----:B------:R-:W-:Y:S01]  /*6310*/  @!P1 IMAD.MOV R16, RZ, RZ, R14 ;  /* 0x000000ffff109224 */ /* 0x000fe200078e020e */
[----:B------:R-:W-:Y:S01]  /*6320*/  BSSY.RECONVERGENT B0, `(.L_x_64) ;  /* 0x0000017000007945 */ /* 0x000fe20003800200 */
[----:B------:R-:W-:-:S03]  /*6330*/  ISETP.NE.AND P2, PT, R17, RZ, PT ;  /* 0x000000ff1100720c */ /* 0x000fc60003f45270 */
[----:B------:R-:W-:-:S07]  /*6340*/  PRMT R14, R16, 0x7610, R14 ;  /* 0x00007610100e7816 */ /* 0x000fce000000000e */
[----:B------:R-:W-:Y:S05]  /*6350*/  @!P0 BRA `(.L_x_65) ;  /* 0x00000000004c8947 */ /* 0x000fea0003800000 */
[----:B------:R-:W-:Y:S01]  /*6360*/  PLOP3.LUT P0, PT, P1, P2, PT, 0x20, 0x2 ;  /* 0x000000000002781c */ /* 0x000fe20000f04470 */
[----:B------:R-:W-:Y:S01]  /*6370*/  UIMAD UR5, UR23, 0x14, UR36 ;  /* 0x00000014170578a4 */ /* 0x000fe2000f8e0224 */
[----:B------:R-:W-:Y:S02]  /*6380*/  SEL R16, R14, RZ, !P2 ;  /* 0x000000ff0e107207 */ /* 0x000fe40005000000 */
[----:B------:R-:W-:-:S04]  /*6390*/  SEL R17, RZ, 0x1, !P0 ;  /* 0x00000001ff117807 */ /* 0x000fc80004000000 */
[----:B------:R-:W-:Y:S02]  /*63a0*/  PRMT R16, R17, 0x5410, R16 ;  /* 0x0000541011107816 */ /* 0x000fe40000000010 */
[----:B------:R3:W-:Y:S04]  /*63b0*/  STS [UR5], R2 ;  /* 0x00000002ff007988 */ /* 0x0007e80008000805 */
[----:B------:R3:W-:Y:S04]  /*63c0*/  STS [UR5+0x4], R21 ;  /* 0x00000415ff007988 */ /* 0x0007e80008000805 */
[----:B------:R3:W-:Y:S04]  /*63d0*/  STS [UR5+0xc], R3 ;  /* 0x00000c03ff007988 */ /* 0x0007e80008000805 */
[----:B------:R3:W-:Y:S04]  /*63e0*/  STS [UR5+0x10], R16 ;  /* 0x00001010ff007988 */ /* 0x0007e80008000805 */
[----:B------:R3:W-:Y:S01]  /*63f0*/  STS [UR5+0x8], R15 ;  /* 0x0000080fff007988 */ /* 0x0007e20008000805 */
[----:B------:R-:W-:Y:S01]  /*6400*/  @!PT LDS RZ, [RZ] ;  /* 0x00000000fffff984 */ /* 0x000fe20000000800 */
[----:B------:R-:W-:Y:S01]  /*6410*/  @!PT LDS RZ, [RZ] ;  /* 0x00000000fffff984 */ /* 0x000fe20000000800 */
[----:B------:R-:W-:Y:S01]  /*6420*/  @!PT LDS RZ, [RZ] ;  /* 0x00000000fffff984 */ /* 0x000fe20000000800 */
[----:B------:R-:W-:Y:S01]  /*6430*/  @!PT LDS RZ, [RZ] ;  /* 0x00000000fffff984 */ /* 0x000fe20000000800 */
[----:B------:R4:W-:Y:S06]  /*6440*/  MEMBAR.ALL.CTA ;  /* 0x0000000000007992 */ /* 0x0009ec0000008000 */
[----:B----4-:R-:W4:Y:S01]  /*6450*/  FENCE.VIEW.ASYNC.S ;  /* 0x00000000000073c6 */ /* 0x010f220000000000 */
[----:B------:R-:W-:Y:S05]  /*6460*/  BRA.U !UP0, `(.L_x_66) ;  /* 0x0000000108047547 */ /* 0x000fea000b800000 */
[----:B------:R-:W-:Y:S05]  /*6470*/  BPT.TRAP 0x1 ;  /* 0x000000040000795c */ /* 0x000fea0000300000 */
.L_x_66:
[----:B----4-:R-:W-:Y:S01]  /*6480*/  SYNCS.ARRIVE.TRANS64.A1T0 RZ, [UR4+0x80], RZ ;  /* 0x000080ffffff79a7 */ /* 0x010fe20008100004 */
.L_x_65:
[----:B------:R-:W-:Y:S05]  /*6490*/  BSYNC.RECONVERGENT B0 ;  /* 0x0000000000007941 */ /* 0x000fea0003800200 */
.L_x_64:
[----:B------:R-:W-:Y:S01]  /*64a0*/  UIADD3 UR23, UPT, UPT, UR23, 0x1, URZ ;  /* 0x0000000117177890 */ /* 0x000fe2000fffe0ff */
[----:B---3--:R-:W-:-:S03]  /*64b0*/  MOV R16, R15 ;  /* 0x0000000f00107202 */ /* 0x008fc60000000f00 */
[----:B------:R-:W-:-:S04]  /*64c0*/  UISETP.NE.AND UP0, UPT, UR23, 0x8, UPT ;  /* 0x000000081700788c */ /* 0x000fc8000bf05270 */
[----:B------:R-:W-:Y:S02]  /*64d0*/  USEL UR4, URZ, 0x1, UP0 ;  /* 0x00000001ff047887 */ /* 0x000fe40008000000 */
[----:B------:R-:W-:-:S04]  /*64e0*/  USEL UR23, UR23, URZ, UP0 ;  /* 0x000000ff17177287 */ /* 0x000fc80008000000 */
[----:B------:R-:W-:Y:S01]  /*64f0*/  LOP3.LUT R0, R0, UR4, RZ, 0x3c, !PT ;  /* 0x0000000400007c12 */ /* 0x000fe2000f8e3cff */
[----:B------:R-:W-:Y:S07]  /*6500*/  @!P2 BRA `(.L_x_67) ;  /* 0xffffffe40024a947 */ /* 0x000fee000383ffff */
[----:B------:R-:W-:Y:S01]  /*6510*/  HFMA2 R14, -RZ, RZ, 0, 0 ;  /* 0x00000000ff0e7431 */ /* 0x000fe200000001ff */
[----:B------:R-:W-:Y:S02]  /*6520*/  PRMT R16, RZ, 0x7610, R16 ;  /* 0x00007610ff107816 */ /* 0x000fe40000000010 */
.L_x_83:
[----:B------:R-:W3:Y:S01]  /*6530*/  LDC.64 R2, c[0x0][0xbd0] ;  /* 0x0002f400ff027b82 */ /* 0x000ee20000000a00 */
[----:B------:R-:W-:Y:S01]  /*6540*/  UIADD3 UR18, UP0, UPT, UR18, UR28, URZ ;  /* 0x0000001c12127290 */ /* 0x000fe2000ff1e0ff */
[----:B------:R-:W-:Y:S01]  /*6550*/  ISETP.NE.AND P1, PT, RZ, UR16, PT ;  /* 0x00000010ff007c0c */ /* 0x000fe2000bf25270 */
[----:B------:R-:W-:Y:S01]  /*6560*/  IMAD.MOV.U32 R21, RZ, RZ, -0x1 ;  /* 0xffffffffff157424 */ /* 0x000fe200078e00ff */
[----:B------:R-:W-:Y:S01]  /*6570*/  PLOP3.LUT P2, PT, PT, PT, PT, 0x80, 0x8 ;  /* 0x000000000008781c */ /* 0x000fe20003f4f070 */
[----:B------:R-:W-:Y:S01]  /*6580*/  UIADD3.X UR17, UPT, UPT, UR17, UR19, URZ, UP0, !UPT ;  /* 0x0000001311117290 */ /* 0x000fe200087fe4ff */
[----:B------:R-:W-:Y:S02]  /*6590*/  IMAD.MOV.U32 R22, RZ, RZ, -0x1 ;  /* 0xffffffffff167424 */ /* 0x000fe400078e00ff */
[----:B------:R-:W-:Y:S02]  /*65a0*/  P2R R17, PR, RZ, 0x4 ;  /* 0x00000004ff117803 */ /* 0x000fe40000000000 */
[----:B---3--:R-:W-:Y:S01]  /*65b0*/  ISETP.LE.U32.AND P0, PT, R2, UR18, PT ;  /* 0x0000001202007c0c */ /* 0x008fe2000bf03070 */
[----:B------:R-:W-:-:S05]  /*65c0*/  IMAD.U32 R2, RZ, RZ, UR17 ;  /* 0x00000011ff027e24 */ /* 0x000fca000f8e00ff */
[----:B------:R-:W-:Y:S01]  /*65d0*/  ISETP.GE.U32.AND.EX P0, PT, R2, R3, PT, P0 ;  /* 0x000000030200720c */ /* 0x000fe20003f06100 */
[----:B------:R-:W-:Y:S02]  /*65e0*/  IMAD.MOV.U32 R3, RZ, RZ, RZ ;  /* 0x000000ffff037224 */ /* 0x000fe400078e00ff */
[----:B------:R-:W-:-:S10]  /*65f0*/  IMAD.MOV.U32 R2, RZ, RZ, -0x1 ;  /* 0xffffffffff027424 */ /* 0x000fd400078e00ff */
[----:B------:R-:W-:Y:S05]  /*6600*/  @P0 BRA P1, `(.L_x_68) ;  /* 0x0000001400ec0947 */ /* 0x000fea0000800000 */
[----:B-1----:R-:W-:Y:S01]  /*6610*/  IADD3 R21, P1, PT, R18, R10, RZ ;  /* 0x0000000a12157210 */ /* 0x002fe20007f3e0ff */
[----:B--2---:R-:W-:-:S03]  /*6620*/  IMAD.U32 R20, RZ, RZ, UR17 ;  /* 0x00000011ff147e24 */ /* 0x004fc6000f8e00ff */
[----:B------:R-:W-:Y:S01]  /*6630*/  ISETP.LE.U32.AND P0, PT, R21, UR18, PT ;  /* 0x0000001215007c0c */ /* 0x000fe2000bf03070 */
[----:B------:R-:W-:-:S05]  /*6640*/  IMAD.X R21, R19, 0x1, R9, P1 ;  /* 0x0000000113157824 */ /* 0x000fca00008e0609 */
[----:B------:R-:W-:-:S13]  /*6650*/  ISETP.GE.U32.AND.EX P0, PT, R20, R21, PT, P0 ;  /* 0x000000151400720c */ /* 0x000fda0003f06100 */
[----:B------:R-:W-:Y:S05]  /*6660*/  @!P0 BRA `(.L_x_69) ;  /* 0x0000001000d88947 */ /* 0x000fea0003800000 */
[----:B------:R-:W1:Y:S01]  /*6670*/  LDCU UR25, c[0x0][0xbe8] ;  /* 0x00017d00ff1977ac */ /* 0x000e620008000800 */
[----:B------:R-:W-:Y:S01]  /*6680*/  IMAD.IADD R11, R8, 0x1, R11 ;  /* 0x00000001080b7824 */ /* 0x000fe200078e020b */
[----:B-----5:R-:W-:Y:S01]  /*6690*/  MOV R19, R6 ;  /* 0x0000000600137202 */ /* 0x020fe20000000f00 */
        /* <DEDUP_REMOVED lines=16> */
[----:B------:R-:W4:Y:S01]  /*67a0*/  LDCU.128 UR4, c[0x0][0xbc0] ;  /* 0x00017800ff0477ac */ /* 0x000f220008000c00 */
[----:B------:R-:W-:Y:S02]  /*67b0*/  IADD3 R20, P0, PT, R19, UR20, RZ ;  /* 0x0000001413147c10 */ /* 0x000fe4000ff1e0ff */
[----:B-1----:R-:W-:Y:S01]  /*67c0*/  IADD3 R24, P2, PT, R21, UR14, RZ ;  /* 0x0000000e15187c10 */ /* 0x002fe2000ff5e0ff */
[----:B------:R-:W1:Y:S01]  /*67d0*/  LDCU.64 UR10, c[0x0][0xba8] ;  /* 0x00017500ff0a77ac */ /* 0x000e620008000a00 */
[----:B------:R-:W-:-:S02]  /*67e0*/  LEA.HI.X.SX32 R19, R19, UR15, 0x1, P0 ;  /* 0x0000000f13137c11 */ /* 0x000fc400080f0eff */
[----:B------:R-:W1:Y:S01]  /*67f0*/  I2F.RP R12, R13 ;  /* 0x0000000d000c7306 */ /* 0x000e620000209400 */
[----:B------:R-:W-:Y:S02]  /*6800*/  LEA.HI.X.SX32 R23, R21, UR13, 0x1, P2 ;  /* 0x0000000d15177c11 */ /* 0x000fe400090f0eff */
[----:B--2---:R-:W-:-:S05]  /*6810*/  IADD3 R22, P0, PT, R20, UR9, RZ ;  /* 0x0000000914167c10 */ /* 0x004fca000ff1e0ff */
[----:B---3--:R-:W2:Y:S01]  /*6820*/  MUFU.RCP R27, R27 ;  /* 0x0000001b001b7308 */ /* 0x008ea20000001000 */
[----:B----4-:R-:W-:Y:S01]  /*6830*/  IADD3 R26, P1, PT, R24, UR7, RZ ;  /* 0x00000007181a7c10 */ /* 0x010fe2000ff3e0ff */
[----:B------:R-:W-:Y:S02]  /*6840*/  IMAD.X R21, RZ, RZ, R19, P0 ;  /* 0x000000ffff157224 */ /* 0x000fe400000e0613 */
[----:B-1----:R-:W-:-:S04]  /*6850*/  IMAD.WIDE.U32 R36, R22, UR10, RZ ;  /* 0x0000000a16247c25 */ /* 0x002fc8000f8e00ff */
[----:B------:R-:W1:Y:S01]  /*6860*/  MUFU.RCP R12, R12 ;  /* 0x0000000c000c7308 */ /* 0x000e620000001000 */
[----:B------:R-:W-:Y:S02]  /*6870*/  IMAD.X R25, RZ, RZ, R23, P1 ;  /* 0x000000ffff197224 */ /* 0x000fe400008e0617 */
[----:B------:R-:W-:-:S04]  /*6880*/  IMAD.WIDE.U32 R30, R21, UR10, RZ ;  /* 0x0000000a151e7c25 */ /* 0x000fc8000f8e00ff */
[----:B--2---:R-:W-:Y:S02]  /*6890*/  VIADD R27, R27, 0xffffffe ;  /* 0x0ffffffe1b1b7836 */ /* 0x004fe40000000000 */
[----:B------:R-:W-:-:S04]  /*68a0*/  IMAD.WIDE.U32 R28, R25, UR4, RZ ;  /* 0x00000004191c7c25 */ /* 0x000fc8000f8e00ff */
[----:B------:R-:W2:Y:S01]  /*68b0*/  F2I.FTZ.U32.TRUNC.NTZ R27, R27 ;  /* 0x0000001b001b7305 */ /* 0x000ea2000021f000 */
[----:B------:R-:W-:-:S04]  /*68c0*/  IMAD.WIDE.U32 R30, P1, R22, UR11, R30 ;  /* 0x0000000b161e7c25 */ /* 0x000fc8000f82001e */
[----:B------:R-:W-:-:S04]  /*68d0*/  IMAD.WIDE.U32 R28, P0, R26, UR5, R28 ;  /* 0x000000051a1c7c25 */ /* 0x000fc8000f80001c */
[----:B------:R-:W-:-:S04]  /*68e0*/  IMAD.WIDE.U32 R38, R26, UR4, RZ ;  /* 0x000000041a267c25 */ /* 0x000fc8000f8e00ff */
[----:B------:R-:W-:Y:S01]  /*68f0*/  IMAD.X R35, RZ, RZ, RZ, P1 ;  /* 0x000000ffff237224 */ /* 0x000fe200008e06ff */
[----:B------:R-:W-:Y:S01]  /*6900*/  IADD3 RZ, P1, PT, R37, R30, RZ ;  /* 0x0000001e25ff7210 */ /* 0x000fe20007f3e0ff */
[----:B-1----:R-:W-:Y:S01]  /*6910*/  VIADD R12, R12, 0xffffffe ;  /* 0x0ffffffe0c0c7836 */ /* 0x002fe20000000000 */
[----:B------:R-:W-:Y:S01]  /*6920*/  IADD3 RZ, P2, PT, R39, R28, RZ ;  /* 0x0000001c27ff7210 */ /* 0x000fe20007f5e0ff */
[----:B------:R-:W-:Y:S02]  /*6930*/  IMAD.MOV.U32 R34, RZ, RZ, R31 ;  /* 0x000000ffff227224 */ /* 0x000fe400078e001f */
[----:B------:R-:W-:Y:S01]  /*6940*/  IMAD.X R33, RZ, RZ, RZ, P0 ;  /* 0x000000ffff217224 */ /* 0x000fe200000e06ff */
[----:B------:R-:W-:Y:S01]  /*6950*/  ISETP.NE.U32.AND P0, PT, RZ, UR10, PT ;  /* 0x0000000aff007c0c */ /* 0x000fe2000bf05070 */
[----:B------:R-:W-:Y:S02]  /*6960*/  IMAD.MOV.U32 R32, RZ, RZ, R29 ;  /* 0x000000ffff207224 */ /* 0x000fe400078e001d */
[----:B------:R1:W3:Y:S01]  /*6970*/  F2I.FTZ.U32.TRUNC.NTZ R29, R12 ;  /* 0x0000000c001d7305 */ /* 0x0002e2000021f000 */
[----:B------:R-:W-:Y:S01]  /*6980*/  IMAD.WIDE.U32.X R34, R21, UR11, R34, P1 ;  /* 0x0000000b15227c25 */ /* 0x000fe200088e0422 */
[----:B------:R-:W-:-:S02]  /*6990*/  ISETP.NE.U32.AND P1, PT, RZ, UR4, PT ;  /* 0x00000004ff007c0c */ /* 0x000fc4000bf25070 */
[----:B------:R-:W-:Y:S01]  /*69a0*/  ISETP.NE.AND.EX P0, PT, RZ, UR11, PT, P0 ;  /* 0x0000000bff007c0c */ /* 0x000fe2000bf05300 */
[----:B------:R-:W-:Y:S01]  /*69b0*/  IMAD.WIDE.U32.X R32, R25, UR5, R32, P2 ;  /* 0x0000000519207c25 */ /* 0x000fe200090e0420 */
[----:B------:R-:W-:Y:S02]  /*69c0*/  ISETP.NE.AND.EX P1, PT, RZ, UR5, PT, P1 ;  /* 0x00000005ff007c0c */ /* 0x000fe4000bf25310 */
[----:B------:R-:W-:Y:S01]  /*69d0*/  SEL R20, R20, R34, !P0 ;  /* 0x0000002214147207 */ /* 0x000fe20004000000 */
[----:B--2---:R-:W-:Y:S01]  /*69e0*/  IMAD.MOV R22, RZ, RZ, -R27 ;  /* 0x000000ffff167224 */ /* 0x004fe200078e0a1b */
[----:B------:R-:W-:Y:S01]  /*69f0*/  SEL R19, R19, R35, !P0 ;  /* 0x0000002313137207 */ /* 0x000fe20004000000 */
[----:B------:R-:W-:Y:S01]  /*6a00*/  IMAD.MOV.U32 R26, RZ, RZ, RZ ;  /* 0x000000ffff1a7224 */ /* 0x000fe200078e00ff */
[----:B------:R-:W-:Y:S01]  /*6a10*/  SEL R24, R24, R32, !P1 ;  /* 0x0000002018187207 */ /* 0x000fe20004800000 */
[----:B------:R-:W-:Y:S01]  /*6a20*/  IMAD R21, R22, R18, RZ ;  /* 0x0000001216157224 */ /* 0x000fe200078e02ff */
[----:B------:R-:W-:Y:S01]  /*6a30*/  SEL R23, R23, R33, !P1 ;  /* 0x0000002117177207 */ /* 0x000fe20004800000 */
[----:B------:R-:W-:Y:S01]  /*6a40*/  IMAD.MOV.U32 R28, RZ, RZ, RZ ;  /* 0x000000ffff1c7224 */ /* 0x000fe200078e00ff */
[----:B-1----:R-:W-:Y:S01]  /*6a50*/  SHF.R.U64 R12, R20, UR8, R19 ;  /* 0x00000008140c7c19 */ /* 0x002fe20008001213 */
[----:B------:R-:W-:Y:S01]  /*6a60*/  IMAD.HI.U32 R21, R27, R21, R26 ;  /* 0x000000151b157227 */ /* 0x000fe200078e001a */
[----:B------:R-:W-:-:S02]  /*6a70*/  SHF.R.U64 R23, R24, UR6, R23 ;  /* 0x0000000618177c19 */ /* 0x000fc40008001217 */
[----:B------:R-:W-:Y:S01]  /*6a80*/  IADD3 R25, PT, PT, R5, -0x1, R12 ;  /* 0xffffffff05197810 */ /* 0x000fe20007ffe00c */
[----:B---3--:R-:W-:Y:S01]  /*6a90*/  IMAD.MOV R26, RZ, RZ, -R29 ;  /* 0x000000ffff1a7224 */ /* 0x008fe200078e0a1d */
[----:B------:R-:W-:Y:S02]  /*6aa0*/  IADD3 R24, PT, PT, R4, -0x1, R23 ;  /* 0xffffffff04187810 */ /* 0x000fe40007ffe017 */
[----:B------:R-:W-:Y:S01]  /*6ab0*/  IABS R20, R5 ;  /* 0x0000000500147213 */ /* 0x000fe20000000000 */
[----:B------:R-:W-:Y:S01]  /*6ac0*/  IMAD R23, R26, R13, RZ ;  /* 0x0000000d1a177224 */ /* 0x000fe200078e02ff */
[----:B------:R-:W-:Y:S02]  /*6ad0*/  IABS R22, R25 ;  /* 0x0000001900167213 */ /* 0x000fe40000000000 */
[----:B------:R-:W-:Y:S01]  /*6ae0*/  IABS R12, R4 ;  /* 0x00000004000c7213 */ /* 0x000fe20000000000 */
[----:B------:R-:W-:Y:S01]  /*6af0*/  IMAD.HI.U32 R23, R29, R23, R28 ;  /* 0x000000171d177227 */ /* 0x000fe200078e001c */
[----:B------:R-:W-:-:S02]  /*6b00*/  IABS R19, R24 ;  /* 0x0000001800137213 */ /* 0x000fc40000000000 */
[----:B------:R-:W-:Y:S01]  /*6b10*/  ISETP.GE.AND P4, PT, R25, RZ, PT ;  /* 0x000000ff1900720c */ /* 0x000fe20003f86270 */
[----:B------:R-:W-:Y:S01]  /*6b20*/  IMAD.MOV R20, RZ, RZ, -R20 ;  /* 0x000000ffff147224 */ /* 0x000fe200078e0a14 */
[----:B------:R-:W-:Y:S01]  /*6b30*/  ISETP.GE.AND P2, PT, R24, RZ, PT ;  /* 0x000000ff1800720c */ /* 0x000fe20003f46270 */
[----:B------:R-:W-:-:S04]  /*6b40*/  IMAD.HI.U32 R21, R21, R22, RZ ;  /* 0x0000001615157227 */ /* 0x000fc800078e00ff */
        /* <DEDUP_REMOVED lines=26> */
.L_x_71:
[----:B------:R-:W-:Y:S05]  /*6cf0*/  BSYNC.RECONVERGENT B0 ;  /* 0x0000000000007941 */ /* 0x000fea0003800200 */
.L_x_70:
        /* <DEDUP_REMOVED lines=16> */
[----:B-1----:R-:W1:Y:S02]  /*6e00*/  SHFL.UP PT, R24, R21, 0x4, RZ ;  /* 0x0480000015187989 */ /* 0x002e6400000e00ff */
[----:B------:R-:W-:-:S05]  /*6e10*/  IMAD.X R22, R22, 0x1, R19, P0 ;  /* 0x0000000116167824 */ /* 0x000fca00000e0613 */
        /* <DEDUP_REMOVED lines=8> */
[----:B------:R-:W-:Y:S01]  /*6ea0*/  IADD3 R26, P0, PT, R19, R24, RZ ;  /* 0x00000018131a7210 */ /* 0x000fe20007f1e0ff */
[----:B------:R-:W-:Y:S01]  /*6eb0*/  IMAD.U32 R24, RZ, RZ, UR17 ;  /* 0x00000011ff187e24 */ /* 0x000fe2000f8e00ff */
[----:B--2---:R-:W-:-:S03]  /*6ec0*/  SEL R25, R25, RZ, P2 ;  /* 0x000000ff19197207 */ /* 0x004fc60001000000 */
[----:B------:R-:W1:Y:S02]  /*6ed0*/  SHFL.UP PT, R19, R26, 0x10, RZ ;  /* 0x060000001a137989 */ /* 0x000e6400000e00ff */
[----:B------:R-:W-:-:S05]  /*6ee0*/  IMAD.X R25, R25, 0x1, R20, P0 ;  /* 0x0000000119197824 */ /* 0x000fca00000e0614 */
        /* <DEDUP_REMOVED lines=18> */
.L_x_75:
        /* <DEDUP_REMOVED lines=100> */
.L_x_74:
[----:B------:R-:W-:Y:S05]  /*7650*/  BSYNC.RECONVERGENT B0 ;  /* 0x0000000000007941 */ /* 0x000fea0003800200 */
.L_x_73:
[----:B------:R-:W1:Y:S04]  /*7660*/  SHFL.UP PT, R20, R23, 0x1, RZ ;  /* 0x0420000017147989 */ /* 0x000e6800000e00ff */
[----:B------:R-:W3:Y:S01]  /*7670*/  SHFL.UP PT, R19, R18, 0x1, RZ ;  /* 0x0420000012137989 */ /* 0x000ee200000e00ff */
[----:B-1----:R-:W-:Y:S02]  /*7680*/  SEL R20, R20, RZ, P5 ;  /* 0x000000ff14147207 */ /* 0x002fe40002800000 */
[----:B---3--:R-:W-:Y:S02]  /*7690*/  SEL R19, R19, RZ, P5 ;  /* 0x000000ff13137207 */ /* 0x008fe40002800000 */
[----:B------:R-:W-:-:S05]  /*76a0*/  IADD3 R20, P0, PT, R20, R23, RZ ;  /* 0x0000001714147210 */ /* 0x000fca0007f1e0ff */
[----:B------:R-:W-:Y:S01]  /*76b0*/  IMAD.X R19, R19, 0x1, R18, P0 ;  /* 0x0000000113137824 */ /* 0x000fe200000e0612 */
        /* <DEDUP_REMOVED lines=32> */
.L_x_72:
        /* <DEDUP_REMOVED lines=17> */
.L_x_69:
        /* <DEDUP_REMOVED lines=42> */
.L_x_76:
[----:B------:R-:W-:Y:S02]  /*7c70*/  MOV R2, 0x7c90 ;  /* 0x00007c9000027802 */ /* 0x000fe40000000f00 */
[----:B-----5:R-:W-:Y:S05]  /*7c80*/  CALL.REL.NOINC `(.L_x_61) ;  /* 0x000000c000b47944 */ /* 0x020fea0003c00000 */
[----:B------:R-:W-:-:S05]  /*7c90*/  IADD3 R2, PT, PT, -R22, RZ, RZ ;  /* 0x000000ff16027210 */ /* 0x000fca0007ffe1ff */
[----:B------:R-:W-:-:S07]  /*7ca0*/  IMAD R21, R20, R2, R21 ;  /* 0x0000000214157224 */ /* 0x000fce00078e0215 */
.L_x_77:
[----:B------:R-:W1:Y:S01]  /*7cb0*/  LDC R17, c[0x0][0xbdc] ;  /* 0x0002f700ff117b82 */ /* 0x000e620000000800 */
[----:B------:R-:W-:Y:S02]  /*7cc0*/  LOP3.LUT R26, R26, UR12, RZ, 0xc0, !PT ;  /* 0x0000000c1a1a7c12 */ /* 0x000fe4000f8ec0ff */
[----:B------:R-:W-:Y:S02]  /*7cd0*/  LOP3.LUT R24, R24, UR22, RZ, 0xc0, !PT ;  /* 0x0000001618187c12 */ /* 0x000fe4000f8ec0ff */
[----:B------:R-:W-:-:S03]  /*7ce0*/  PLOP3.LUT P1, PT, PT, PT, PT, 0x8, 0x80 ;  /* 0x000000000080781c */ /* 0x000fc60003f2e170 */
[----:B------:R-:W2:Y:S08]  /*7cf0*/  LDC R2, c[0x0][0xb80] ;  /* 0x0002e000ff027b82 */ /* 0x000eb00000000800 */
[----:B------:R-:W3:Y:S08]  /*7d00*/  LDC R3, c[0x0][0xb90] ;  /* 0x0002e400ff037b82 */ /* 0x000ef00000000800 */
[----:B------:R-:W4:Y:S01]  /*7d10*/  LDC R20, c[0x0][0xbe0] ;  /* 0x0002f800ff147b82 */ /* 0x000f220000000800 */
[----:B-1----:R-:W-:Y:S01]  /*7d20*/  SHF.L.U32 R17, R22, R17, RZ ;  /* 0x0000001116117219 */ /* 0x002fe200000006ff */
[----:B------:R-:W-:-:S04]  /*7d30*/  IMAD.MOV.U32 R22, RZ, RZ, R11 ;  /* 0x000000ffff167224 */ /* 0x000fc800078e000b */
[----:B------:R-:W-:Y:S01]  /*7d40*/  IMAD.IADD R26, R26, 0x1, R17 ;  /* 0x000000011a1a7824 */ /* 0x000fe200078e0211 */
[----:B------:R-:W-:Y:S01]  /*7d50*/  P2R R17, PR, RZ, 0x2 ;  /* 0x00000002ff117803 */ /* 0x000fe20000000000 */
[----:B--2---:R-:W-:Y:S02]  /*7d60*/  IMAD R21, R21, R2, R24 ;  /* 0x0000000215157224 */ /* 0x004fe400078e0218 */
[----:B---3--:R-:W-:Y:S02]  /*7d70*/  IMAD R26, R26, R3, UR30 ;  /* 0x0000001e1a1a7e24 */ /* 0x008fe4000f8e0203 */
[----:B------:R-:W-:Y:S01]  /*7d80*/  IMAD.MOV.U32 R3, RZ, RZ, 0x1 ;  /* 0x00000001ff037424 */ /* 0x000fe200078e00ff */
[----:B----4-:R-:W-:-:S04]  /*7d90*/  ISETP.NE.AND P0, PT, R20, 0x1, PT ;  /* 0x000000011400780c */ /* 0x010fc80003f05270 */
[----:B------:R-:W-:Y:S02]  /*7da0*/  SEL R2, R26, R21, !P0 ;  /* 0x000000151a027207 */ /* 0x000fe40004000000 */
[----:B------:R-:W-:Y:S02]  /*7db0*/  SEL R21, R21, R26, !P0 ;  /* 0x0000001a15157207 */ /* 0x000fe40004000000 */
.L_x_68:
[----:B------:R-:W-:-:S09]  /*7dc0*/  UISETP.NE.AND UP0, UPT, UR37, 0x1, UPT ;  /* 0x000000012500788c */ /* 0x000fd2000bf05270 */
[----:B------:R-:W-:Y:S05]  /*7dd0*/  BRA.U !UP0, `(.L_x_78) ;  /* 0x0000000108047547 */ /* 0x000fea000b800000 */
[----:B------:R-:W-:Y:S05]  /*7de0*/  BPT.TRAP 0x1 ;  /* 0x000000040000795c */ /* 0x000fea0000300000 */
.L_x_78:
[----:B------:R-:W3:Y:S01]  /*7df0*/  S2UR UR4, SR_CgaCtaId ;  /* 0x00000000000479c3 */ /* 0x000ee20000008800 */
[----:B------:R-:W-:Y:S01]  /*7e00*/  UMOV UR5, 0x400 ;  /* 0x0000040000057882 */ /* 0x000fe20000000000 */
[----:B--2---:R-:W-:Y:S02]  /*7e10*/  SHF.L.U32 R20, R0, 0x1f, RZ ;  /* 0x0000001f00147819 */ /* 0x004fe400000006ff */
[----:B------:R-:W-:Y:S02]  /*7e20*/  ISETP.NE.AND P1, PT, R15, R22, PT ;  /* 0x000000160f00720c */ /* 0x000fe40003f25270 */
[----:B------:R-:W-:-:S04]  /*7e30*/  ISETP.NE.AND P2, PT, R17, RZ, PT ;  /* 0x000000ff1100720c */ /* 0x000fc80003f45270 */
[----:B------:R-:W-:Y:S01]  /*7e40*/  ISETP.NE.AND P2, PT, R15, R22, !P2 ;  /* 0x000000160f00720c */ /* 0x000fe20005745270 */
[----:B------:R-:W-:-:S06]  /*7e50*/  VIADD R15, R16, 0x1 ;  /* 0x00000001100f7836 */ /* 0x000fcc0000000000 */
[----:B------:R-:W-:Y:S01]  /*7e60*/  @!P1 IMAD.MOV R15, RZ, RZ, R16 ;  /* 0x000000ffff0f9224 */ /* 0x000fe200078e0210 */
[----:B---3--:R-:W-:-:S04]  /*7e70*/  ULEA UR4, UR4, UR5, 0x18 ;  /* 0x0000000504047291 */ /* 0x008fc8000f8ec0ff */
[----:B------:R-:W-:-:S09]  /*7e80*/  ULEA UR4, UR23, UR4, 0x3 ;  /* 0x0000000417047291 */ /* 0x000fd2000f8e18ff */
[----:B------:R-:W2:Y:S02]  /*7e90*/  SYNCS.PHASECHK.TRANS64.TRYWAIT P0, [UR4+0xc0], R20 ;  /* 0x0000c014ff0075a7 */ /* 0x000ea40008001104 */
[----:B--2---:R-:W-:Y:S05]  /*7ea0*/  @!P0 BRA `(.L_x_79) ;  /* 0x000000b000cc8947 */ /* 0x004fea0003800000 */
.L_x_232:
[----:B------:R-:W-:Y:S02]  /*7eb0*/  ELECT P0, URZ, PT ;  /* 0x0000000000ff782f */ /* 0x000fe40003800000 */
[----:B------:R-:W-:Y:S01]  /*7ec0*/  ISETP.NE.AND P1, PT, R17, RZ, PT ;  /* 0x000000ff1100720c */ /* 0x000fe20003f25270 */
[----:B------:R-:W-:Y:S03]  /*7ed0*/  BSSY.RECONVERGENT B0, `(.L_x_80) ;  /* 0x0000015000007945 */ /* 0x000fe60003800200 */
[----:B------:R-:W-:-:S04]  /*7ee0*/  SEL R15, R15, RZ, !P1 ;  /* 0x000000ff0f0f7207 */ /* 0x000fc80004800000 */
[----:B------:R-:W-:-:S03]  /*7ef0*/  PRMT R16, R15, 0x7610, R16 ;  /* 0x000076100f107816 */ /* 0x000fc60000000010 */
[----:B------:R-:W-:Y:S05]  /*7f00*/  @!P0 BRA `(.L_x_81) ;  /* 0x0000000000448947 */ /* 0x000fea0003800000 */
[----:B------:R-:W-:Y:S01]  /*7f10*/  UIMAD UR5, UR23, 0x14, UR36 ;  /* 0x00000014170578a4 */ /* 0x000fe2000f8e0224 */
[----:B------:R-:W-:-:S04]  /*7f20*/  SEL R15, RZ, 0x1, !P2 ;  /* 0x00000001ff0f7807 */ /* 0x000fc80005000000 */
[----:B------:R-:W-:-:S04]  /*7f30*/  PRMT R15, R15, 0x5410, R16 ;  /* 0x000054100f0f7816 */ /* 0x000fc80000000010 */
        /* <DEDUP_REMOVED lines=13> */
.L_x_82:
[----:B----4-:R-:W-:Y:S01]  /*8010*/  SYNCS.ARRIVE.TRANS64.A1T0 RZ, [UR4+0x80], RZ ;  /* 0x000080ffffff79a7 */ /* 0x010fe20008100004 */
.L_x_81:
[----:B------:R-:W-:Y:S05]  /*8020*/  BSYNC.RECONVERGENT B0 ;  /* 0x0000000000007941 */ /* 0x000fea0003800200 */
.L_x_80:
[----:B------:R-:W-:Y:S01]  /*8030*/  UIADD3 UR23, UPT, UPT, UR23, 0x1, URZ ;  /* 0x0000000117177890 */ /* 0x000fe2000fffe0ff */
[----:B------:R-:W-:Y:S02]  /*8040*/  VIADD R14, R14, 0x1 ;  /* 0x000000010e0e7836 */ /* 0x000fe40000000000 */
[----:B---3--:R-:W-:Y:S01]  /*8050*/  IMAD.MOV.U32 R15, RZ, RZ, R22 ;  /* 0x000000ffff0f7224 */ /* 0x008fe200078e0016 */
[----:B------:R-:W-:Y:S02]  /*8060*/  UISETP.NE.AND UP0, UPT, UR23, 0x8, UPT ;  /* 0x000000081700788c */ /* 0x000fe4000bf05270 */
[----:B------:R-:W-:Y:S02]  /*8070*/  ISETP.NE.AND P0, PT, R14, 0x4, PT ;  /* 0x000000040e00780c */ /* 0x000fe40003f05270 */
[----:B------:R-:W-:Y:S02]  /*8080*/  USEL UR4, URZ, 0x1, UP0 ;  /* 0x00000001ff047887 */ /* 0x000fe40008000000 */
[----:B------:R-:W-:-:S04]  /*8090*/  USEL UR23, UR23, URZ, UP0 ;  /* 0x000000ff17177287 */ /* 0x000fc80008000000 */
[----:B------:R-:W-:-:S05]  /*80a0*/  LOP3.LUT R0, R0, UR4, RZ, 0x3c, !PT ;  /* 0x0000000400007c12 */ /* 0x000fca000f8e3cff */
[----:B------:R-:W-:Y:S05]  /*80b0*/  @!P0 EXIT ;  /* 0x000000000000894d */ /* 0x000fea0003800000 */
[----:B------:R-:W-:Y:S05]  /*80c0*/  BRA `(.L_x_83) ;  /* 0xffffffe400187947 */ /* 0x000fea000383ffff */
.L_x_50:
[----:B------:R-:W-:-:S09]  /*80d0*/  UISETP.NE.AND UP0, UPT, UR37, 0x3, UPT ;  /* 0x000000032500788c */ /* 0x000fd2000bf05270 */
[----:B------:R-:W-:Y:S05]  /*80e0*/  BRA.U UP0, `(.L_x_84) ;  /* 0x0000001100c47547 */ /* 0x000fea000b800000 */
[----:B------:R-:W-:-:S08]  /*80f0*/  NOP ;  /* 0x0000000000007918 */ /* 0x000fd00000000000 */
[----:B-----5:R-:W1:-:S00]  /*8100*/  USETMAXREG.DEALLOC.CTAPOOL 0x88 ;  /* 0x00000088000079c8 */ /* 0x020e4000080e0500 */
[----:B-1----:R-:W1:Y:S01]  /*8110*/  LDC.64 R22, c[0x0][0x390] ;  /* 0x0000e400ff167b82 */ /* 0x002e620000000a00 */
[----:B------:R-:W-:Y:S02]  /*8120*/  HFMA2 R20, -RZ, RZ, 0, 0 ;  /* 0x00000000ff147431 */ /* 0x000fe400000001ff */
[----:B------:R-:W-:Y:S01]  /*8130*/  IMAD.MOV.U32 R21, RZ, RZ, 0x1 ;  /* 0x00000001ff157424 */ /* 0x000fe200078e00ff */
[----:B------:R-:W-:Y:S01]  /*8140*/  PRMT R5, RZ, 0x7610, R5 ;  /* 0x00007610ff057816 */ /* 0x000fe20000000005 */
[----:B------:R-:W2:Y:S03]  /*8150*/  LDCU UR26, c[0x0][0x880] ;  /* 0x00011000ff1a77ac */ /* 0x000ea60008000800 */
[----:B------:R-:W3:Y:S01]  /*8160*/  LDC.64 R10, c[0x0][0xb08] ;  /* 0x0002c200ff0a7b82 */ /* 0x000ee20000000a00 */
[----:B------:R-:W4:Y:S01]  /*8170*/  LDCU.64 UR6, c[0x0][0x888] ;  /* 0x00011100ff0677ac */ /* 0x000f220008000a00 */
[----:B------:R-:W-:-:S02]  /*8180*/  USEL UR25, URZ, 0x1, UP4 ;  /* 0x00000001ff197887 */ /* 0x000fc4000a000000 */
[----:B------:R-:W-:-:S04]  /*8190*/  UPLOP3.LUT UP0, UPT, UPT, UPT, UPT, 0x40, 0x4 ;  /* 0x000000000004789c */ /* 0x000fc80003f0e870 */
[----:B------:R-:W1:Y:S01]  /*81a0*/  LDC.64 R8, c[0x0][0xb10] ;  /* 0x0002c400ff087b82 */ /* 0x000e620000000a00 */
[----:B------:R-:W-:-:S07]  /*81b0*/  UMOV UR5, URZ ;  /* 0x000000ff00057c82 */ /* 0x000fce0008000000 */
[----:B--2---:R-:W1:Y:S02]  /*81c0*/  LDC.64 R2, c[0x0][0x890] ;  /* 0x00022400ff027b82 */ /* 0x004e640000000a00 */
.L_x_118:
[----:B------:R-:W-:Y:S04]  /*81d0*/  LOP3.LUT R4, R5, 0xffff, RZ, 0xc0, !PT ;  /* 0x0000ffff05047812 */ /* 0x000fe800078ec0ff */
[----:B------:R-:W-:Y:S04]  /*81e0*/  SHF.R.U32.HI R4, RZ, 0x1, R4 ;  /* 0x00000001ff047819 */ /* 0x000fe80000011604 */
[----:B------:R-:W-:Y:S05]  /*81f0*/  LOP3.LUT R4, R4, 0xffff, RZ, 0xc0, !PT ;  /* 0x0000ffff04047812 */ /* 0x000fea00078ec0ff */
[----:B------:R-:W-:Y:S05]  /*8200*/  IMAD R4, R4, 0x4925, RZ ;  /* 0x0000492504047824 */ /* 0x000fea00078e02ff */
[----:B------:R-:W-:Y:S04]  /*8210*/  SHF.R.U32.HI R4, RZ, 0x11, R4 ;  /* 0x00000011ff047819 */ /* 0x000fe80000011604 */
[----:B------:R-:W-:Y:S05]  /*8220*/  PRMT R4, R4, 0x9910, RZ ;  /* 0x0000991004047816 */ /* 0x000fea00000000ff */
[----:B------:R-:W-:Y:S04]  /*8230*/  IMAD R4, R4, 0xe, RZ ;  /* 0x0000000e04047824 */ /* 0x000fe800078e02ff */
[----:B------:R-:W-:Y:S05]  /*8240*/  IMAD.MOV R4, RZ, RZ, -R4 ;  /* 0x000000ffff047224 */ /* 0x000fea00078e0a04 */
[----:B------:R-:W-:Y:S05]  /*8250*/  PRMT R4, R4, 0x7710, RZ ;  /* 0x0000771004047816 */ /* 0x000fea00000000ff */
[----:B------:R-:W-:Y:S05]  /*8260*/  IMAD.IADD R4, R4, 0x1, R5 ;  /* 0x0000000104047824 */ /* 0x000fea00078e0205 */
[----:B------:R-:W-:Y:S11]  /*8270*/  R2UR UR4, R4 ;  /* 0x00000000040472ca */ /* 0x000ff600000e0000 */
[----:B------:R-:W-:Y:S02]  /*8280*/  @!UPT UIADD3 URZ, UPT, UPT, URZ, URZ, URZ ;  /* 0x000000fffffff290 */ /* 0x000fe4000fffe0ff */
[----:B------:R-:W-:Y:S06]  /*8290*/  ULOP3.LUT UR4, UR4, 0xffff, URZ, 0xc0, !UPT ;  /* 0x0000ffff04047892 */ /* 0x000fec000f8ec0ff */
[----:B------:R-:W-:Y:S02]  /*82a0*/  IMAD.U32 R5, RZ, RZ, UR4 ;  /* 0x00000004ff057e24 */ /* 0x000fe4000f8e00ff */
[----:B------:R-:W-:Y:S03]  /*82b0*/  IMAD.U32 R4, RZ, RZ, UR4 ;  /* 0x00000004ff047e24 */ /* 0x000fe6000f8e00ff */
[----:B------:R-:W-:Y:S04]  /*82c0*/  LEA R6, P0, R5, UR22, 0x7 ;  /* 0x0000001605067c11 */ /* 0x000fe8000f8038ff */
[----:B------:R-:W-:Y:S02]  /*82d0*/  LEA.HI.X R7, R4, UR23, RZ, 0x7, P0 ;  /* 0x0000001704077c11 */ /* 0x000fe400080f3cff */
[----:B------:R-:W-:Y:S02]  /*82e0*/  R2UR UR28, R6 ;  /* 0x00000000061c72ca */ /* 0x000fe400000e0000 */
[----:B------:R-:W-:Y:S01]  /*82f0*/  R2UR UR29, R7 ;  /* 0x00000000071d72ca */ /* 0x000fe200000e0000 */
[----:B------:R-:W-:Y:S03]  /*8300*/  @!UPT UIADD3 URZ, UPT, UPT, URZ, URZ, URZ ;  /* 0x000000fffffff290 */ /* 0x000fe6000fffe0ff */
[----:B--2-4-:R-:W-:Y:S11]  /*8310*/  BRA.U UP0, `(.L_x_85) ;  /* 0x0000000500107547 */ /* 0x014ff6000b800000 */
[----:B------:R-:W2:Y:S01]  /*8320*/  S2R R15, SR_LANEID ;  /* 0x00000000000f7919 */ /* 0x000ea20000000000 */
[----:B------:R-:W-:Y:S02]  /*8330*/  MOV R5, 0x400 ;  /* 0x0000040000057802 */ /* 0x000fe40000000f00 */
[----:B------:R-:W-:Y:S01]  /*8340*/  ELECT P0, URZ, PT ;  /* 0x0000000000ff782f */ /* 0x000fe20003800000 */
[----:B------:R-:W-:Y:S01]  /*8350*/  BSSY.RECONVERGENT B0, `(.L_x_86) ;  /* 0x0000037000007945 */ /* 0x000fe20003800200 */
[----:B------:R-:W5:Y:S02]  /*8360*/  S2R R18, SR_CgaCtaId ;  /* 0x0000000000127919 */ /* 0x000f640000008800 */
[----:B-----5:R-:W-:Y:S01]  /*8370*/  LEA R18, R18, R5, 0x18 ;  /* 0x0000000512127211 */ /* 0x020fe200078ec0ff */
[----:B--2---:R-:W-:Y:S05]  /*8380*/  IMAD.SHL.U32 R15, R15, 0x4, RZ ;  /* 0x000000040f0f7824 */ /* 0x004fea00078e00ff */
[----:B------:R-:W-:Y:S03]  /*8390*/  IADD3 R19, PT, PT, R15, 0x380, R18 ;  /* 0x000003800f137810 */ /* 0x000fe60007ffe012 */
[----:B------:R-:W-:Y:S05]  /*83a0*/  @!P0 BRA `(.L_x_87) ;  /* 0x0000000000c48947 */ /* 0x000fea0003800000 */
[----:B-1----:R-:W-:Y:S01]  /*83b0*/  ISETP.NE.U32.AND P0, PT, R8, RZ, PT ;  /* 0x000000ff0800720c */ /* 0x002fe20003f05070 */
[----:B------:R-:W-:Y:S01]  /*83c0*/  IMAD.WIDE R12, R16, 0xc, R22 ;  /* 0x0000000c100c7825 */ /* 0x000fe200078e0216 */
[----:B---3--:R-:W-:Y:S01]  /*83d0*/  ISETP.NE.U32.AND P1, PT, R10, RZ, PT ;  /* 0x000000ff0a00720c */ /* 0x008fe20003f25070 */
[----:B------:R-:W1:Y:S01]  /*83e0*/  S2UR UR4, SR_CgaCtaId ;  /* 0x00000000000479c3 */ /* 0x000e620000008800 */
[----:B------:R-:W-:Y:S01]  /*83f0*/  ISETP.NE.AND.EX P0, PT, R9, RZ, PT, P0 ;  /* 0x000000ff0900720c */ /* 0x000fe20003f05300 */
[----:B------:R-:W-:Y:S01]  /*8400*/  UMOV UR8, 0x400 ;  /* 0x0000040000087882 */ /* 0x000fe20000000000 */
[----:B------:R-:W2:Y:S01]  /*8410*/  LDG.E R30, desc[UR50][R12.64] ;  /* 0x000000320c1e7981 */ /* 0x000ea2000c1e1900 */
[----:B------:R-:W-:Y:S10]  /*8420*/  ISETP.NE.AND.EX P1, PT, R11, RZ, PT, P1 ;  /* 0x000000ff0b00720c */ /* 0x000ff40003f25310 */
[----:B------:R-:W3:Y:S08]  /*8430*/  @P0 LDC.64 R4, c[0x0][0xb10] ;  /* 0x0002c400ff040b82 */ /* 0x000ef00000000a00 */
[----:B------:R-:W5:Y:S01]  /*8440*/  @P1 LDC.64 R6, c[0x0][0xb08] ;  /* 0x0002c200ff061b82 */ /* 0x000f620000000a00 */
[----:B--2---:R-:W-:Y:S01]  /*8450*/  SHF.R.S32.HI R31, RZ, 0x1f, R30 ;  /* 0x0000001fff1f7819 */ /* 0x004fe2000001141e */
[C---:B---3--:R-:W-:Y:S01]  /*8460*/  @P0 IMAD.WIDE R4, R16.reuse, 0x8, R4 ;  /* 0x0000000810040825 */ /* 0x048fe200078e0204 */
[----:B-1----:R-:W-:Y:S03]  /*8470*/  ULEA UR4, UR4, UR8, 0x18 ;  /* 0x0000000804047291 */ /* 0x002fe6000f8ec0ff */
[----:B-----5:R-:W-:Y:S01]  /*8480*/  @P1 IMAD.WIDE R6, R16, 0x8, R6 ;  /* 0x0000000810061825 */ /* 0x020fe200078e0206 */
[----:B------:R-:W2:Y:S01]  /*8490*/  @P0 LDG.E.64 R26, desc[UR50][R4.64] ;  /* 0x00000032041a0981 */ /* 0x000ea2000c1e1b00 */
[----:B------:R-:W-:Y:S03]  /*84a0*/  UIADD3 UR8, UPT, UPT, UR4, 0x380, URZ ;  /* 0x0000038004087890 */ /* 0x000fe6000fffe0ff */
[----:B------:R1:W3:Y:S04]  /*84b0*/  @P1 LDG.E.64 R28, desc[UR50][R6.64] ;  /* 0x00000032061c1981 */ /* 0x0002e8000c1e1b00 */
[----:B------:R-:W-:Y:S04]  /*84c0*/  STS [UR4+0x3b0], RZ ;  /* 0x0003b0ffff007988 */ /* 0x000fe80008000804 */
[----:B------:R5:W4:Y:S04]  /*84d0*/  LDG.E R5, desc[UR50][R12.64+0x4] ;  /* 0x000004320c057981 */ /* 0x000b28000c1e1900 */
[----:B-1----:R-:W1:Y:S01]  /*84e0*/  LDS R7, [UR4+0x39c] ;  /* 0x00039c04ff077984 */ /* 0x002e620008000800 */
[----:B------:R-:W-:Y:S05]  /*84f0*/  IMAD.U32 R6, RZ, RZ, UR8 ;  /* 0x00000008ff067e24 */ /* 0x000fea000f8e00ff */
[----:B-----5:R-:W-:Y:S05]  /*8500*/  SHF.R.U64 R12, R6, 0x4, RZ ;  /* 0x00000004060c7819 */ /* 0x020fea00000012ff */
[----:B------:R-:W-:Y:S04]  /*8510*/  STS [UR4+0x390], R12 ;  /* 0x0003900cff007988 */ /* 0x000fe80008000804 */
[----:B------:R-:W-:Y:S01]  /*8520*/  STS [UR4+0x394], R12 ;  /* 0x0003940cff007988 */ /* 0x000fe20008000804 */
[----:B------:R-:W-:Y:S02]  /*8530*/  @!P0 IMAD.MOV.U32 R26, RZ, RZ, R30 ;  /* 0x000000ffff1a8224 */ /* 0x000fe400078e001e */
[----:B------:R-:W-:Y:S01]  /*8540*/  @!P0 IMAD.MOV.U32 R27, RZ, RZ, R31 ;  /* 0x000000ffff1b8224 */ /* 0x000fe200078e001f */
[----:B---3--:R-:W-:Y:S04]  /*8550*/  @P1 STS.64 [UR4+0x380], R28 ;  /* 0x0003801cff001988 */ /* 0x008fe80008000a04 */
[C---:B--2---:R-:W-:Y:S01]  /*8560*/  SHF.L.U64.HI R17, R26.reuse, 0x1, R27 ;  /* 0x000000011a117819 */ /* 0x044fe2000001021b */
[----:B------:R-:W-:Y:S03]  /*8570*/  IMAD.SHL.U32 R26, R26, 0x2, RZ ;  /* 0x000000021a1a7824 */ /* 0x000fe600078e00ff */
[----:B------:R-:W-:Y:S02]  /*8580*/  LOP3.LUT R17, R17, 0x1fffffff, RZ, 0xc0, !PT ;  /* 0x1fffffff11117812 */ /* 0x000fe400078ec0ff */
[----:B------:R-:W-:Y:S02]  /*8590*/  LOP3.LUT R26, R26, 0xfffffffe, RZ, 0xc0, !PT ;  /* 0xfffffffe1a1a7812 */ /* 0x000fe400078ec0ff */
[--C-:B------:R-:W-:Y:S02]  /*85a0*/  SHF.R.U32.HI R4, RZ, 0x4, R17.reuse ;  /* 0x00000004ff047819 */ /* 0x100fe40000011611 */
[----:B------:R-:W-:Y:S02]  /*85b0*/  SHF.R.U64 R17, R26, 0x4, R17 ;  /* 0x000000041a117819 */ /* 0x000fe40000001211 */
[----:B-1----:R-:W-:Y:S02]  /*85c0*/  LOP3.LUT R32, R7, 0xf, R4, 0xb8, !PT ;  /* 0x0000000f07207812 */ /* 0x002fe400078eb804 */
[----:B------:R-:W-:Y:S01]  /*85d0*/  CS2R R6, SRZ ;  /* 0x0000000000067805 */ /* 0x000fe2000001ff00 */
[----:B------:R-:W-:Y:S01]  /*85e0*/  STS [UR4+0x38c], R17 ;  /* 0x00038c11ff007988 */ /* 0x000fe20008000804 */
[----:B----4-:R-:W-:Y:S03]  /*85f0*/  VIADD R5, R5, 0xffffffff ;  /* 0xffffffff05057836 */ /* 0x010fe60000000000 */
[----:B------:R-:W-:Y:S04]  /*8600*/  STS [UR4+0x39c], R32 ;  /* 0x00039c20ff007988 */ /* 0x000fe80008000804 */
[----:B------:R-:W1:Y:S02]  /*8610*/  LDS R4, [UR4+0x39c] ;  /* 0x00039c04ff047984 */ /* 0x000e640008000800 */
[----:B-1----:R-:W-:Y:S05]  /*8620*/  LOP3.LUT R25, R4, 0xf0, RZ, 0xb8, !PT ;  /* 0x000000f004197812 */ /* 0x002fea00078eb8ff */
[----:B------:R-:W-:Y:S04]  /*8630*/  STS [UR4+0x39c], R25 ;  /* 0x00039c19ff007988 */ /* 0x000fe80008000804 */
[----:B------:R-:W1:Y:S02]  /*8640*/  LDS R4, [UR4+0x39c] ;  /* 0x00039c04ff047984 */ /* 0x000e640008000800 */
[----:B-1----:R-:W-:Y:S01]  /*8650*/  LOP3.LUT R13, R4, 0xf00, RZ, 0xb8, !PT ;  /* 0x00000f00040d7812 */ /* 0x002fe200078eb8ff */
[----:B------:R-:W-:Y:S04]  /*8660*/  VIADD R4, R30, 0xffffffff ;  /* 0xffffffff1e047836 */ /* 0x000fe80000000000 */
[----:B------:R-:W-:Y:S04]  /*8670*/  STS.64 [UR4+0x398], R12 ;  /* 0x0003980cff007988 */ /* 0x000fe80008000a04 */
[----:B------:R-:W1:Y:S04]  /*8680*/  LDS R24, [UR4+0x39c] ;  /* 0x00039c04ff187984 */ /* 0x000e680008000800 */
[----:B------:R2:W-:Y:S01]  /*8690*/  STS.128 [UR4+0x3a0], R4 ;  /* 0x0003a004ff007988 */ /* 0x0005e20008000c04 */
[----:B-1----:R-:W-:Y:S05]  /*86a0*/  LOP3.LUT R24, R24, 0xf000, RZ, 0xb8, !PT ;  /* 0x0000f00018187812 */ /* 0x002fea00078eb8ff */
[----:B------:R2:W-:Y:S02]  /*86b0*/  STS [UR4+0x39c], R24 ;  /* 0x00039c18ff007988 */ /* 0x0005e40008000804 */
.L_x_87:
[----:B----4-:R-:W-:Y:S05]  /*86c0*/  BSYNC.RECONVERGENT B0 ;  /* 0x0000000000007941 */ /* 0x010fea0003800200 */
.L_x_86:
[----:B------:R-:W-:Y:S01]  /*86d0*/  NOP ;  /* 0x0000000000007918 */ /* 0x000fe20000000000 */
[----:B------:R-:W4:Y:S01]  /*86e0*/  LDS R19, [R19] ;  /* 0x0000000013137984 */ /* 0x000f220000000800 */
[----:B--2---:R-:W-:Y:S01]  /*86f0*/  IADD3 R6, P0, PT, R15, UR28, RZ ;  /* 0x0000001c0f067c10 */ /* 0x004fe2000ff1e0ff */
[----:B------:R-:W-:Y:S04]  /*8700*/  IMAD.U32 R4, RZ, RZ, UR25 ;  /* 0x00000019ff047e24 */ /* 0x000fe8000f8e00ff */
[----:B------:R-:W-:Y:S01]  /*8710*/  IMAD.X R7, RZ, RZ, UR29, P0 ;  /* 0x0000001dff077e24 */ /* 0x000fe200080e06ff */
[----:B------:R-:W-:Y:S04]  /*8720*/  SHF.L.U32 R5, R4, 0x1f, RZ ;  /* 0x0000001f04057819 */ /* 0x000fe800000006ff */
[----:B----4-:R2:W4:Y:S02]  /*8730*/  ATOMG.E.EXCH.STRONG.GPU PT, RZ, [R6], R19 ;  /* 0x0000001306ff73a8 */ /* 0x01052400041ee100 */
[----:B----4-:R-:W4:Y:S02]  /*8740*/  SYNCS.PHASECHK.TRANS64.TRYWAIT P0, [R18+URZ+0x78], R5 ;  /* 0x00007805120075a7 */ /* 0x010f2400080011ff */
[----:B--2-4-:R-:W-:Y:S05]  /*8750*/  @!P0 BRA `(.L_x_88) ;  /* 0x000000a800b88947 */ /* 0x014fea0003800000 */
.L_x_85:
[----:B-1----:R-:W-:Y:S04]  /*8760*/  ISETP.NE.U32.AND P0, PT, R2, RZ, PT ;  /* 0x000000ff0200720c */ /* 0x002fe80003f05070 */
[----:B------:R-:W-:Y:S11]  /*8770*/  ISETP.NE.AND.EX P0, PT, R3, RZ, PT, P0 ;  /* 0x000000ff0300720c */ /* 0x000ff60003f05300 */
[----:B------:R-:W-:Y:S02]  /*8780*/  @!UPT UIADD3 URZ, UPT, UPT, URZ, URZ, URZ ;  /* 0x000000fffffff290 */ /* 0x000fe4000fffe0ff */
[----:B--2---:R-:W1:Y:S02]  /*8790*/  @P0 LDC.64 R4, c[0x0][0x890] ;  /* 0x00022400ff040b82 */ /* 0x004e640000000a00 */
[----:B-1----:R-:W-:Y:S01]  /*87a0*/  @P0 IMAD.WIDE R4, R16, 0x8, R4 ;  /* 0x0000000810040825 */ /* 0x002fe200078e0204 */
[----:B------:R-:W-:Y:S06]  /*87b0*/  BRA.U UP0, `(.L_x_89) ;  /* 0x0000000100107547 */ /* 0x000fec000b800000 */
[----:B------:R-:W-:Y:S04]  /*87c0*/  DEPBAR {5,4,3,2,1,0} ;  /* 0x0000003f0000791a */ /* 0x000fe80000000000 */
[----:B------:R-:W1:Y:S02]  /*87d0*/  CCTL.E.C.LDCU.IV.DEEP [UR28] ;  /* 0x000000001c007540 */ /* 0x000e640009c08000 */
[----:B-1----:R1:W-:Y:S01]  /*87e0*/  UTMACCTL.IV [UR28] ;  /* 0x000000001c0079b9 */ /* 0x0023e20008000000 */
[----:B------:R-:W-:Y:S01]  /*87f0*/  NOP ;  /* 0x0000000000007918 */ /* 0x000fe20000000000 */
.L_x_89:
[----:B------:R-:W2:Y:S01]  /*8800*/  @P0 LDG.E.64 R4, desc[UR50][R4.64] ;  /* 0x0000003204040981 */ /* 0x000ea2000c1e1b00 */
[----:B------:R-:W-:Y:S02]  /*8810*/  R2UR UR18, R14 ;  /* 0x000000000e1272ca */ /* 0x000fe400000e0000 */
[----:B------:R-:W-:Y:S01]  /*8820*/  R2UR UR19, R0 ;  /* 0x00000000001372ca */ /* 0x000fe200000e0000 */
[----:B--2---:R-:W2:Y:S02]  /*8830*/  @P0 LD.E R4, desc[UR50][R4.64] ;  /* 0x0000003204040980 */ /* 0x004ea4000c101900 */
[----:B--2---:R-:W-:Y:S01]  /*8840*/  @P0 FSETP.NEU.AND P1, PT, R4, RZ, PT ;  /* 0x000000ff0400020b */ /* 0x004fe20003f2d000 */
[----:B------:R-:W-:Y:S01]  /*8850*/  @!UPT UIADD3 URZ, UPT, UPT, URZ, URZ, URZ ;  /* 0x000000fffffff290 */ /* 0x000fe2000fffe0ff */
[----:B------:R-:W-:Y:S11]  /*8860*/  @P0 BRA `(.L_x_90) ;  /* 0x00000000002c0947 */ /* 0x000ff60003800000 */
[----:B----4-:R-:W-:Y:S02]  /*8870*/  ISETP.NE.U32.AND P0, PT, RZ, UR6, PT ;  /* 0x00000006ff007c0c */ /* 0x010fe4000bf05070 */
[----:B------:R-:W-:Y:S02]  /*8880*/  FSETP.NEU.AND P1, PT, RZ, UR26, PT ;  /* 0x0000001aff007c0b */ /* 0x000fe4000bf2d000 */
[----:B------:R-:W-:Y:S11]  /*8890*/  ISETP.NE.AND.EX P0, PT, RZ, UR7, PT, P0 ;  /* 0x00000007ff007c0c */ /* 0x000ff6000bf05300 */
[----:B------:R-:W-:Y:S02]  /*88a0*/  @!UPT UIADD3 URZ, UPT, UPT, URZ, URZ, URZ ;  /* 0x000000fffffff290 */ /* 0x000fe4000fffe0ff */
[----:B------:R-:W2:Y:S08]  /*88b0*/  @P0 LDC R5, c[0x0][0x898] ;  /* 0x00022600ff050b82 */ /* 0x000eb00000000800 */
[----:B------:R-:W4:Y:S01]  /*88c0*/  @P0 LDC.64 R6, c[0x0][0x888] ;  /* 0x00022200ff060b82 */ /* 0x000f220000000a00 */
[----:B--2---:R-:W-:Y:S04]  /*88d0*/  @P0 IMAD R5, R16, R5, RZ ;  /* 0x0000000510050224 */ /* 0x004fe800078e02ff */
[----:B----4-:R-:W-:Y:S06]  /*88e0*/  @P0 IMAD.WIDE R6, R5, 0x4, R6 ;  /* 0x0000000405060825 */ /* 0x010fec00078e0206 */
[----:B------:R-:W2:Y:S02]  /*88f0*/  @P0 LDG.E R6, desc[UR50][R6.64] ;  /* 0x0000003206060981 */ /* 0x000ea4000c1e1900 */
[----:B--2---:R-:W-:Y:S11]  /*8900*/  @P0 FSETP.NEU.AND P1, PT, R6, RZ, PT ;  /* 0x000000ff0600020b */ /* 0x004ff60003f2d000 */
[----:B------:R-:W-:Y:S02]  /*8910*/  @!UPT UIADD3 URZ, UPT, UPT, URZ, URZ, URZ ;  /* 0x000000fffffff290 */ /* 0x000fe4000fffe0ff */
.L_x_90:
[----:B------:R-:W-:Y:S01]  /*8920*/  UISETP.NE.AND UP1, UPT, UR20, 0x4, UPT ;  /* 0x000000041400788c */ /* 0x000fe2000bf25270 */
[----:B------:R-:W-:Y:S01]  /*8930*/  ELECT P0, URZ, PT ;  /* 0x0000000000ff782f */ /* 0x000fe20003800000 */
[----:B------:R-:W-:Y:S02]  /*8940*/  USHF.L.U32 UR18, UR18, 0x7, URZ ;  /* 0x0000000712127899 */ /* 0x000fe400080006ff */
[----:B------:R-:W-:Y:S01]  /*8950*/  USHF.L.U32 UR19, UR19, 0x8, URZ ;  /* 0x0000000813137899 */ /* 0x000fe200080006ff */
[----:B------:R-:W-:Y:S04]  /*8960*/  PLOP3.LUT P1, PT, P1, P0, PT, 0x80, 0x8 ;  /* 0x000000000008781c */ /* 0x000fe80000f21070 */
[----:B------:R-:W-:Y:S09]  /*8970*/  BRA.U UP1, `(.L_x_91) ;  /* 0x0000000101047547 */ /* 0x000ff2000b800000 */
[----:B-1--4-:R-:W-:Y:S05]  /*8980*/  BPT.TRAP 0x1 ;  /* 0x000000040000795c */ /* 0x012fea0000300000 */
.L_x_91:
[----:B------:R-:W2:Y:S01]  /*8990*/  S2UR UR24, SR_CgaCtaId ;  /* 0x00000000001879c3 */ /* 0x000ea20000008800 */
[----:B------:R-:W-:Y:S01]  /*89a0*/  UMOV UR21, 0x400 ;  /* 0x0000040000157882 */ /* 0x000fe20000000000 */
[----:B------:R-:W-:Y:S01]  /*89b0*/  SHF.L.U32 R5, R21, 0x1f, RZ ;  /* 0x0000001f15057819 */ /* 0x000fe200000006ff */
[----:B--2---:R-:W-:Y:S09]  /*89c0*/  ULEA UR21, UR24, UR21, 0x18 ;  /* 0x0000001518157291 */ /* 0x004ff2000f8ec0ff */
[----:B------:R-:W2:Y:S02]  /*89d0*/  SYNCS.PHASECHK.TRANS64.TRYWAIT P0, [UR21+0x50], R5 ;  /* 0x00005005ff0075a7 */ /* 0x000ea40008001115 */
[----:B--2---:R-:W-:Y:S05]  /*89e0*/  @!P0 BRA `(.L_x_92) ;  /* 0x000000a800288947 */ /* 0x004fea0003800000 */
.L_x_234:
[----:B------:R-:W-:Y:S04]  /*89f0*/  BSSY.RECONVERGENT B0, `(.L_x_93) ;  /* 0x0000010000007945 */ /* 0x000fe80003800200 */
[----:B------:R-:W-:Y:S05]  /*8a00*/  @!P1 BRA `(.L_x_94) ;  /* 0x0000000000389947 */ /* 0x000fea0003800000 */
[----:B------:R-:W-:Y:S02]  /*8a10*/  UIADD3 UR17, UPT, UPT, UR21, 0x30, URZ ;  /* 0x0000003015117890 */ /* 0x000fe4000fffe0ff */
[----:B------:R-:W-:Y:S01]  /*8a20*/  UIADD3 UR16, UPT, UPT, UR21, 0x1000, URZ ;  /* 0x0000100015107890 */ /* 0x000fe2000fffe0ff */
[----:B------:R-:W-:Y:S01]  /*8a30*/  UMOV UR12, 0x0 ;  /* 0x00000000000c7882 */ /* 0x000fe20000000000 */
[----:B------:R-:W-:Y:S01]  /*8a40*/  UMOV UR13, 0x10000000 ;  /* 0x10000000000d7882 */ /* 0x000fe20000000000 */
[----:B------:R-:W-:Y:S02]  /*8a50*/  UIADD3 UR10, UPT, UPT, UR18, 0x40, URZ ;  /* 0x00000040120a7890 */ /* 0x000fe4000fffe0ff */
[----:B------:R-:W-:Y:S01]  /*8a60*/  UIADD3 UR8, UPT, UPT, UR21, 0x3000, URZ ;  /* 0x0000300015087890 */ /* 0x000fe2000fffe0ff */
[----:B------:R-:W-:Y:S03]  /*8a70*/  UMOV UR11, UR19 ;  /* 0x00000013000b7c82 */ /* 0x000fe60008000000 */
[----:B------:R1:W-:Y:S01]  /*8a80*/  UTMALDG.2D [UR16], [UR28], desc[UR12] ;  /* 0x00000c101c0075b4 */ /* 0x0003e20008009000 */
[----:B------:R-:W-:Y:S04]  /*8a90*/  UMOV UR9, UR17 ;  /* 0x0000001100097c82 */ /* 0x000fe80008000000 */
[----:B------:R1:W-:Y:S02]  /*8aa0*/  UTMALDG.2D [UR8], [UR28], desc[UR12] ;  /* 0x00000c081c0075b4 */ /* 0x0003e40008009000 */
[----:B-1----:R-:W-:Y:S05]  /*8ab0*/  BRA.U UP1, `(.L_x_95) ;  /* 0x0000000101047547 */ /* 0x002fea000b800000 */
[----:B----4-:R-:W-:Y:S05]  /*8ac0*/  BPT.TRAP 0x1 ;  /* 0x000000040000795c */ /* 0x010fea0000300000 */
.L_x_95:
[----:B--2---:R-:W-:Y:S04]  /*8ad0*/  HFMA2 R0, -RZ, RZ, 0, 2 ;  /* 0x00004000ff007431 */ /* 0x004fe800000001ff */
[----:B------:R1:W-:Y:S03]  /*8ae0*/  SYNCS.ARRIVE.TRANS64.RED.A0TR RZ, [UR21+0x30], R0 ;  /* 0x00003000ffff79a7 */ /* 0x0003e60008300415 */
.L_x_94:
[----:B-1--4-:R-:W-:Y:S05]  /*8af0*/  BSYNC.RECONVERGENT B0 ;  /* 0x0000000000007941 */ /* 0x012fea0003800200 */
.L_x_93:
[----:B------:R-:W-:Y:S05]  /*8b00*/  BRA.U UP1, `(.L_x_96) ;  /* 0x0000000101047547 */ /* 0x000fea000b800000 */
[----:B------:R-:W-:Y:S05]  /*8b10*/  BPT.TRAP 0x1 ;  /* 0x000000040000795c */ /* 0x000fea0000300000 */
.L_x_96:
[----:B------:R-:W-:Y:S04]  /*8b20*/  UIADD3 UR4, UPT, UPT, UR21, 0x30, URZ ;  /* 0x0000003015047890 */ /* 0x000fe8000fffe0ff */
[----:B------:R-:W-:Y:S09]  /*8b30*/  UPRMT UR4, UR24, 0x654, UR4 ;  /* 0x0000065418047896 */ /* 0x000ff20008000004 */
[----:B------:R-:W-:Y:S01]  /*8b40*/  SYNCS.ARRIVE.TRANS64.RED.A1T0 RZ, [UR4], RZ ;  /* 0x000000ffffff79a7 */ /* 0x000fe20008100404 */
[----:B------:R-:W-:Y:S05]  /*8b50*/  BRA.U UP1, `(.L_x_97) ;  /* 0x0000000101047547 */ /* 0x000fea000b800000 */
[----:B------:R-:W-:Y:S05]  /*8b60*/  BPT.TRAP 0x1 ;  /* 0x000000040000795c */ /* 0x000fea0000300000 */
.L_x_97:
[----:B------:R-:W1:Y:S02]  /*8b70*/  SYNCS.PHASECHK.TRANS64.TRYWAIT P0, [UR21+0x58], R5 ;  /* 0x00005805ff0075a7 */ /* 0x000e640008001115 */
[----:B-1----:R-:W-:Y:S05]  /*8b80*/  @!P0 BRA `(.L_x_98) ;  /* 0x000000a400d88947 */ /* 0x002fea0003800000 */
.L_x_236:
[----:B------:R-:W-:Y:S04]  /*8b90*/  BSSY.RECONVERGENT B0, `(.L_x_99) ;  /* 0x0000012000007945 */ /* 0x000fe80003800200 */
[----:B------:R-:W-:Y:S05]  /*8ba0*/  @!P1 BRA `(.L_x_100) ;  /* 0x0000000000409947 */ /* 0x000fea0003800000 */
[----:B------:R-:W-:Y:S02]  /*8bb0*/  UIADD3 UR13, UPT, UPT, UR21, 0x38, URZ ;  /* 0x00000038150d7890 */ /* 0x000fe4000fffe0ff */
[----:B------:R-:W-:Y:S02]  /*8bc0*/  UIADD3 UR15, UPT, UPT, UR19, 0x40, URZ ;  /* 0x00000040130f7890 */ /* 0x000fe4000fffe0ff */
[----:B------:R-:W-:Y:S01]  /*8bd0*/  UIADD3 UR12, UPT, UPT, UR21, 0x5000, URZ ;  /* 0x00005000150c7890 */ /* 0x000fe2000fffe0ff */
[----:B------:R-:W-:Y:S01]  /*8be0*/  UMOV UR16, 0x0 ;  /* 0x0000000000107882 */ /* 0x000fe20000000000 */
[----:B------:R-:W-:Y:S01]  /*8bf0*/  UMOV UR17, 0x10000000 ;  /* 0x1000000000117882 */ /* 0x000fe20000000000 */
[----:B------:R-:W-:Y:S01]  /*8c00*/  UMOV UR14, UR18 ;  /* 0x00000012000e7c82 */ /* 0x000fe20008000000 */
[----:B------:R-:W-:Y:S02]  /*8c10*/  UIADD3 UR10, UPT, UPT, UR18, 0x40, URZ ;  /* 0x00000040120a7890 */ /* 0x000fe4000fffe0ff */
[----:B------:R-:W-:Y:S03]  /*8c20*/  UIADD3 UR8, UPT, UPT, UR21, 0x7000, URZ ;  /* 0x0000700015087890 */ /* 0x000fe6000fffe0ff */
[----:B------:R4:W-:Y:S01]  /*8c30*/  UTMALDG.2D [UR12], [UR28], desc[UR16] ;  /* 0x0000100c1c0075b4 */ /* 0x0009e20008009000 */
[----:B------:R-:W-:Y:S01]  /*8c40*/  UMOV UR9, UR13 ;  /* 0x0000000d00097c82 */ /* 0x000fe20008000000 */
[----:B------:R-:W-:Y:S04]  /*8c50*/  UMOV UR11, UR15 ;  /* 0x0000000f000b7c82 */ /* 0x000fe80008000000 */
[----:B------:R4:W-:Y:S02]  /*8c60*/  UTMALDG.2D [UR8], [UR28], desc[UR16] ;  /* 0x000010081c0075b4 */ /* 0x0009e40008009000 */
[----:B----4-:R-:W-:Y:S05]  /*8c70*/  BRA.U UP1, `(.L_x_101) ;  /* 0x0000000101047547 */ /* 0x010fea000b800000 */
[----:B------:R-:W-:Y:S05]  /*8c80*/  BPT.TRAP 0x1 ;  /* 0x000000040000795c */ /* 0x000fea0000300000 */
.L_x_101:
[----:B-12---:R-:W-:Y:S04]  /*8c90*/  HFMA2 R0, -RZ, RZ, 0, 2 ;  /* 0x00004000ff007431 */ /* 0x006fe800000001ff */
[----:B------:R4:W-:Y:S03]  /*8ca0*/  SYNCS.ARRIVE.TRANS64.RED.A0TR RZ, [UR21+0x38], R0 ;  /* 0x00003800ffff79a7 */ /* 0x0009e60008300415 */
.L_x_100:
[----:B------:R-:W-:Y:S05]  /*8cb0*/  BSYNC.RECONVERGENT B0 ;  /* 0x0000000000007941 */ /* 0x000fea0003800200 */
.L_x_99:
[----:B------:R-:W-:Y:S05]  /*8cc0*/  BRA.U UP1, `(.L_x_102) ;  /* 0x0000000101047547 */ /* 0x000fea000b800000 */
[----:B------:R-:W-:Y:S05]  /*8cd0*/  BPT.TRAP 0x1 ;  /* 0x000000040000795c */ /* 0x000fea0000300000 */
.L_x_102:
[----:B------:R-:W-:Y:S04]  /*8ce0*/  UIADD3 UR4, UPT, UPT, UR21, 0x38, URZ ;  /* 0x0000003815047890 */ /* 0x000fe8000fffe0ff */
[----:B------:R-:W-:Y:S09]  /*8cf0*/  UPRMT UR4, UR24, 0x654, UR4 ;  /* 0x0000065418047896 */ /* 0x000ff20008000004 */
[----:B------:R-:W-:Y:S01]  /*8d00*/  SYNCS.ARRIVE.TRANS64.RED.A1T0 RZ, [UR4], RZ ;  /* 0x000000ffffff79a7 */ /* 0x000fe20008100404 */
[----:B------:R-:W-:Y:S05]  /*8d10*/  BRA.U UP1, `(.L_x_103) ;  /* 0x0000000101047547 */ /* 0x000fea000b800000 */
[----:B------:R-:W-:Y:S05]  /*8d20*/  BPT.TRAP 0x1 ;  /* 0x000000040000795c */ /* 0x000fea0000300000 */
.L_x_103:
[----:B------:R-:W5:Y:S02]  /*8d30*/  SYNCS.PHASECHK.TRANS64.TRYWAIT P0, [UR21+0x60], R5 ;  /* 0x00006005ff0075a7 */ /* 0x000f640008001115 */
[----:B-----5:R-:W-:Y:S05]  /*8d40*/  @!P0 BRA `(.L_x_104) ;  /* 0x000000a400808947 */ /* 0x020fea0003800000 */
.L_x_238:
        /* <DEDUP_REMOVED lines=14> */
[----:B-1----:R-:W-:Y:S05]  /*8e30*/  BRA.U UP1, `(.L_x_107) ;  /* 0x0000000101047547 */ /* 0x002fea000b800000 */
[----:B------:R-:W-:Y:S05]  /*8e40*/  BPT.TRAP 0x1 ;  /* 0x000000040000795c */ /* 0x000fea0000300000 */
.L_x_107:
[----:B--2-4-:R-:W-:Y:S04]  /*8e50*/  HFMA2 R0, -RZ, RZ, 0, 2 ;  /* 0x00004000ff007431 */ /* 0x014fe800000001ff */
[----:B------:R1:W-:Y:S03]  /*8e60*/  SYNCS.ARRIVE.TRANS64.RED.A0TR RZ, [UR21+0x40], R0 ;  /* 0x00004000ffff79a7 */ /* 0x0003e60008300415 */
.L_x_106:
[----:B------:R-:W-:Y:S05]  /*8e70*/  BSYNC.RECONVERGENT B0 ;  /* 0x0000000000007941 */ /* 0x000fea0003800200 */
.L_x_105:
[----:B------:R-:W-:Y:S05]  /*8e80*/  BRA.U UP1, `(.L_x_108) ;  /* 0x0000000101047547 */ /* 0x000fea000b800000 */
[----:B------:R-:W-:Y:S05]  /*8e90*/  BPT.TRAP 0x1 ;  /* 0x000000040000795c */ /* 0x000fea0000300000 */
.L_x_108:
[----:B------:R-:W-:Y:S04]  /*8ea0*/  UIADD3 UR4, UPT, UPT, UR21, 0x40, URZ ;  /* 0x0000004015047890 */ /* 0x000fe8000fffe0ff */
[----:B------:R-:W-:Y:S09]  /*8eb0*/  UPRMT UR4, UR24, 0x654, UR4 ;  /* 0x0000065418047896 */ /* 0x000ff20008000004 */
[----:B------:R-:W-:Y:S01]  /*8ec0*/  SYNCS.ARRIVE.TRANS64.RED.A1T0 RZ, [UR4], RZ ;  /* 0x000000ffffff79a7 */ /* 0x000fe20008100404 */
[----:B------:R-:W-:Y:S05]  /*8ed0*/  BRA.U UP1, `(.L_x_109) ;  /* 0x0000000101047547 */ /* 0x000fea000b800000 */
[----:B------:R-:W-:Y:S05]  /*8ee0*/  BPT.TRAP 0x1 ;  /* 0x000000040000795c */ /* 0x000fea0000300000 */
.L_x_109:
[----:B------:R-:W5:Y:S02]  /*8ef0*/  SYNCS.PHASECHK.TRANS64.TRYWAIT P0, [UR21+0x68], R5 ;  /* 0x00006805ff0075a7 */ /* 0x000f640008001115 */
[----:B-----5:R-:W-:Y:S05]  /*8f00*/  @!P0 BRA `(.L_x_110) ;  /* 0x000000a400288947 */ /* 0x020fea0003800000 */
.L_x_240:
        /* <DEDUP_REMOVED lines=16> */
.L_x_113:
[----:B--2-4-:R-:W-:Y:S04]  /*9010*/  HFMA2 R0, -RZ, RZ, 0, 2 ;  /* 0x00004000ff007431 */ /* 0x014fe800000001ff */
[----:B------:R1:W-:Y:S03]  /*9020*/  SYNCS.ARRIVE.TRANS64.RED.A0TR RZ, [UR21+0x48], R0 ;  /* 0x00004800ffff79a7 */ /* 0x0003e60008300415 */
.L_x_112:
[----:B------:R-:W-:Y:S05]  /*9030*/  BSYNC.RECONVERGENT B0 ;  /* 0x0000000000007941 */ /* 0x000fea0003800200 */
.L_x_111:
[----:B------:R-:W-:Y:S05]  /*9040*/  BRA.U UP1, `(.L_x_114) ;  /* 0x0000000101047547 */ /* 0x000fea000b800000 */
[----:B------:R-:W-:Y:S05]  /*9050*/  BPT.TRAP 0x1 ;  /* 0x000000040000795c */ /* 0x000fea0000300000 */
.L_x_114:
[----:B------:R-:W-:Y:S01]  /*9060*/  UIADD3 UR4, UPT, UPT, UR21, 0x48, URZ ;  /* 0x0000004815047890 */ /* 0x000fe2000fffe0ff */
[----:B------:R-:W-:Y:S01]  /*9070*/  LOP3.LUT R21, R21, 0x1, RZ, 0x3c, !PT ;  /* 0x0000000115157812 */ /* 0x000fe200078e3cff */
[----:B------:R-:W-:Y:S02]  /*9080*/  UISETP.NE.AND UP0, UPT, UR37, 0x8, UPT ;  /* 0x000000082500788c */ /* 0x000fe4000bf05270 */
[----:B------:R-:W-:Y:S09]  /*9090*/  UPRMT UR4, UR24, 0x654, UR4 ;  /* 0x0000065418047896 */ /* 0x000ff20008000004 */
[----:B------:R-:W-:Y:S01]  /*90a0*/  SYNCS.ARRIVE.TRANS64.RED.A1T0 RZ, [UR4], RZ ;  /* 0x000000ffffff79a7 */ /* 0x000fe20008100404 */
[----:B------:R-:W-:Y:S05]  /*90b0*/  BRA.U UP0, `(.L_x_115) ;  /* 0x0000000100047547 */ /* 0x000fea000b800000 */
[----:B------:R-:W-:Y:S05]  /*90c0*/  BPT.TRAP 0x1 ;  /* 0x000000040000795c */ /* 0x000fea0000300000 */
.L_x_115:
[----:B------:R-:W-:Y:S01]  /*90d0*/  ULEA UR8, UR5, UR21, 0x3 ;  /* 0x0000001505087291 */ /* 0x000fe2000f8e18ff */
[----:B-12---:R-:W-:Y:S08]  /*90e0*/  SHF.L.U32 R5, R20, 0x1f, RZ ;  /* 0x0000001f14057819 */ /* 0x006ff000000006ff */
[----:B------:R-:W1:Y:S02]  /*90f0*/  SYNCS.PHASECHK.TRANS64.TRYWAIT P0, [UR8+0x140], R5 ;  /* 0x00014005ff0075a7 */ /* 0x000e640008001108 */
[----:B-1----:R-:W-:Y:S05]  /*9100*/  @!P0 BRA `(.L_x_116) ;  /* 0x000000a000c08947 */ /* 0x002fea0003800000 */
.L_x_242:
[----:B------:R-:W-:Y:S09]  /*9110*/  UIMAD UR4, UR5, 0x14, UR36 ;  /* 0x00000014050478a4 */ /* 0x000ff2000f8e0224 */
[----:B-1----:R-:W1:Y:S04]  /*9120*/  LDS.U16 R5, [UR4+0x12] ;  /* 0x00001204ff057984 */ /* 0x002e680008000400 */
[----:B------:R-:W2:Y:S04]  /*9130*/  LDS R14, [UR4] ;  /* 0x00000004ff0e7984 */ /* 0x000ea80008000800 */
[----:B----4-:R-:W4:Y:S04]  /*9140*/  LDS R0, [UR4+0x4] ;  /* 0x00000404ff007984 */ /* 0x010f280008000800 */
[----:B------:R-:W1:Y:S04]  /*9150*/  LDS R16, [UR4+0x8] ;  /* 0x00000804ff107984 */ /* 0x000e680008000800 */
        /* <DEDUP_REMOVED lines=9> */
.L_x_117:
[----:B------:R-:W-:Y:S01]  /*91f0*/  UIADD3 UR8, UPT, UPT, UR8, 0x180, URZ ;  /* 0x0000018008087890 */ /* 0x000fe2000fffe0ff */
[----:B-1----:R-:W-:Y:S03]  /*9200*/  ISETP.NE.AND P0, PT, R4, RZ, PT ;  /* 0x000000ff0400720c */ /* 0x002fe60003f05270 */
[----:B------:R-:W-:Y:S09]  /*9210*/  UPRMT UR8, UR24, 0x654, UR8 ;  /* 0x0000065418087896 */ /* 0x000ff20008000008 */
[----:B------:R-:W-:Y:S01]  /*9220*/  SYNCS.ARRIVE.TRANS64.RED.A1T0 RZ, [UR8], RZ ;  /* 0x000000ffffff79a7 */ /* 0x000fe20008100408 */
[----:B------:R-:W-:Y:S04]  /*9230*/  UIADD3 UR8, UPT, UPT, UR5, 0x1, URZ ;  /* 0x0000000105087890 */ /* 0x000fe8000fffe0ff */
[----:B------:R-:W-:Y:S04]  /*9240*/  UISETP.NE.AND UP0, UPT, UR8, 0x8, UPT ;  /* 0x000000080800788c */ /* 0x000fe8000bf05270 */
[----:B------:R-:W-:Y:S02]  /*9250*/  USEL UR4, URZ, 0x1, UP0 ;  /* 0x00000001ff047887 */ /* 0x000fe40008000000 */
[----:B------:R-:W-:Y:S02]  /*9260*/  USEL UR5, UR8, URZ, UP0 ;  /* 0x000000ff08057287 */ /* 0x000fe40008000000 */
[----:B------:R-:W-:Y:S02]  /*9270*/  UPLOP3.LUT UP0, UPT, UPT, UPT, UPT, 0x80, 0x8 ;  /* 0x000000000008789c */ /* 0x000fe40003f0f070 */
[----:B------:R-:W-:Y:S01]  /*9280*/  LOP3.LUT R20, R20, UR4, RZ, 0x3c, !PT ;  /* 0x0000000414147c12 */ /* 0x000fe2000f8e3cff */
[----:B------:R-:W-:Y:S08]  /*9290*/  @P0 BRA `(.L_x_118) ;  /* 0xffffffec00cc0947 */ /* 0x000ff0000383ffff */
[----:B------:R-:W-:Y:S05]  /*92a0*/  BRA.U UP1, `(.L_x_119) ;  /* 0x0000000101047547 */ /* 0x000fea000b800000 */
[----:B------:R-:W-:Y:S05]  /*92b0*/  BPT.TRAP 0x1 ;  /* 0x000000040000795c */ /* 0x000fea0000300000 */
.L_x_119:
[----:B------:R-:W-:-:S04]  /*92c0*/  SHF.L.U32 R3, R21, 0x1f, RZ ;  /* 0x0000001f15037819 */ /* 0x000fc800000006ff */
[----:B------:R-:W1:Y:S02]  /*92d0*/  SYNCS.PHASECHK.TRANS64.TRYWAIT P0, [UR21+0x50], R3 ;  /* 0x00005003ff0075a7 */ /* 0x000e640008001115 */
[----:B-1----:R-:W-:Y:S05]  /*92e0*/  @!P0 BRA `(.L_x_120) ;  /* 0x000000a000608947 */ /* 0x002fea0003800000 */
.L_x_244:
[----:B------:R-:W-:Y:S05]  /*92f0*/  BRA.U UP1, `(.L_x_121) ;  /* 0x0000000101047547 */ /* 0x000fea000b800000 */
[----:B------:R-:W-:Y:S05]  /*9300*/  BPT.TRAP 0x1 ;  /* 0x000000040000795c */ /* 0x000fea0000300000 */
.L_x_121:
[----:B------:R-:W5:Y:S02]  /*9310*/  SYNCS.PHASECHK.TRANS64.TRYWAIT P0, [UR21+0x58], R3 ;  /* 0x00005803ff0075a7 */ /* 0x000f640008001115 */
[----:B-----5:R-:W-:Y:S05]  /*9320*/  @!P0 BRA `(.L_x_122) ;  /* 0x000000a000688947 */ /* 0x020fea0003800000 */
.L_x_246:
[----:B------:R-:W-:Y:S05]  /*9330*/  BRA.U UP1, `(.L_x_123) ;  /* 0x0000000101047547 */ /* 0x000fea000b800000 */
[----:B------:R-:W-:Y:S05]  /*9340*/  BPT.TRAP 0x1 ;  /* 0x000000040000795c */ /* 0x000fea0000300000 */
.L_x_123:
[----:B------:R-:W5:Y:S02]  /*9350*/  SYNCS.PHASECHK.TRANS64.TRYWAIT P0, [UR21+0x60], R3 ;  /* 0x00006003ff0075a7 */ /* 0x000f640008001115 */
[----:B-----5:R-:W-:Y:S05]  /*9360*/  @!P0 BRA `(.L_x_124) ;  /* 0x000000a000708947 */ /* 0x020fea0003800000 */
.L_x_248:
[----:B------:R-:W-:Y:S05]  /*9370*/  BRA.U UP1, `(.L_x_125) ;  /* 0x0000000101047547 */ /* 0x000fea000b800000 */
[----:B------:R-:W-:Y:S05]  /*9380*/  BPT.TRAP 0x1 ;  /* 0x000000040000795c */ /* 0x000fea0000300000 */
.L_x_125:
[----:B-1----:R-:W-:Y:S02]  /*9390*/  SHF.L.U32 R3, R21, 0x1f, RZ ;  /* 0x0000001f15037819 */ /* 0x002fe400000006ff */
[----:B----4-:R-:W-:-:S04]  /*93a0*/  MOV R0, UR21 ;  /* 0x0000001500007c02 */ /* 0x010fc80008000f00 */
[----:B------:R1:W4:Y:S03]  /*93b0*/  SYNCS.PHASECHK.TRANS64.TRYWAIT P0, [R0+URZ+0x68], R3 ;  /* 0x00006803000075a7 */ /* 0x00032600080011ff */
[----:B----4-:R-:W-:Y:S05]  /*93c0*/  @!P0 NANOSLEEP.SYNCS 0x989680 ;  /* 0x009896800000895d */ /* 0x010fea0003900000 */
[----:B------:R-:W4:Y:S02]  /*93d0*/  @!P0 SYNCS.PHASECHK.TRANS64 P0, [R0+URZ+0x68], R3 ;  /* 0x00006803000085a7 */ /* 0x000f2400080010ff */
[----:B----4-:R-:W-:Y:S05]  /*93e0*/  @P0 EXIT ;  /* 0x000000000000094d */ /* 0x010fea0003800000 */
[----:B------:R-:W-:Y:S05]  /*93f0*/  BRA `(.L_x_125) ;  /* 0xfffffffc00e47947 */ /* 0x000fea000383ffff */
.L_x_84:
[----:B------:R-:W-:-:S09]  /*9400*/  UISETP.NE.AND UP0, UPT, UR20, 0x4, UPT ;  /* 0x000000041400788c */ /* 0x000fd2000bf05270 */
[----:B------:R-:W-:Y:S05]  /*9410*/  BRA.U UP0, `(.L_x_126) ;  /* 0x0000006d00fc7547 */ /* 0x000fea000b800000 */
.L_x_127:
[----:B------:R-:W-:-:S08]  /*9420*/  NOP ;  /* 0x0000000000007918 */ /* 0x000fd00000000000 */
[----:B------:R-:W1:Y:S02]  /*9430*/  USETMAXREG.TRY_ALLOC.CTAPOOL UP0, 0xe8 ;  /* 0x000000e8000079c8 */ /* 0x000e640008000600 */
[----:B-1----:R-:W-:Y:S05]  /*9440*/  BRA.U !UP0, `(.L_x_127) ;  /* 0xfffffffd08f47547 */ /* 0x002fea000b83ffff */
[----:B------:R-:W1:Y:S08]  /*9450*/  S2UR UR52, SR_CgaCtaId ;  /* 0x00000000003479c3 */ /* 0x000e700000008800 */
[----:B------:R-:W-:Y:S01]  /*9460*/  BAR.SYNC.DEFER_BLOCKING 0x6, 0xa0 ;  /* 0x0182800000007b1d */ /* 0x000fe20000010000 */
[C---:B------:R-:W-:Y:S01]  /*9470*/  IMAD.SHL.U32 R4, R142.reuse, 0x40, RZ ;  /* 0x000000408e047824 */ /* 0x040fe200078e00ff */
[C---:B------:R-:W-:Y:S01]  /*9480*/  LOP3.LUT P1, RZ, R142.reuse, 0x2, RZ, 0xc0, !PT ;  /* 0x000000028eff7812 */ /* 0x040fe2000782c0ff */
[C---:B------:R-:W-:Y:S01]  /*9490*/  IMAD.SHL.U32 R3, R142.reuse, 0x20, RZ ;  /* 0x000000208e037824 */ /* 0x040fe200078e00ff */
[----:B------:R-:W-:Y:S01]  /*94a0*/  PLOP3.LUT P2, PT, PT, PT, PT, 0x80, 0x8 ;  /* 0x000000000008781c */ /* 0x000fe20003f4f070 */
[----:B------:R-:W-:Y:S01]  /*94b0*/  IMAD.SHL.U32 R2, R142, 0x8, RZ ;  /* 0x000000088e027824 */ /* 0x000fe200078e00ff */
[----:B------:R-:W-:Y:S01]  /*94c0*/  UMOV UR43, 0x400 ;  /* 0x00000400002b7882 */ /* 0x000fe20000000000 */
[----:B------:R-:W-:Y:S01]  /*94d0*/  LOP3.LUT R5, R4, 0x1c0, RZ, 0xc0, !PT ;  /* 0x000001c004057812 */ /* 0x000fe200078ec0ff */
[----:B------:R-:W2:Y:S01]  /*94e0*/  SHFL.IDX PT, R143, R128, RZ, 0x1f ;  /* 0x00001fff808f7589 */ /* 0x000ea200000e0000 */
[----:B-----5:R-:W-:Y:S01]  /*94f0*/  IMAD.U32 R6, R142, 0x10000, RZ ;  /* 0x000100008e067824 */ /* 0x020fe200078e00ff */
[----:B------:R-:W-:Y:S01]  /*9500*/  LOP3.LUT R3, R3, 0x200, RZ, 0xc0, !PT ;  /* 0x0000020003037812 */ /* 0x000fe200078ec0ff */
[----:B------:R-:W-:Y:S01]  /*9510*/  IMAD.MOV.U32 R141, RZ, RZ, 0x10 ;  /* 0x00000010ff8d7424 */ /* 0x000fe200078e00ff */
[----:B------:R-:W-:Y:S01]  /*9520*/  LOP3.LUT R5, R5, 0x28, R142, 0xf8, !PT ;  /* 0x0000002805057812 */ /* 0x000fe200078ef88e */
[----:B------:R-:W-:Y:S01]  /*9530*/  UMOV UR58, URZ ;  /* 0x000000ff003a7c82 */ /* 0x000fe20008000000 */
[----:B------:R-:W-:Y:S01]  /*9540*/  LOP3.LUT R3, R3, 0x1000, R4, 0xf8, !PT ;  /* 0x0000100003037812 */ /* 0x000fe200078ef804 */
[----:B------:R-:W-:Y:S01]  /*9550*/  UMOV UR59, URZ ;  /* 0x000000ff003b7c82 */ /* 0x000fe20008000000 */
[----:B------:R-:W-:Y:S01]  /*9560*/  LOP3.LUT R2, R5, 0x38, R2, 0x78, !PT ;  /* 0x0000003805027812 */ /* 0x000fe200078e7802 */
[----:B------:R-:W3:Y:S01]  /*9570*/  LDCU.64 UR38, c[0x0][0x888] ;  /* 0x00011100ff2677ac */ /* 0x000ee20008000a00 */
[----:B------:R-:W-:Y:S01]  /*9580*/  LOP3.LUT R5, R6, 0x600000, RZ, 0xc0, !PT ;  /* 0x0060000006057812 */ /* 0x000fe200078ec0ff */
[----:B------:R-:W-:Y:S01]  /*9590*/  IMAD.MOV.U32 R138, RZ, RZ, 0x1 ;  /* 0x00000001ff8a7424 */ /* 0x000fe200078e00ff */
[----:B------:R-:W-:Y:S01]  /*95a0*/  LOP3.LUT R139, R3, R2, RZ, 0xfc, !PT ;  /* 0x00000002038b7212 */ /* 0x000fe200078efcff */
[----:B------:R-:W4:Y:S01]  /*95b0*/  LDCU.64 UR48, c[0x0][0xb18] ;  /* 0x00016300ff3077ac */ /* 0x000f220008000a00 */
[----:B------:R-:W-:Y:S01]  /*95c0*/  LOP3.LUT R142, R142, 0x60, RZ, 0xc0, !PT ;  /* 0x000000608e8e7812 */ /* 0x000fe200078ec0ff */
[----:B------:R-:W-:Y:S01]  /*95d0*/  IMAD.MOV.U32 R137, RZ, RZ, RZ ;  /* 0x000000ffff897224 */ /* 0x000fe200078e00ff */
[----:B------:R-:W-:Y:S01]  /*95e0*/  PRMT R136, RZ, 0x7610, R136 ;  /* 0x00007610ff887816 */ /* 0x000fe20000000088 */
[----:B-1----:R-:W-:Y:S01]  /*95f0*/  ULEA UR43, UR52, UR43, 0x18 ;  /* 0x0000002b342b7291 */ /* 0x002fe2000f8ec0ff */
[----:B------:R-:W-:Y:S01]  /*9600*/  CS2R R134, SRZ ;  /* 0x0000000000867805 */ /* 0x000fe2000001ff00 */
[----:B------:R-:W1:Y:S01]  /*9610*/  LDCU.64 UR46, c[0x0][0xb20] ;  /* 0x00016400ff2e77ac */ /* 0x000e620008000a00 */
[----:B------:R-:W-:Y:S01]  /*9620*/  SEL R141, R141, 0xfffffff0, !P1 ;  /* 0xfffffff08d8d7807 */ /* 0x000fe20004800000 */
[----:B------:R-:W1:Y:S01]  /*9630*/  LDCU.64 UR44, c[0x0][0x8b0] ;  /* 0x00011600ff2c77ac */ /* 0x000e620008000a00 */
[----:B--2---:R-:W-:-:S04]  /*9640*/  ISETP.NE.AND P0, PT, R143, 0x4, PT ;  /* 0x000000048f00780c */ /* 0x004fc80003f05270 */
[----:B------:R-:W2:Y:S01]  /*9650*/  LDS R140, [UR43+0x300] ;  /* 0x0003002bff8c7984 */ /* 0x000ea20008000800 */
[----:B------:R-:W-:Y:S01]  /*9660*/  UIADD3 UR4, UPT, UPT, UR43, 0x1000, URZ ;  /* 0x000010002b047890 */ /* 0x000fe2000fffe0ff */
[----:B------:R-:W-:Y:S01]  /*9670*/  UMOV UR5, URZ ;  /* 0x000000ff00057c82 */ /* 0x000fe20008000000 */
[----:B--2---:R-:W-:-:S06]  /*9680*/  IMAD.IADD R140, R140, 0x1, R5 ;  /* 0x000000018c8c7824 */ /* 0x004fcc00078e0205 */
[----:B-1-34-:R-:W-:Y:S05]  /*9690*/  @P0 BRA `(.L_x_128) ;  /* 0x00000000007c0947 */ /* 0x01afea0003800000 */
[----:B------:R-:W1:Y:S01]  /*96a0*/  LDC.64 R40, c[0x0][0xa00] ;  /* 0x00028000ff287b82 */ /* 0x000e620000000a00 */
[----:B------:R-:W2:Y:S01]  /*96b0*/  LDCU UR6, c[0x0][0xc1c] ;  /* 0x00018380ff0677ac */ /* 0x000ea20008000800 */
[----:B------:R-:W3:Y:S06]  /*96c0*/  LDCU.64 UR58, c[0x0][0xb00] ;  /* 0x00016000ff3a77ac */ /* 0x000eec0008000a00 */
[----:B------:R-:W1:Y:S01]  /*96d0*/  LDC.64 R42, c[0x0][0xa08] ;  /* 0x00028200ff2a7b82 */ /* 0x000e620000000a00 */
[----:B------:R-:W-:-:S07]  /*96e0*/  ELECT P0, URZ, PT ;  /* 0x0000000000ff782f */ /* 0x000fce0003800000 */
[----:B------:R-:W4:Y:S01]  /*96f0*/  LDC.64 R36, c[0x0][0xa10] ;  /* 0x00028400ff247b82 */ /* 0x000f220000000a00 */
[----:B--2---:R-:W-:-:S04]  /*9700*/  UIADD3 UR6, UPT, UPT, UR26, UR6, URZ ;  /* 0x000000061a067290 */ /* 0x004fc8000fffe0ff */
[----:B------:R-:W-:-:S03]  /*9710*/  UIMAD UR6, UR6, 0xe, URZ ;  /* 0x0000000e060678a4 */ /* 0x000fc6000f8e02ff */
[----:B------:R-:W4:Y:S01]  /*9720*/  LDC.64 R38, c[0x0][0xa18] ;  /* 0x00028600ff267b82 */ /* 0x000f220000000a00 */
[----:B---3--:R-:W-:-:S07]  /*9730*/  UIMAD.WIDE.U32 UR58, UR6, 0x80, UR58 ;  /* 0x00000080063a78a5 */ /* 0x008fce000f8e003a */
[----:B------:R-:W2:Y:S01]  /*9740*/  LDC.64 R32, c[0x0][0xa20] ;  /* 0x00028800ff207b82 */ /* 0x000ea20000000a00 */
[----:B-1----:R1:W-:Y:S07]  /*9750*/  @P0 STS.128 [UR43+0x400], R40 ;  /* 0x00040028ff000988 */ /* 0x0023ee0008000c2b */
[----:B------:R-:W2:Y:S08]  /*9760*/  LDC.64 R34, c[0x0][0xa28] ;  /* 0x00028a00ff227b82 */ /* 0x000eb00000000a00 */
[----:B------:R-:W3:Y:S01]  /*9770*/  LDC.64 R28, c[0x0][0xa30] ;  /* 0x00028c00ff1c7b82 */ /* 0x000ee20000000a00 */
[----:B----4-:R1:W-:Y:S07]  /*9780*/  @P0 STS.128 [UR43+0x410], R36 ;  /* 0x00041024ff000988 */ /* 0x0103ee0008000c2b */
[----:B------:R-:W3:Y:S08]  /*9790*/  LDC.64 R30, c[0x0][0xa38] ;  /* 0x00028e00ff1e7b82 */ /* 0x000ef00000000a00 */
[----:B------:R-:W4:Y:S01]  /*97a0*/  LDC.64 R24, c[0x0][0xa40] ;  /* 0x00029000ff187b82 */ /* 0x000f220000000a00 */
[----:B--2---:R1:W-:Y:S07]  /*97b0*/  @P0 STS.128 [UR43+0x420], R32 ;  /* 0x00042020ff000988 */ /* 0x0043ee0008000c2b */
[----:B------:R-:W4:Y:S08]  /*97c0*/  LDC.64 R26, c[0x0][0xa48] ;  /* 0x00029200ff1a7b82 */ /* 0x000f300000000a00 */
[----:B------:R-:W2:Y:S01]  /*97d0*/  LDC.64 R20, c[0x0][0xa50] ;  /* 0x00029400ff147b82 */ /* 0x000ea20000000a00 */
[----:B---3--:R1:W-:Y:S07]  /*97e0*/  @P0 STS.128 [UR43+0x430], R28 ;  /* 0x0004301cff000988 */ /* 0x0083ee0008000c2b */
[----:B------:R-:W2:Y:S08]  /*97f0*/  LDC.64 R22, c[0x0][0xa58] ;  /* 0x00029600ff167b82 */ /* 0x000eb00000000a00 */
[----:B------:R-:W3:Y:S01]  /*9800*/  LDC.64 R8, c[0x0][0xa60] ;  /* 0x00029800ff087b82 */ /* 0x000ee20000000a00 */
[----:B----4-:R1:W-:Y:S07]  /*9810*/  @P0 STS.128 [UR43+0x440], R24 ;  /* 0x00044018ff000988 */ /* 0x0103ee0008000c2b */
[----:B------:R-:W3:Y:S08]  /*9820*/  LDC.64 R10, c[0x0][0xa68] ;  /* 0x00029a00ff0a7b82 */ /* 0x000ef00000000a00 */
[----:B------:R-:W4:Y:S01]  /*9830*/  LDC.64 R4, c[0x0][0xa70] ;  /* 0x00029c00ff047b82 */ /* 0x000f220000000a00 */
[----:B--2---:R1:W-:Y:S07]  /*9840*/  @P0 STS.128 [UR43+0x450], R20 ;  /* 0x00045014ff000988 */ /* 0x0043ee0008000c2b */
[----:B------:R-:W4:Y:S01]  /*9850*/  LDC.64 R6, c[0x0][0xa78] ;  /* 0x00029e00ff067b82 */ /* 0x000f220000000a00 */
[----:B---3--:R1:W-:Y:S04]  /*9860*/  @P0 STS.128 [UR43+0x460], R8 ;  /* 0x00046008ff000988 */ /* 0x0083e80008000c2b */
[----:B----4-:R1:W-:Y:S01]  /*9870*/  @P0 STS.128 [UR43+0x470], R4 ;  /* 0x00047004ff000988 */ /* 0x0103e20008000c2b */
[----:B------:R-:W-:Y:S01]  /*9880*/  NOP ;  /* 0x0000000000007918 */ /* 0x000fe20000000000 */
.L_x_128:
[----:B------:R-:W-:Y:S01]  /*9890*/  MOV R129, UR4 ;  /* 0x0000000400817c02 */ /* 0x000fe20008000f00 */
[----:B------:R-:W-:Y:S01]  /*98a0*/  UMOV UR54, URZ ;  /* 0x000000ff00367c82 */ /* 0x000fe20008000000 */
[----:B------:R-:W-:Y:S01]  /*98b0*/  SHF.L.U32 R139, R139, 0x1, RZ ;  /* 0x000000018b8b7819 */ /* 0x000fe200000006ff */
[----:B------:R-:W-:-:S06]  /*98c0*/  UMOV UR53, URZ ;  /* 0x000000ff00357c82 */ /* 0x000fcc0008000000 */
.L_x_182:
[----:B----4-:R-:W-:Y:S01]  /*98d0*/  LOP3.LUT R2, R136, 0xffff, RZ, 0xc0, !PT ;  /* 0x0000ffff88027812 */ /* 0x010fe200078ec0ff */
[----:B-1----:R-:W1:Y:S03]  /*98e0*/  LDC.64 R8, c[0x0][0x390] ;  /* 0x0000e400ff087b82 */ /* 0x002e660000000a00 */
        /* <DEDUP_REMOVED lines=16> */
[----:B------:R-:W-:Y:S02]  /*99f0*/  ISETP.NE.OR P0, PT, R143, 0x4, !P2 ;  /* 0x000000048f00780c */ /* 0x000fe40005705670 */
[----:B------:R-:W-:Y:S02]  /*9a00*/  R2UR UR56, R4 ;  /* 0x00000000043872ca */ /* 0x000fe400000e0000 */
[----:B------:R-:W-:Y:S09]  /*9a10*/  R2UR UR57, R5 ;  /* 0x00000000053972ca */ /* 0x000ff200000e0000 */
[----:B-1-3--:R-:W-:Y:S06]  /*9a20*/  @P0 BRA `(.L_x_129) ;  /* 0x0000000000ec0947 */ /* 0x00afec0003800000 */
[----:B------:R-:W-:Y:S01]  /*9a30*/  IMAD.U32 R3, RZ, RZ, UR43 ;  /* 0x0000002bff037e24 */ /* 0x000fe2000f8e00ff */
[----:B------:R-:W1:Y:S01]  /*9a40*/  S2R R10, SR_LANEID ;  /* 0x00000000000a7919 */ /* 0x000e620000000000 */
[----:B------:R-:W-:Y:S01]  /*9a50*/  ELECT P0, URZ, PT ;  /* 0x0000000000ff782f */ /* 0x000fe20003800000 */
[----:B------:R-:W-:Y:S01]  /*9a60*/  BSSY.RECONVERGENT B0, `(.L_x_130) ;  /* 0x0000032000007945 */ /* 0x000fe20003800200 */
[----:B-1----:R-:W-:Y:S05]  /*9a70*/  IMAD.SHL.U32 R10, R10, 0x4, RZ ;  /* 0x000000040a0a7824 */ /* 0x002fea00078e00ff */
[----:B------:R-:W-:Y:S06]  /*9a80*/  IADD3 R12, PT, PT, R10, 0x400, R3 ;  /* 0x000004000a0c7810 */ /* 0x000fec0007ffe003 */
[----:B------:R-:W-:Y:S05]  /*9a90*/  @!P0 BRA `(.L_x_131) ;  /* 0x0000000000b88947 */ /* 0x000fea0003800000 */
[----:B------:R-:W-:Y:S01]  /*9aa0*/  STS [UR43+0x430], RZ ;  /* 0x000430ffff007988 */ /* 0x000fe2000800082b */
[----:B------:R-:W-:Y:S01]  /*9ab0*/  ISETP.NE.U32.AND P0, PT, RZ, UR46, PT ;  /* 0x0000002eff007c0c */ /* 0x000fe2000bf05070 */
[C---:B------:R-:W-:Y:S01]  /*9ac0*/  IMAD.WIDE R6, R16.reuse, 0xc, R8 ;  /* 0x0000000c10067825 */ /* 0x040fe200078e0208 */
[----:B------:R-:W-:Y:S02]  /*9ad0*/  UIADD3 UR4, UPT, UPT, UR43, 0x400, URZ ;  /* 0x000004002b047890 */ /* 0x000fe4000fffe0ff */
[----:B------:R-:W-:Y:S02]  /*9ae0*/  ISETP.NE.AND.EX P1, PT, RZ, UR47, PT, P0 ;  /* 0x0000002fff007c0c */ /* 0x000fe4000bf25300 */
[----:B------:R-:W2:Y:S01]  /*9af0*/  LDG.E R22, desc[UR50][R6.64] ;  /* 0x0000003206167981 */ /* 0x000ea2000c1e1900 */
[C---:B------:R-:W-:Y:S03]  /*9b00*/  LEA R2, P0, R16.reuse, RZ, 0x3 ;  /* 0x000000ff10027211 */ /* 0x040fe600078018ff */
[----:B------:R1:W3:Y:S01]  /*9b10*/  LDG.E R5, desc[UR50][R6.64+0x4] ;  /* 0x0000043206057981 */ /* 0x0002e2000c1e1900 */
[----:B------:R-:W-:Y:S06]  /*9b20*/  LEA.HI.X.SX32 R3, R16, RZ, 0x3, P0 ;  /* 0x000000ff10037211 */ /* 0x000fec00000f1eff */
[C---:B------:R-:W-:Y:S04]  /*9b30*/  @P1 IADD3 R24, P0, PT, R2.reuse, UR46, RZ ;  /* 0x0000002e02181c10 */ /* 0x040fe8000ff1e0ff */
[C---:B------:R-:W-:Y:S02]  /*9b40*/  @P1 IADD3.X R25, PT, PT, R3.reuse, UR47, RZ, P0, !PT ;  /* 0x0000002f03191c10 */ /* 0x040fe400087fe4ff */
[----:B------:R-:W-:Y:S03]  /*9b50*/  IADD3 R20, P0, PT, R2, UR48, RZ ;  /* 0x0000003002147c10 */ /* 0x000fe6000ff1e0ff */
[----:B------:R-:W4:Y:S01]  /*9b60*/  @P1 LDG.E.64 R18, desc[UR50][R24.64] ;  /* 0x0000003218121981 */ /* 0x000f22000c1e1b00 */
[----:B------:R-:W-:Y:S03]  /*9b70*/  IADD3.X R21, PT, PT, R3, UR49, RZ, P0, !PT ;  /* 0x0000003103157c10 */ /* 0x000fe600087fe4ff */
[----:B------:R-:W5:Y:S04]  /*9b80*/  LDS R3, [UR43+0x41c] ;  /* 0x00041c2bff037984 */ /* 0x000f680008000800 */
[----:B------:R-:W5:Y:S01]  /*9b90*/  LDG.E.64 R20, desc[UR50][R20.64] ;  /* 0x0000003214147981 */ /* 0x000f62000c1e1b00 */
[----:B-1----:R-:W-:Y:S03]  /*9ba0*/  IMAD.U32 R6, RZ, RZ, UR4 ;  /* 0x00000004ff067e24 */ /* 0x002fe6000f8e00ff */
[----:B-----5:R-:W-:Y:S01]  /*9bb0*/  STS.64 [UR43+0x400], R20 ;  /* 0x00040014ff007988 */ /* 0x020fe20008000a2b */
[--C-:B--2---:R-:W-:Y:S01]  /*9bc0*/  SHF.R.S32.HI R23, RZ, 0x1f, R22.reuse ;  /* 0x0000001fff177819 */ /* 0x104fe20000011416 */
[----:B------:R-:W-:Y:S02]  /*9bd0*/  @!P1 IMAD.MOV.U32 R18, RZ, RZ, R22 ;  /* 0x000000ffff129224 */ /* 0x000fe400078e0016 */
[----:B---3--:R-:W-:Y:S02]  /*9be0*/  VIADD R5, R5, 0xffffffff ;  /* 0xffffffff05057836 */ /* 0x008fe40000000000 */
[----:B------:R-:W-:Y:S05]  /*9bf0*/  @!P1 IMAD.MOV.U32 R19, RZ, RZ, R23 ;  /* 0x000000ffff139224 */ /* 0x000fea00078e0017 */
[C---:B----4-:R-:W-:Y:S01]  /*9c00*/  SHF.L.U64.HI R11, R18.reuse, 0x1, R19 ;  /* 0x00000001120b7819 */ /* 0x050fe20000010213 */
[----:B------:R-:W-:Y:S03]  /*9c10*/  IMAD.SHL.U32 R18, R18, 0x2, RZ ;  /* 0x0000000212127824 */ /* 0x000fe600078e00ff */
[----:B------:R-:W-:Y:S02]  /*9c20*/  LOP3.LUT R11, R11, 0x1fffffff, RZ, 0xc0, !PT ;  /* 0x1fffffff0b0b7812 */ /* 0x000fe400078ec0ff */
[----:B------:R-:W-:Y:S02]  /*9c30*/  LOP3.LUT R18, R18, 0xfffffffe, RZ, 0xc0, !PT ;  /* 0xfffffffe12127812 */ /* 0x000fe400078ec0ff */
[--C-:B------:R-:W-:Y:S02]  /*9c40*/  SHF.R.U32.HI R2, RZ, 0x4, R11.reuse ;  /* 0x00000004ff027819 */ /* 0x100fe4000001160b */
[----:B------:R-:W-:Y:S02]  /*9c50*/  SHF.R.U64 R11, R18, 0x4, R11 ;  /* 0x00000004120b7819 */ /* 0x000fe4000000120b */
[----:B------:R-:W-:Y:S02]  /*9c60*/  LOP3.LUT R15, R3, 0xf, R2, 0xb8, !PT ;  /* 0x0000000f030f7812 */ /* 0x000fe400078eb802 */
[----:B------:R-:W-:Y:S01]  /*9c70*/  SHF.R.U64 R2, R6, 0x4, RZ ;  /* 0x0000000406027819 */ /* 0x000fe200000012ff */
[----:B------:R-:W-:Y:S04]  /*9c80*/  STS [UR43+0x40c], R11 ;  /* 0x00040c0bff007988 */ /* 0x000fe8000800082b */
[----:B------:R-:W-:Y:S04]  /*9c90*/  STS [UR43+0x41c], R15 ;  /* 0x00041c0fff007988 */ /* 0x000fe8000800082b */
[----:B------:R-:W1:Y:S04]  /*9ca0*/  LDS R4, [UR43+0x41c] ;  /* 0x00041c2bff047984 */ /* 0x000e680008000800 */
[----:B------:R-:W-:Y:S04]  /*9cb0*/  STS [UR43+0x410], R2 ;  /* 0x00041002ff007988 */ /* 0x000fe8000800082b */
[----:B------:R-:W-:Y:S01]  /*9cc0*/  STS [UR43+0x414], R2 ;  /* 0x00041402ff007988 */ /* 0x000fe2000800082b */
[----:B-1----:R-:W-:Y:S05]  /*9cd0*/  LOP3.LUT R7, R4, 0xf0, RZ, 0xb8, !PT ;  /* 0x000000f004077812 */ /* 0x002fea00078eb8ff */
[----:B------:R1:W-:Y:S04]  /*9ce0*/  STS [UR43+0x41c], R7 ;  /* 0x00041c07ff007988 */ /* 0x0003e8000800082b */
[----:B------:R-:W2:Y:S01]  /*9cf0*/  LDS R4, [UR43+0x41c] ;  /* 0x00041c2bff047984 */ /* 0x000ea20008000800 */
[----:B-1----:R-:W-:Y:S02]  /*9d00*/  CS2R R6, SRZ ;  /* 0x0000000000067805 */ /* 0x002fe4000001ff00 */
[----:B--2---:R-:W-:Y:S01]  /*9d10*/  LOP3.LUT R3, R4, 0xf00, RZ, 0xb8, !PT ;  /* 0x00000f0004037812 */ /* 0x004fe200078eb8ff */
[----:B------:R-:W-:Y:S04]  /*9d20*/  VIADD R4, R22, 0xffffffff ;  /* 0xffffffff16047836 */ /* 0x000fe80000000000 */
[----:B------:R-:W-:Y:S04]  /*9d30*/  STS.64 [UR43+0x418], R2 ;  /* 0x00041802ff007988 */ /* 0x000fe80008000a2b */
[----:B------:R-:W1:Y:S04]  /*9d40*/  LDS R13, [UR43+0x41c] ;  /* 0x00041c2bff0d7984 */ /* 0x000e680008000800 */
[----:B------:R2:W-:Y:S01]  /*9d50*/  STS.128 [UR43+0x420], R4 ;  /* 0x00042004ff007988 */ /* 0x0005e20008000c2b */
[----:B-1----:R-:W-:Y:S05]  /*9d60*/  LOP3.LUT R13, R13, 0xf000, RZ, 0xb8, !PT ;  /* 0x0000f0000d0d7812 */ /* 0x002fea00078eb8ff */
[----:B------:R2:W-:Y:S02]  /*9d70*/  STS [UR43+0x41c], R13 ;  /* 0x00041c0dff007988 */ /* 0x0005e4000800082b */
.L_x_131:
[----:B------:R-:W-:Y:S05]  /*9d80*/  BSYNC.RECONVERGENT B0 ;  /* 0x0000000000007941 */ /* 0x000fea0003800200 */
.L_x_130:
[----:B------:R-:W-:Y:S01]  /*9d90*/  NOP ;  /* 0x0000000000007918 */ /* 0x000fe20000000000 */
[----:B------:R-:W1:Y:S01]  /*9da0*/  LDS R12, [R12] ;  /* 0x000000000c0c7984 */ /* 0x000e620000000800 */
[----:B------:R-:W-:Y:S04]  /*9db0*/  IADD3 R10, P0, PT, R10, UR56, RZ ;  /* 0x000000380a0a7c10 */ /* 0x000fe8000ff1e0ff */
[----:B------:R-:W-:Y:S05]  /*9dc0*/  IADD3.X R11, PT, PT, RZ, UR57, RZ, P0, !PT ;  /* 0x00000039ff0b7c10 */ /* 0x000fea00087fe4ff */
[----:B-1----:R1:W5:Y:S04]  /*9dd0*/  ATOMG.E.EXCH.STRONG.GPU PT, RZ, [R10], R12 ;  /* 0x0000000c0aff73a8 */ /* 0x00236800041ee100 */
.L_x_129:
[----:B------:R-:W-:Y:S09]  /*9de0*/  UISETP.NE.AND UP0, UPT, UR37, 0x8, UPT ;  /* 0x000000082500788c */ /* 0x000ff2000bf05270 */
[----:B------:R-:W-:Y:S05]  /*9df0*/  BRA.U UP0, `(.L_x_132) ;  /* 0x0000000100047547 */ /* 0x000fea000b800000 */
[----:B------:R-:W-:Y:S05]  /*9e00*/  BPT.TRAP 0x1 ;  /* 0x000000040000795c */ /* 0x000fea0000300000 */
.L_x_132:
[----:B------:R-:W-:Y:S01]  /*9e10*/  ULEA UR6, UR5, UR43, 0x3 ;  /* 0x0000002b05067291 */ /* 0x000fe2000f8e18ff */
[----:B------:R-:W-:Y:S08]  /*9e20*/  SHF.L.U32 R3, R134, 0x1f, RZ ;  /* 0x0000001f86037819 */ /* 0x000ff000000006ff */
[----:B-----5:R-:W3:Y:S02]  /*9e30*/  SYNCS.PHASECHK.TRANS64.TRYWAIT P0, [UR6+0x140], R3 ;  /* 0x00014003ff0075a7 */ /* 0x020ee40008001106 */
[----:B---3--:R-:W-:Y:S05]  /*9e40*/  @!P0 BRA `(.L_x_133) ;  /* 0x0000009400d08947 */ /* 0x008fea0003800000 */
.L_x_250:
[----:B------:R-:W-:Y:S09]  /*9e50*/  UIMAD UR4, UR5, 0x14, UR36 ;  /* 0x00000014050478a4 */ /* 0x000ff2000f8e0224 */
[----:B------:R-:W4:Y:S04]  /*9e60*/  LDS.U16 R136, [UR4+0x12] ;  /* 0x00001204ff887984 */ /* 0x000f280008000400 */
[----:B------:R-:W1:Y:S04]  /*9e70*/  LDS R133, [UR4] ;  /* 0x00000004ff857984 */ /* 0x000e680008000800 */
[----:B------:R-:W1:Y:S04]  /*9e80*/  LDS R132, [UR4+0x4] ;  /* 0x00000404ff847984 */ /* 0x000e680008000800 */
        /* <DEDUP_REMOVED lines=10> */
.L_x_134:
[----:B------:R-:W-:Y:S01]  /*9f30*/  UIADD3 UR4, UPT, UPT, UR6, 0x180, URZ ;  /* 0x0000018006047890 */ /* 0x000fe2000fffe0ff */
[----:B------:R-:W-:Y:S01]  /*9f40*/  IMAD.WIDE R8, R16, 0xc, R8 ;  /* 0x0000000c10087825 */ /* 0x000fe200078e0208 */
[----:B------:R-:W-:Y:S01]  /*9f50*/  ISETP.NE.OR P0, PT, R142, RZ, !P2 ;  /* 0x000000ff8e00720c */ /* 0x000fe20005705670 */
[----:B------:R-:W-:Y:S01]  /*9f60*/  UIADD3 UR55, UPT, UPT, UR5, 0x1, URZ ;  /* 0x0000000105377890 */ /* 0x000fe2000fffe0ff */
[----:B------:R-:W-:Y:S01]  /*9f70*/  BSSY.RECONVERGENT B0, `(.L_x_135) ;  /* 0x0000009000007945 */ /* 0x000fe20003800200 */
[----:B------:R-:W-:Y:S09]  /*9f80*/  UPRMT UR4, UR52, 0x654, UR4 ;  /* 0x0000065434047896 */ /* 0x000ff20008000004 */
[----:B-1----:R-:W-:Y:S01]  /*9f90*/  SYNCS.ARRIVE.TRANS64.RED.A1T0 RZ, [UR4], RZ ;  /* 0x000000ffffff79a7 */ /* 0x002fe20008100404 */
[----:B------:R1:W5:Y:S01]  /*9fa0*/  LDG.E R146, desc[UR50][R8.64+0x8] ;  /* 0x0000083208927981 */ /* 0x000362000c1e1900 */
[----:B------:R-:W-:Y:S05]  /*9fb0*/  @P0 BRA `(.L_x_136) ;  /* 0x0000000000100947 */ /* 0x000fea0003800000 */
[----:B------:R-:W-:Y:S04]  /*9fc0*/  DEPBAR {5,4,3,2,1,0} ;  /* 0x0000003f0000791a */ /* 0x000fe80000000000 */
[----:B------:R-:W2:Y:S02]  /*9fd0*/  CCTL.E.C.LDCU.IV.DEEP [UR56] ;  /* 0x0000000038007540 */ /* 0x000ea40009c08000 */
[----:B--2---:R2:W-:Y:S01]  /*9fe0*/  UTMACCTL.IV [UR56] ;  /* 0x00000000380079b9 */ /* 0x0045e20008000000 */
[----:B------:R-:W-:Y:S01]  /*9ff0*/  NOP ;  /* 0x0000000000007918 */ /* 0x000fe20000000000 */
.L_x_136:
[----:B--2---:R-:W-:Y:S05]  /*a000*/  BSYNC.RECONVERGENT B0 ;  /* 0x0000000000007941 */ /* 0x004fea0003800200 */
.L_x_135:
[----:B------:R-:W-:Y:S01]  /*a010*/  R2UR UR41, R14 ;  /* 0x000000000e2972ca */ /* 0x000fe200000e0000 */
[----:B------:R-:W-:Y:S01]  /*a020*/  BSSY.RECONVERGENT B6, `(.L_x_137) ;  /* 0x0000025000067945 */ /* 0x000fe20003800200 */
[----:B------:R-:W-:Y:S02]  /*a030*/  R2UR UR42, R0 ;  /* 0x00000000002a72ca */ /* 0x000fe400000e0000 */
[----:B------:R-:W-:Y:S09]  /*a040*/  LOP3.LUT P0, RZ, R129, 0x3f0, RZ, 0xc0, !PT ;  /* 0x000003f081ff7812 */ /* 0x000ff2000780c0ff */
[----:B------:R-:W-:Y:S02]  /*a050*/  USHF.L.U32 UR41, UR41, 0x7, URZ ;  /* 0x0000000729297899 */ /* 0x000fe400080006ff */
[----:B------:R-:W-:Y:S02]  /*a060*/  USHF.L.U32 UR42, UR42, 0x8, URZ ;  /* 0x000000082a2a7899 */ /* 0x000fe400080006ff */
[----:B------:R-:W-:Y:S10]  /*a070*/  @!P0 BRA `(.L_x_138) ;  /* 0x00000000007c8947 */ /* 0x000ff40003800000 */
[----:B------:R-:W2:Y:S01]  /*a080*/  LDCU.64 UR8, c[0x4][0x80] ;  /* 0x01001000ff0877ac */ /* 0x000ea20008000a00 */
[----:B---3--:R-:W-:Y:S01]  /*a090*/  MOV R2, 0x0 ;  /* 0x0000000000027802 */ /* 0x008fe20000000f00 */
[----:B------:R-:W-:Y:S02]  /*a0a0*/  HFMA2 R12, -RZ, RZ, 0, 5.9604644775390625e-08 ;  /* 0x00000001ff0c7431 */ /* 0x000fe400000001ff */
[----:B-1----:R-:W-:Y:S01]  /*a0b0*/  IMAD.MOV.U32 R8, RZ, RZ, 0x70 ;  /* 0x00000070ff087424 */ /* 0x002fe200078e00ff */
[----:B------:R1:W3:Y:S01]  /*a0c0*/  LDC.64 R14, c[0x4][R2] ;  /* 0x01000000020e7b82 */ /* 0x0002e20000000a00 */
[----:B------:R-:W4:Y:S01]  /*a0d0*/  LDCU.64 UR6, c[0x4][0x88] ;  /* 0x01001100ff0677ac */ /* 0x000f220008000a00 */
[----:B------:R-:W-:Y:S01]  /*a0e0*/  IMAD.MOV.U32 R13, RZ, RZ, RZ ;  /* 0x000000ffff0d7224 */ /* 0x000fe200078e00ff */
[----:B------:R-:W1:Y:S01]  /*a0f0*/  LDCU.64 UR4, c[0x4][0x8] ;  /* 0x01000100ff0477ac */ /* 0x000e620008000a00 */
[----:B--2---:R-:W-:Y:S01]  /*a100*/  MOV R5, UR9 ;  /* 0x0000000900057c02 */ /* 0x004fe20008000f00 */
[----:B------:R-:W-:Y:S01]  /*a110*/  IMAD.U32 R4, RZ, RZ, UR8 ;  /* 0x00000008ff047e24 */ /* 0x000fe2000f8e00ff */
[----:B----4-:R-:W-:Y:S01]  /*a120*/  MOV R7, UR7 ;  /* 0x0000000700077c02 */ /* 0x010fe20008000f00 */
[----:B------:R-:W-:Y:S01]  /*a130*/  IMAD.U32 R6, RZ, RZ, UR6 ;  /* 0x00000006ff067e24 */ /* 0x000fe2000f8e00ff */
[----:B-1----:R-:W-:Y:S01]  /*a140*/  MOV R11, UR5 ;  /* 0x00000005000b7c02 */ /* 0x002fe20008000f00 */
[----:B------:R-:W-:Y:S02]  /*a150*/  IMAD.U32 R10, RZ, RZ, UR4 ;  /* 0x00000004ff0a7e24 */ /* 0x000fe4000f8e00ff */
[----:B------:R-:W-:Y:S07]  /*a160*/  LEPC R20, `(.L_x_139) ;  /* 0x000000001014794e */ /* 0x000fee0000000000 */
[----:B---3-5:R-:W-:Y:S05]  /*a170*/  CALL.ABS.NOINC R14 ;  /* 0x000000000e007343 */ /* 0x028fea0003c00000 */
.L_x_139:
[----:B------:R-:W1:Y:S01]  /*a180*/  LDCU.64 UR8, c[0x4][0x80] ;  /* 0x01001000ff0877ac */ /* 0x000e620008000a00 */
[----:B------:R-:W2:Y:S01]  /*a190*/  LDC.64 R2, c[0x4][R2] ;  /* 0x0100000002027b82 */ /* 0x000ea20000000a00 */
[----:B------:R-:W-:Y:S02]  /*a1a0*/  HFMA2 R12, -RZ, RZ, 0, 5.9604644775390625e-08 ;  /* 0x00000001ff0c7431 */ /* 0x000fe400000001ff */
[----:B------:R-:W-:Y:S02]  /*a1b0*/  IMAD.MOV.U32 R8, RZ, RZ, 0x70 ;  /* 0x00000070ff087424 */ /* 0x000fe400078e00ff */
[----:B------:R-:W-:Y:S01]  /*a1c0*/  IMAD.MOV.U32 R13, RZ, RZ, RZ ;  /* 0x000000ffff0d7224 */ /* 0x000fe200078e00ff */
[----:B------:R-:W3:Y:S01]  /*a1d0*/  LDCU.64 UR6, c[0x4][0x88] ;  /* 0x01001100ff0677ac */ /* 0x000ee20008000a00 */
[----:B------:R-:W4:Y:S01]  /*a1e0*/  LDCU.64 UR4, c[0x4][0x8] ;  /* 0x01000100ff0477ac */ /* 0x000f220008000a00 */
[----:B-1----:R-:W-:Y:S02]  /*a1f0*/  MOV R4, UR8 ;  /* 0x0000000800047c02 */ /* 0x002fe40008000f00 */
[----:B------:R-:W-:Y:S02]  /*a200*/  MOV R5, UR9 ;  /* 0x0000000900057c02 */ /* 0x000fe40008000f00 */
[----:B---3--:R-:W-:Y:S01]  /*a210*/  MOV R7, UR7 ;  /* 0x0000000700077c02 */ /* 0x008fe20008000f00 */
[----:B------:R-:W-:Y:S01]  /*a220*/  IMAD.U32 R6, RZ, RZ, UR6 ;  /* 0x00000006ff067e24 */ /* 0x000fe2000f8e00ff */
[----:B----4-:R-:W-:Y:S01]  /*a230*/  MOV R11, UR5 ;  /* 0x00000005000b7c02 */ /* 0x010fe20008000f00 */
[----:B------:R-:W-:Y:S02]  /*a240*/  IMAD.U32 R10, RZ, RZ, UR4 ;  /* 0x00000004ff0a7e24 */ /* 0x000fe4000f8e00ff */
[----:B------:R-:W-:Y:S07]  /*a250*/  LEPC R20, `(.L_x_138) ;  /* 0x000000001014794e */ /* 0x000fee0000000000 */
[----:B--2---:R-:W-:Y:S05]  /*a260*/  CALL.ABS.NOINC R2 ;  /* 0x0000000002007343 */ /* 0x004fea0003c00000 */
.L_x_138:
[----:B------:R-:W-:Y:S05]  /*a270*/  BSYNC.RECONVERGENT B6 ;  /* 0x0000000000067941 */ /* 0x000fea0003800200 */
.L_x_137:
[----:B------:R-:W-:Y:S01]  /*a280*/  ISETP.NE.AND P0, PT, R142, RZ, PT ;  /* 0x000000ff8e00720c */ /* 0x000fe20003f05270 */
[----:B------:R-:W-:Y:S01]  /*a290*/  BSSY B0, `(.L_x_140) ;  /* 0x0000009000007945 */ /* 0x000fe20003800000 */
[----:B------:R-:W-:Y:S04]  /*a2a0*/  PLOP3.LUT P1, PT, PT, PT, PT, 0x8, 0x80 ;  /* 0x000000000080781c */ /* 0x000fe80003f2e170 */
[----:B------:R-:W-:Y:S07]  /*a2b0*/  P2R R147, PR, RZ, 0x2 ;  /* 0x00000002ff937803 */ /* 0x000fee0000000000 */
[----:B------:R-:W-:Y:S05]  /*a2c0*/  @P0 BRA `(.L_x_141) ;  /* 0x0000000000140947 */ /* 0x000fea0003800000 */
[----:B------:R-:W-:Y:S03]  /*a2d0*/  UMOV UR4, 0xffffffff ;  /* 0xffffffff00047882 */ /* 0x000fe60000000000 */
[----:B------:R-:W-:Y:S05]  /*a2e0*/  BRA.DIV UR4, `(.L_x_142) ;  /* 0x0000009204c07947 */ /* 0x000fea000b800000 */
[----:B------:R-:W-:Y:S11]  /*a2f0*/  ELECT P6, URZ, PT ;  /* 0x0000000000ff782f */ /* 0x000ff600038c0000 */
[----:B------:R-:W-:Y:S02]  /*a300*/  @!UPT UIADD3 URZ, UPT, UPT, URZ, URZ, URZ ;  /* 0x000000fffffff290 */ /* 0x000fe4000fffe0ff */
.L_x_252:
[----:B------:R-:W-:Y:S07]  /*a310*/  P2R R147, PR, RZ, 0x40 ;  /* 0x00000040ff937803 */ /* 0x000fee0000000000 */
.L_x_141:
[----:B------:R-:W-:Y:S05]  /*a320*/  BSYNC B0 ;  /* 0x0000000000007941 */ /* 0x000fea0003800000 */
.L_x_140:
[----:B---3--:R-:W2:Y:S01]  /*a330*/  LDC.64 R2, c[0x0][0x8b8] ;  /* 0x00022e00ff027b82 */ /* 0x008ea20000000a00 */
[----:B------:R-:W-:Y:S02]  /*a340*/  LOP3.LUT R138, R138, 0x1, RZ, 0x3c, !PT ;  /* 0x000000018a8a7812 */ /* 0x000fe400078e3cff */
[----:B--2---:R-:W-:Y:S04]  /*a350*/  ISETP.NE.U32.AND P0, PT, R2, RZ, PT ;  /* 0x000000ff0200720c */ /* 0x004fe80003f05070 */
[----:B------:R-:W-:Y:S02]  /*a360*/  ISETP.NE.AND.EX P1, PT, R3, RZ, PT, P0 ;  /* 0x000000ff0300720c */ /* 0x000fe40003f25300 */
[----:B------:R-:W2:Y:S11]  /*a370*/  LDC.64 R2, c[0x0][0x890] ;  /* 0x00022400ff027b82 */ /* 0x000eb60000000a00 */
[----:B-1----:R-:W1:Y:S01]  /*a380*/  @P1 LDC.64 R8, c[0x0][0x8b8] ;  /* 0x00022e00ff081b82 */ /* 0x002e620000000a00 */
[----:B--2---:R-:W-:Y:S04]  /*a390*/  ISETP.NE.U32.AND P0, PT, R2, RZ, PT ;  /* 0x000000ff0200720c */ /* 0x004fe80003f05070 */
[----:B------:R-:W-:Y:S01]  /*a3a0*/  ISETP.NE.AND.EX P0, PT, R3, RZ, PT, P0 ;  /* 0x000000ff0300720c */ /* 0x000fe20003f05300 */
[C---:B-1----:R-:W-:Y:S05]  /*a3b0*/  @P1 IMAD.WIDE R8, R16.reuse, 0x8, R8 ;  /* 0x0000000810081825 */ /* 0x042fea00078e0208 */
[----:B------:R-:W2:Y:S07]  /*a3c0*/  @P1 LDG.E.64 R4, desc[UR50][R8.64] ;  /* 0x0000003208041981 */ /* 0x000eae000c1e1b00 */
[----:B------:R-:W1:Y:S02]  /*a3d0*/  @P0 LDC.64 R2, c[0x0][0x890] ;  /* 0x00022400ff020b82 */ /* 0x000e640000000a00 */
[----:B-1----:R-:W-:Y:S05]  /*a3e0*/  @P0 IMAD.WIDE R2, R16, 0x8, R2 ;  /* 0x0000000810020825 */ /* 0x002fea00078e0202 */
[----:B------:R1:W3:Y:S02]  /*a3f0*/  @P0 LDG.E.64 R6, desc[UR50][R2.64] ;  /* 0x0000003202060981 */ /* 0x0002e4000c1e1b00 */
[----:B-1----:R-:W-:Y:S02]  /*a400*/  SHF.L.U32 R2, R138, 0x1f, RZ ;  /* 0x0000001f8a027819 */ /* 0x002fe400000006ff */
[----:B--2---:R1:W5:Y:S04]  /*a410*/  @P1 LD.E R88, desc[UR50][R4.64] ;  /* 0x0000003204581980 */ /* 0x004368000c101900 */
[----:B---3--:R1:W5:Y:S01]  /*a420*/  @P0 LD.E R89, desc[UR50][R6.64] ;  /* 0x0000003206590980 */ /* 0x008362000c101900 */
[----:B------:R-:W-:Y:S05]  /*a430*/  @P0 BRA `(.L_x_143) ;  /* 0x0000000000240947 */ /* 0x000fea0003800000 */
[----:B------:R-:W-:Y:S04]  /*a440*/  ISETP.NE.U32.AND P0, PT, RZ, UR38, PT ;  /* 0x00000026ff007c0c */ /* 0x000fe8000bf05070 */
[----:B------:R-:W-:Y:S11]  /*a450*/  ISETP.NE.AND.EX P0, PT, RZ, UR39, PT, P0 ;  /* 0x00000027ff007c0c */ /* 0x000ff6000bf05300 */
[----:B------:R-:W-:Y:S02]  /*a460*/  @!UPT UIADD3 URZ, UPT, UPT, URZ, URZ, URZ ;  /* 0x000000fffffff290 */ /* 0x000fe4000fffe0ff */
[----:B------:R-:W2:Y:S08]  /*a470*/  @P0 LDC R3, c[0x0][0x898] ;  /* 0x00022600ff030b82 */ /* 0x000eb00000000800 */
[----:B-1----:R-:W1:Y:S01]  /*a480*/  @P0 LDC.64 R4, c[0x0][0x888] ;  /* 0x00022200ff040b82 */ /* 0x002e620000000a00 */
[----:B--2---:R-:W-:Y:S04]  /*a490*/  @P0 IMAD R3, R16, R3, RZ ;  /* 0x0000000310030224 */ /* 0x004fe800078e02ff */
[----:B-1----:R-:W-:Y:S05]  /*a4a0*/  @P0 IMAD.WIDE R4, R3, 0x4, R4 ;  /* 0x0000000403040825 */ /* 0x002fea00078e0204 */
[----:B-----5:R2:W5:Y:S02]  /*a4b0*/  @P0 LDG.E R89, desc[UR50][R4.64] ;  /* 0x0000003204590981 */ /* 0x020564000c1e1900 */
[----:B--2---:R-:W3:Y:S02]  /*a4c0*/  @!P0 LDC R89, c[0x0][0x880] ;  /* 0x00022000ff598b82 */ /* 0x004ee40000000800 */
.L_x_143:
        /* <DEDUP_REMOVED lines=9> */
[----:B--2---:R-:W1:Y:S02]  /*a560*/  @!P0 LDC R88, c[0x0][0x8a8] ;  /* 0x00022a00ff588b82 */ /* 0x004e640000000800 */
.L_x_144:
[----:B------:R-:W2:Y:S01]  /*a570*/  SYNCS.PHASECHK.TRANS64.TRYWAIT P0, [UR43+0x30], R2 ;  /* 0x00003002ff0075a7 */ /* 0x000ea2000800112b */
[----:B------:R-:W-:Y:S01]  /*a580*/  LEA R145, R137, UR43, 0x3 ;  /* 0x0000002b89917c11 */ /* 0x000fe2000f8e18ff */
[----:B------:R-:W-:Y:S01]  /*a590*/  BSSY B0, `(.L_x_145) ;  /* 0x0000008000007945 */ /* 0x000fe20003800000 */
[----:B------:R-:W-:Y:S01]  /*a5a0*/  SHF.L.U32 R0, R135, 0x1f, RZ ;  /* 0x0000001f87007819 */ /* 0x000fe200000006ff */
[----:B------:R-:W-:Y:S02]  /*a5b0*/  VIADD R144, R139, UR43 ;  /* 0x0000002b8b907c36 */ /* 0x000fe40008000000 */
[----:B------:R-:W-:Y:S01]  /*a5c0*/  IMAD.MOV.U32 R107, RZ, RZ, RZ ;  /* 0x000000ffff6b7224 */ /* 0x000fe200078e00ff */
[----:B------:R1:W1:Y:S01]  /*a5d0*/  SYNCS.PHASECHK.TRANS64.TRYWAIT P2, [R145+URZ+0x100], R0 ;  /* 0x00010000910075a7 */ /* 0x00026200080411ff */
[----:B--2---:R-:W-:Y:S05]  /*a5e0*/  @P0 BRA `(.L_x_146) ;  /* 0x0000000000080947 */ /* 0x004fea0003800000 */
[----:B------:R-:W2:Y:S02]  /*a5f0*/  SYNCS.PHASECHK.TRANS64.TRYWAIT P0, [UR43+0x30], R2 ;  /* 0x00003002ff0075a7 */ /* 0x000ea4000800112b */
[----:B--2---:R-:W-:Y:S05]  /*a600*/  @!P0 BRA `(.L_x_147) ;  /* 0x0000009000108947 */ /* 0x004fea0003800000 */
.L_x_146:
[----:B------:R-:W-:Y:S05]  /*a610*/  BSYNC B0 ;  /* 0x0000000000007941 */ /* 0x000fea0003800000 */
.L_x_145:
[----:B---3-5:R-:W-:Y:S01]  /*a620*/  FSETP.NEU.AND P0, PT, R89, RZ, PT ;  /* 0x000000ff5900720b */ /* 0x028fe20003f0d000 */
[----:B------:R-:W-:Y:S01]  /*a630*/  IMAD.MOV.U32 R106, RZ, RZ, RZ ;  /* 0x000000ffff6a7224 */ /* 0x000fe200078e00ff */
[----:B------:R-:W-:Y:S02]  /*a640*/  CS2R R104, SRZ ;  /* 0x0000000000687805 */ /* 0x000fe4000001ff00 */
        /* <DEDUP_REMOVED lines=13> */
[----:B------:R-:W-:Y:S01]  /*a720*/  CS2R R96, SRZ ;  /* 0x0000000000607805 */ /* 0x000fe2000001ff00 */
[----:B--2---:R-:W-:Y:S01]  /*a730*/  @P0 IMAD R2, R141, 0x2, R144 ;  /* 0x000000028d020824 */ /* 0x004fe200078e0290 */
[----:B------:R-:W-:Y:S05]  /*a740*/  @P0 WARPSYNC.ALL ;  /* 0x0000000000000948 */ /* 0x000fea0003800000 */
[----:B------:R2:W3:Y:S01]  /*a750*/  @P0 LDSM.16.MT88.4 R104, [R2+0x1000] ;  /* 0x001000000268083b */ /* 0x0004e20000004200 */
[----:B------:R-:W-:Y:S01]  /*a760*/  ISETP.GE.AND P1, PT, R146, 0x1, PT ;  /* 0x000000019200780c */ /* 0x000fe20003f26270 */
[----:B------:R-:W-:Y:S01]  /*a770*/  IMAD R95, R137, 0x100, R140 ;  /* 0x00000100895f7824 */ /* 0x000fe200078e028c */
[----:B------:R-:W-:Y:S02]  /*a780*/  CS2R R54, SRZ ;  /* 0x0000000000367805 */ /* 0x000fe4000001ff00 */
[----:B------:R-:W-:Y:S01]  /*a790*/  CS2R R52, SRZ ;  /* 0x0000000000347805 */ /* 0x000fe2000001ff00 */
[----:B------:R2:W1:Y:S01]  /*a7a0*/  @P0 LDSM.16.MT88.4 R112, [R2+0x1800] ;  /* 0x001800000270083b */ /* 0x0004620000004200 */
[----:B------:R-:W-:Y:S02]  /*a7b0*/  CS2R R50, SRZ ;  /* 0x0000000000327805 */ /* 0x000fe4000001ff00 */
[----:B------:R-:W-:Y:S02]  /*a7c0*/  CS2R R48, SRZ ;  /* 0x0000000000307805 */ /* 0x000fe4000001ff00 */
        /* <DEDUP_REMOVED lines=12> */
[----:B------:R2:W1:Y:S01]  /*a890*/  @P0 LDSM.16.MT88.4 R116, [R139+UR43+0x1000] ;  /* 0x0010002b8b74083b */ /* 0x0004620008004200 */
        /* <DEDUP_REMOVED lines=15> */
[----:B------:R-:W-:Y:S01]  /*a990*/  VIADD R164, R144, 0x1000 ;  /* 0x0000100090a47836 */ /* 0x000fe20000000000 */
[----:B------:R-:W-:Y:S02]  /*a9a0*/  CS2R R66, SRZ ;  /* 0x0000000000427805 */ /* 0x000fe4000001ff00 */
[----:B------:R-:W-:Y:S02]  /*a9b0*/  CS2R R64, SRZ ;  /* 0x0000000000407805 */ /* 0x000fe4000001ff00 */
[----:B------:R-:W-:Y:S02]  /*a9c0*/  CS2R R62, SRZ ;  /* 0x00000000003e7805 */ /* 0x000fe4000001ff00 */
[----:B------:R-:W-:Y:S02]  /*a9d0*/  CS2R R60, SRZ ;  /* 0x00000000003c7805 */ /* 0x000fe4000001ff00 */
[----:B------:R-:W-:Y:S02]  /*a9e0*/  CS2R R58, SRZ ;  /* 0x00000000003a7805 */ /* 0x000fe4000001ff00 */
[----:B------:R-:W-:Y:S01]  /*a9f0*/  CS2R R56, SRZ ;  /* 0x0000000000387805 */ /* 0x000fe2000001ff00 */
[----:B---3--:R-:W-:Y:S06]  /*aa00*/  @!P1 BRA `(.L_x_148) ;  /* 0x0000000000d49947 */ /* 0x008fec0003800000 */
[----:B------:R-:W-:Y:S01]  /*aa10*/  SHF.R.U32.HI R3, RZ, 0x15, R95 ;  /* 0x00000015ff037819 */ /* 0x000fe2000001165f */
[----:B------:R-:W-:Y:S03]  /*aa20*/  BSSY B0, `(.L_x_149) ;  /* 0x0000006000007945 */ /* 0x000fe60003800000 */
[----:B------:R-:W-:Y:S01]  /*aa30*/  LOP3.LUT P0, RZ, R3, 0x3, R128, 0x48, !PT ;  /* 0x0000000303ff7812 */ /* 0x000fe20007804880 */
[----:B------:R-:W-:Y:S01]  /*aa40*/  @!UPT UIADD3 URZ, UPT, UPT, URZ, URZ, URZ ;  /* 0x000000fffffff290 */ /* 0x000fe2000fffe0ff */
[----:B-1----:R-:W-:Y:S11]  /*aa50*/  @P2 BRA `(.L_x_150) ;  /* 0x0000000000082947 */ /* 0x002ff60003800000 */
[----:B------:R-:W1:Y:S02]  /*aa60*/  SYNCS.PHASECHK.TRANS64.TRYWAIT P1, [R145+URZ+0x100], R0 ;  /* 0x00010000910075a7 */ /* 0x000e6400080211ff */
[----:B-1----:R-:W-:Y:S05]  /*aa70*/  @!P1 BRA `(.L_x_151) ;  /* 0x0000008c000c9947 */ /* 0x002fea0003800000 */
.L_x_150:
[----:B------:R-:W-:Y:S05]  /*aa80*/  BSYNC B0 ;  /* 0x0000000000007941 */ /* 0x000fea0003800000 */
.L_x_149:
[----:B------:R-:W-:Y:S05]  /*aa90*/  @!P0 BRA `(.L_x_152) ;  /* 0x0000000000408947 */ /* 0x000fea0003800000 */
[----:B------:R-:W3:Y:S01]  /*aaa0*/  LDCU.64 UR8, c[0x4][0x70] ;  /* 0x01000e00ff0877ac */ /* 0x000ee20008000a00 */
[----:B------:R-:W-:Y:S01]  /*aab0*/  MOV R3, 0x0 ;  /* 0x0000000000037802 */ /* 0x000fe20000000f00 */
[----:B------:R-:W-:Y:S02]  /*aac0*/  HFMA2 R12, -RZ, RZ, 0, 5.9604644775390625e-08 ;  /* 0x00000001ff0c7431 */ /* 0x000fe400000001ff */
[----:B------:R-:W-:Y:S02]  /*aad0*/  IMAD.MOV.U32 R8, RZ, RZ, 0x192 ;  /* 0x00000192ff087424 */ /* 0x000fe400078e00ff */
[----:B------:R-:W-:Y:S01]  /*aae0*/  IMAD.MOV.U32 R13, RZ, RZ, RZ ;  /* 0x000000ffff0d7224 */ /* 0x000fe200078e00ff */
[----:B------:R-:W5:Y:S01]  /*aaf0*/  LDCU.64 UR6, c[0x4][0x78] ;  /* 0x01000f00ff0677ac */ /* 0x000f620008000a00 */
[----:B--2---:R-:W2:Y:S01]  /*ab00*/  LDC.64 R2, c[0x4][R3] ;  /* 0x0100000003027b82 */ /* 0x004ea20000000a00 */
[----:B------:R-:W1:Y:S01]  /*ab10*/  LDCU.64 UR4, c[0x4][0x10] ;  /* 0x01000200ff0477ac */ /* 0x000e620008000a00 */
[----:B---3--:R-:W-:Y:S01]  /*ab20*/  MOV R5, UR9 ;  /* 0x0000000900057c02 */ /* 0x008fe20008000f00 */
[----:B------:R-:W-:Y:S01]  /*ab30*/  IMAD.U32 R4, RZ, RZ, UR8 ;  /* 0x00000008ff047e24 */ /* 0x000fe2000f8e00ff */
[----:B-----5:R-:W-:Y:S01]  /*ab40*/  MOV R7, UR7 ;  /* 0x0000000700077c02 */ /* 0x020fe20008000f00 */
[----:B------:R-:W-:Y:S01]  /*ab50*/  IMAD.U32 R6, RZ, RZ, UR6 ;  /* 0x00000006ff067e24 */ /* 0x000fe2000f8e00ff */
[----:B-1----:R-:W-:Y:S01]  /*ab60*/  MOV R11, UR5 ;  /* 0x00000005000b7c02 */ /* 0x002fe20008000f00 */
[----:B------:R-:W-:Y:S02]  /*ab70*/  IMAD.U32 R10, RZ, RZ, UR4 ;  /* 0x00000004ff0a7e24 */ /* 0x000fe4000f8e00ff */
[----:B------:R-:W-:Y:S07]  /*ab80*/  LEPC R20, `(.L_x_152) ;  /* 0x000000001014794e */ /* 0x000fee0000000000 */
[----:B--2-4-:R-:W-:Y:S05]  /*ab90*/  CALL.ABS.NOINC R2 ;  /* 0x0000000002007343 */ /* 0x014fea0003c00000 */
.L_x_152:
[----:B------:R-:W-:Y:S05]  /*aba0*/  WARPSYNC.ALL ;  /* 0x0000000000007948 */ /* 0x000fea0003800000 */
[C---:B------:R-:W-:Y:S01]  /*abb0*/  R2UR UR4, R95.reuse ;  /* 0x000000005f0472ca */ /* 0x040fe200000e0000 */
[----:B------:R-:W-:Y:S05]  /*abc0*/  VIADD R3, R95, 0x100000 ;  /* 0x001000005f037836 */ /* 0x000fea0000000000 */
[----:B------:R-:W-:Y:S04]  /*abd0*/  SHF.R.U32.HI R3, RZ, 0x15, R3 ;  /* 0x00000015ff037819 */ /* 0x000fe80000011603 */
[----:B------:R-:W-:Y:S03]  /*abe0*/  LOP3.LUT P0, RZ, R3, 0x3, R128, 0x48, !PT ;  /* 0x0000000303ff7812 */ /* 0x000fe60007804880 */
[----:B------:R-:W3:Y:S10]  /*abf0*/  LDTM.16dp256bit.x8 R24, tmem[UR4] ;  /* 0x00000004001879ee */ /* 0x000ef400081a0000 */
[----:B---3--:R-:W-:Y:S05]  /*ac00*/  @!P0 BRA `(.L_x_153) ;  /* 0x0000000000408947 */ /* 0x008fea0003800000 */
        /* <DEDUP_REMOVED lines=16> */
.L_x_153:
[----:B------:R-:W-:Y:S05]  /*ad10*/  WARPSYNC.ALL ;  /* 0x0000000000007948 */ /* 0x000fea0003800000 */
[----:B------:R-:W-:Y:S11]  /*ad20*/  R2UR UR4, R95 ;  /* 0x000000005f0472ca */ /* 0x000ff600000e0000 */
[----:B------:R-:W-:Y:S02]  /*ad30*/  @!UPT UIADD3 URZ, UPT, UPT, URZ, URZ, URZ ;  /* 0x000000fffffff290 */ /* 0x000fe4000fffe0ff */
[----:B------:R-:W3:Y:S02]  /*ad40*/  LDTM.16dp256bit.x8 R56, tmem[UR4+0x100000] ;  /* 0x10000004003879ee */ /* 0x000ee400081a0000 */
[----:B---3--:R-:W-:Y:S01]  /*ad50*/  NOP ;  /* 0x0000000000007918 */ /* 0x008fe20000000000 */
.L_x_148:
[--C-:B-1----:R-:W-:Y:S01]  /*ad60*/  HADD2.F32 R90, -RZ, R116.reuse.H0_H0 ;  /* 0x20000074ff5a7230 */ /* 0x102fe20000004100 */
[----:B------:R-:W-:Y:S05]  /*ad70*/  WARPSYNC.ALL ;  /* 0x0000000000007948 */ /* 0x000fea0003800000 */
[----:B------:R-:W-:Y:S01]  /*ad80*/  LEA R165, R141, R144, 0x1 ;  /* 0x000000908da57211 */ /* 0x000fe200078e08ff */
[-C--:B------:R-:W-:Y:S01]  /*ad90*/  FMUL R13, R36, R88.reuse ;  /* 0x00000058240d7220 */ /* 0x080fe20000400000 */
[-C--:B------:R-:W-:Y:S01]  /*ada0*/  FMUL R14, R37, R88.reuse ;  /* 0x00000058250e7220 */ /* 0x080fe20000400000 */
[-C--:B------:R-:W-:Y:S01]  /*adb0*/  FMUL R15, R38, R88.reuse ;  /* 0x00000058260f7220 */ /* 0x080fe20000400000 */
[----:B------:R-:W-:Y:S02]  /*adc0*/  HADD2.F32 R91, -RZ, R116.H1_H1 ;  /* 0x30000074ff5b7230 */ /* 0x000fe40000004100 */
[-C--:B------:R-:W-:Y:S01]  /*add0*/  FMUL R16, R39, R88.reuse ;  /* 0x0000005827107220 */ /* 0x080fe20000400000 */
[-C--:B------:R-:W-:Y:S01]  /*ade0*/  FMUL R0, R24, R88.reuse ;  /* 0x0000005818007220 */ /* 0x080fe20000400000 */
[--C-:B------:R-:W-:Y:S02]  /*adf0*/  HADD2.F32 R92, -RZ, R119.reuse.H0_H0 ;  /* 0x20000077ff5c7230 */ /* 0x100fe40000004100 */
[-C--:B--2---:R-:W-:Y:S01]  /*ae00*/  FMUL R2, R25, R88.reuse ;  /* 0x0000005819027220 */ /* 0x084fe20000400000 */
[----:B------:R-:W-:Y:S01]  /*ae10*/  FMUL R3, R26, R88 ;  /* 0x000000581a037220 */ /* 0x000fe20000400000 */
[----:B------:R-:W-:Y:S02]  /*ae20*/  HADD2.F32 R93, -RZ, R119.H1_H1 ;  /* 0x30000077ff5d7230 */ /* 0x000fe40000004100 */
[C---:B------:R-:W-:Y:S01]  /*ae30*/  FFMA R0, R89.reuse, R90, R0 ;  /* 0x0000005a59007223 */ /* 0x040fe20000000000 */
[--C-:B------:R-:W-:Y:S02]  /*ae40*/  HADD2.F32 R90, -RZ, R117.reuse.H0_H0 ;  /* 0x20000075ff5a7230 */ /* 0x100fe40000004100 */
[----:B------:R-:W-:Y:S01]  /*ae50*/  FFMA R2, R89, R91, R2 ;  /* 0x0000005b59027223 */ /* 0x000fe20000000002 */
[----:B------:R-:W-:Y:S02]  /*ae60*/  HADD2.F32 R91, -RZ, R117.H1_H1 ;  /* 0x30000075ff5b7230 */ /* 0x000fe40000004100 */
[-C--:B------:R-:W-:Y:S01]  /*ae70*/  FMUL R4, R27, R88.reuse ;  /* 0x000000581b047220 */ /* 0x080fe20000400000 */
[----:B------:R-:W-:Y:S01]  /*ae80*/  FMUL R5, R28, R88 ;  /* 0x000000581c057220 */ /* 0x000fe20000400000 */
[C---:B------:R-:W-:Y:S01]  /*ae90*/  FFMA R3, R89.reuse, R90, R3 ;  /* 0x0000005a59037223 */ /* 0x040fe20000000003 */
[--C-:B------:R-:W-:Y:S01]  /*aea0*/  HADD2.F32 R90, -RZ, R118.reuse.H0_H0 ;  /* 0x20000076ff5a7230 */ /* 0x100fe20000004100 */
[----:B------:R-:W-:Y:S01]  /*aeb0*/  F2FP.F16.F32.PACK_AB R148, R2, R0 ;  /* 0x000000000294723e */ /* 0x000fe200000000ff */
[----:B------:R-:W-:Y:S01]  /*aec0*/  FFMA R4, R89, R91, R4 ;  /* 0x0000005b59047223 */ /* 0x000fe20000000004 */
[----:B------:R-:W-:Y:S02]  /*aed0*/  HADD2.F32 R91, -RZ, R118.H1_H1 ;  /* 0x30000076ff5b7230 */ /* 0x000fe40000004100 */
[----:B------:R-:W-:Y:S01]  /*aee0*/  FMUL R6, R29, R88 ;  /* 0x000000581d067220 */ /* 0x000fe20000400000 */
[C---:B------:R-:W-:Y:S01]  /*aef0*/  FFMA R5, R89.reuse, R90, R5 ;  /* 0x0000005a59057223 */ /* 0x040fe20000000005 */
[----:B------:R-:W-:Y:S01]  /*af00*/  FMUL R7, R30, R88 ;  /* 0x000000581e077220 */ /* 0x000fe20000400000 */
[----:B------:R-:W-:Y:S01]  /*af10*/  F2FP.F16.F32.PACK_AB R149, R4, R3 ;  /* 0x000000030495723e */ /* 0x000fe200000000ff */
[C---:B------:R-:W-:Y:S01]  /*af20*/  FFMA R6, R89.reuse, R91, R6 ;  /* 0x0000005b59067223 */ /* 0x040fe20000000006 */
[----:B------:R-:W-:Y:S02]  /*af30*/  HADD2.F32 R90, -RZ, R108.H0_H0 ;  /* 0x2000006cff5a7230 */ /* 0x000fe40000004100 */
[----:B------:R-:W-:Y:S01]  /*af40*/  FFMA R7, R89, R92, R7 ;  /* 0x0000005c59077223 */ /* 0x000fe20000000007 */
[-C--:B------:R-:W-:Y:S01]  /*af50*/  FMUL R8, R31, R88.reuse ;  /* 0x000000581f087220 */ /* 0x080fe20000400000 */
[----:B------:R-:W-:Y:S01]  /*af60*/  HADD2.F32 R92, -RZ, R109.H0_H0 ;  /* 0x2000006dff5c7230 */ /* 0x000fe20000004100 */
[----:B------:R-:W-:Y:S01]  /*af70*/  F2FP.F16.F32.PACK_AB R150, R6, R5 ;  /* 0x000000050696723e */ /* 0x000fe200000000ff */
[-C--:B------:R-:W-:Y:S01]  /*af80*/  FMUL R9, R32, R88.reuse ;  /* 0x0000005820097220 */ /* 0x080fe20000400000 */
[----:B------:R-:W-:Y:S01]  /*af90*/  FFMA R8, R89, R93, R8 ;  /* 0x0000005d59087223 */ /* 0x000fe20000000008 */
[----:B------:R-:W-:Y:S02]  /*afa0*/  HADD2.F32 R91, -RZ, R110.H1_H1 ;  /* 0x3000006eff5b7230 */ /* 0x000fe40000004100 */
[----:B------:R-:W-:Y:S01]  /*afb0*/  FMUL R10, R33, R88 ;  /* 0x00000058210a7220 */ /* 0x000fe20000400000 */
[----:B------:R-:W-:Y:S01]  /*afc0*/  FFMA R9, R89, R90, R9 ;  /* 0x0000005a59097223 */ /* 0x000fe20000000009 */
[----:B------:R-:W-:Y:S01]  /*afd0*/  HADD2.F32 R90, -RZ, R108.H1_H1 ;  /* 0x3000006cff5a7230 */ /* 0x000fe20000004100 */
[----:B------:R-:W-:Y:S01]  /*afe0*/  F2FP.F16.F32.PACK_AB R151, R8, R7 ;  /* 0x000000070897723e */ /* 0x000fe200000000ff */
[-C--:B------:R-:W-:Y:S01]  /*aff0*/  FMUL R11, R34, R88.reuse ;  /* 0x00000058220b7220 */ /* 0x080fe20000400000 */
[----:B------:R-:W-:Y:S01]  /*b000*/  FMUL R12, R35, R88 ;  /* 0x00000058230c7220 */ /* 0x000fe20000400000 */
[----:B------:R-:W-:Y:S02]  /*b010*/  HADD2.F32 R93, -RZ, R101.H1_H1 ;  /* 0x30000065ff5d7230 */ /* 0x000fe40000004100 */
[C---:B------:R-:W-:Y:S01]  /*b020*/  FFMA R10, R89.reuse, R90, R10 ;  /* 0x0000005a590a7223 */ /* 0x040fe2000000000a */
[----:B------:R-:W-:Y:S01]  /*b030*/  HADD2.F32 R90, -RZ, R109.H1_H1 ;  /* 0x3000006dff5a7230 */ /* 0x000fe20000004100 */
[----:B------:R1:W-:Y:S01]  /*b040*/  STSM.16.MT88.4 [R144+0x1000], R148 ;  /* 0x0010009490007844 */ /* 0x0003e20000004200 */
[C---:B------:R-:W-:Y:S01]  /*b050*/  FFMA R11, R89.reuse, R92, R11 ;  /* 0x0000005c590b7223 */ /* 0x040fe2000000000b */
[----:B------:R-:W-:Y:S01]  /*b060*/  HADD2.F32 R92, -RZ, R110.H0_H0 ;  /* 0x2000006eff5c7230 */ /* 0x000fe20000004100 */
[----:B------:R-:W-:Y:S01]  /*b070*/  F2FP.F16.F32.PACK_AB R152, R10, R9 ;  /* 0x000000090a98723e */ /* 0x000fe200000000ff */
[C---:B------:R-:W-:Y:S01]  /*b080*/  FFMA R12, R89.reuse, R90, R12 ;  /* 0x0000005a590c7223 */ /* 0x040fe2000000000c */
[--C-:B------:R-:W-:Y:S02]  /*b090*/  HADD2.F32 R90, -RZ, R111.reuse.H0_H0 ;  /* 0x2000006fff5a7230 */ /* 0x100fe40000004100 */
[----:B------:R-:W-:Y:S01]  /*b0a0*/  FMUL R17, R40, R88 ;  /* 0x0000005828117220 */ /* 0x000fe20000400000 */
[C---:B------:R-:W-:Y:S01]  /*b0b0*/  FFMA R13, R89.reuse, R92, R13 ;  /* 0x0000005c590d7223 */ /* 0x040fe2000000000d */
[C---:B------:R-:W-:Y:S01]  /*b0c0*/  FFMA R14, R89.reuse, R91, R14 ;  /* 0x0000005b590e7223 */ /* 0x040fe2000000000e */
[----:B------:R-:W-:Y:S01]  /*b0d0*/  HADD2.F32 R91, -RZ, R111.H1_H1 ;  /* 0x3000006fff5b7230 */ /* 0x000fe20000004100 */
[----:B------:R-:W-:Y:S01]  /*b0e0*/  F2FP.F16.F32.PACK_AB R153, R12, R11 ;  /* 0x0000000b0c99723e */ /* 0x000fe200000000ff */
[C---:B------:R-:W-:Y:S01]  /*b0f0*/  FFMA R15, R89.reuse, R90, R15 ;  /* 0x0000005a590f7223 */ /* 0x040fe2000000000f */
[--C-:B------:R-:W-:Y:S01]  /*b100*/  HADD2.F32 R90, -RZ, R100.reuse.H0_H0 ;  /* 0x20000064ff5a7230 */ /* 0x100fe20000004100 */
[----:B------:R-:W-:Y:S01]  /*b110*/  F2FP.F16.F32.PACK_AB R154, R14, R13 ;  /* 0x0000000d0e9a723e */ /* 0x000fe200000000ff */
[----:B------:R-:W-:Y:S01]  /*b120*/  FFMA R16, R89, R91, R16 ;  /* 0x0000005b59107223 */ /* 0x000fe20000000010 */
[----:B------:R-:W-:Y:S02]  /*b130*/  HADD2.F32 R91, -RZ, R100.H1_H1 ;  /* 0x30000064ff5b7230 */ /* 0x000fe40000004100 */
[----:B------:R-:W-:Y:S01]  /*b140*/  FMUL R18, R41, R88 ;  /* 0x0000005829127220 */ /* 0x000fe20000400000 */
[----:B------:R-:W-:Y:S02]  /*b150*/  HADD2.F32 R92, -RZ, R101.H0_H0 ;  /* 0x20000065ff5c7230 */ /* 0x000fe40000004100 */
[C---:B------:R-:W-:Y:S01]  /*b160*/  FFMA R17, R89.reuse, R90, R17 ;  /* 0x0000005a59117223 */ /* 0x040fe20000000011 */
[----:B------:R-:W-:Y:S01]  /*b170*/  F2FP.F16.F32.PACK_AB R155, R16, R15 ;  /* 0x0000000f109b723e */ /* 0x000fe200000000ff */
[----:B------:R-:W-:Y:S01]  /*b180*/  FFMA R18, R89, R91, R18 ;  /* 0x0000005b59127223 */ /* 0x000fe20000000012 */
[-C--:B------:R-:W-:Y:S01]  /*b190*/  FMUL R19, R42, R88.reuse ;  /* 0x000000582a137220 */ /* 0x080fe20000400000 */
[----:B------:R-:W-:Y:S01]  /*b1a0*/  FMUL R20, R43, R88 ;  /* 0x000000582b147220 */ /* 0x000fe20000400000 */
[--C-:B------:R-:W-:Y:S01]  /*b1b0*/  HADD2.F32 R90, -RZ, R102.reuse.H0_H0 ;  /* 0x20000066ff5a7230 */ /* 0x100fe20000004100 */
[----:B------:R2:W-:Y:S01]  /*b1c0*/  STSM.16.MT88.4 [R144+0x1800], R152 ;  /* 0x0018009890007844 */ /* 0x0005e20000004200 */
[----:B------:R-:W-:Y:S01]  /*b1d0*/  F2FP.F16.F32.PACK_AB R156, R18, R17 ;  /* 0x00000011129c723e */ /* 0x000fe200000000ff */
[C---:B------:R-:W-:Y:S01]  /*b1e0*/  FFMA R19, R89.reuse, R92, R19 ;  /* 0x0000005c59137223 */ /* 0x040fe20000000013 */
[----:B------:R-:W-:Y:S01]  /*b1f0*/  FFMA R20, R89, R93, R20 ;  /* 0x0000005d59147223 */ /* 0x000fe20000000014 */
[-C--:B------:R-:W-:Y:S01]  /*b200*/  FMUL R21, R44, R88.reuse ;  /* 0x000000582c157220 */ /* 0x080fe20000400000 */
[----:B------:R-:W-:Y:S02]  /*b210*/  HADD2.F32 R91, -RZ, R102.H1_H1 ;  /* 0x30000066ff5b7230 */ /* 0x000fe40000004100 */
[----:B------:R-:W-:Y:S01]  /*b220*/  FMUL R22, R45, R88 ;  /* 0x000000582d167220 */ /* 0x000fe20000400000 */
[--C-:B------:R-:W-:Y:S01]  /*b230*/  HADD2.F32 R92, -RZ, R103.reuse.H0_H0 ;  /* 0x20000067ff5c7230 */ /* 0x100fe20000004100 */
        /* <DEDUP_REMOVED lines=18> */
[----:B------:R-:W-:Y:S01]  /*b360*/  HADD2.F32 R93, -RZ, R97.H1_H1 ;  /* 0x30000061ff5d7230 */ /* 0x000fe20000004100 */
[----:B------:R3:W-:Y:S01]  /*b370*/  STSM.16.MT88.4 [R144+0x2000], R156 ;  /* 0x0020009c90007844 */ /* 0x0007e20000004200 */
[----:B------:R-:W-:Y:S01]  /*b380*/  FMUL R28, R51, R88 ;  /* 0x00000058331c7220 */ /* 0x000fe20000400000 */
[--C-:B------:R-:W-:Y:S01]  /*b390*/  HADD2.F32 R90, -RZ, R98.reuse.H0_H0 ;  /* 0x20000062ff5a7230 */ /* 0x100fe20000004100 */
[----:B-1----:R-:W-:Y:S01]  /*b3a0*/  F2FP.F16.F32.PACK_AB R148, R26, R25 ;  /* 0x000000191a94723e */ /* 0x002fe200000000ff */
[C---:B------:R-:W-:Y:S01]  /*b3b0*/  FFMA R27, R89.reuse, R92, R27 ;  /* 0x0000005c591b7223 */ /* 0x040fe2000000001b */
[----:B------:R-:W-:Y:S01]  /*b3c0*/  FFMA R28, R89, R93, R28 ;  /* 0x0000005d591c7223 */ /* 0x000fe2000000001c */
[-C--:B------:R-:W-:Y:S01]  /*b3d0*/  FMUL R29, R52, R88.reuse ;  /* 0x00000058341d7220 */ /* 0x080fe20000400000 */
[-C--:B------:R-:W-:Y:S01]  /*b3e0*/  FMUL R30, R53, R88.reuse ;  /* 0x00000058351e7220 */ /* 0x080fe20000400000 */
[--C-:B------:R-:W-:Y:S02]  /*b3f0*/  HADD2.F32 R92, -RZ, R99.reuse.H0_H0 ;  /* 0x20000063ff5c7230 */ /* 0x100fe40000004100 */
[----:B------:R-:W-:Y:S01]  /*b400*/  FMUL R31, R54, R88 ;  /* 0x00000058361f7220 */ /* 0x000fe20000400000 */
[----:B------:R-:W-:Y:S01]  /*b410*/  F2FP.F16.F32.PACK_AB R149, R28, R27 ;  /* 0x0000001b1c95723e */ /* 0x000fe200000000ff */
[----:B------:R-:W-:Y:S01]  /*b420*/  FFMA R29, R89, R90, R29 ;  /* 0x0000005a591d7223 */ /* 0x000fe2000000001d */
[----:B------:R-:W-:Y:S02]  /*b430*/  HADD2.F32 R90, -RZ, R98.H1_H1 ;  /* 0x30000062ff5a7230 */ /* 0x000fe40000004100 */
[-C--:B------:R-:W-:Y:S01]  /*b440*/  FMUL R32, R55, R88.reuse ;  /* 0x0000005837207220 */ /* 0x080fe20000400000 */
[----:B------:R-:W-:Y:S02]  /*b450*/  HADD2.F32 R91, -RZ, R99.H1_H1 ;  /* 0x30000063ff5b7230 */ /* 0x000fe40000004100 */
[-C--:B------:R-:W-:Y:S01]  /*b460*/  FMUL R56, R56, R88.reuse ;  /* 0x0000005838387220 */ /* 0x080fe20000400000 */
[----:B------:R-:W-:Y:S01]  /*b470*/  FMUL R57, R57, R88 ;  /* 0x0000005839397220 */ /* 0x000fe20000400000 */
[C---:B------:R-:W-:Y:S01]  /*b480*/  FFMA R30, R89.reuse, R90, R30 ;  /* 0x0000005a591e7223 */ /* 0x040fe2000000001e */
[--C-:B------:R-:W-:Y:S02]  /*b490*/  HADD2.F32 R90, -RZ, R104.reuse.H0_H0 ;  /* 0x20000068ff5a7230 */ /* 0x100fe40000004100 */
[C---:B------:R-:W-:Y:S01]  /*b4a0*/  FFMA R31, R89.reuse, R92, R31 ;  /* 0x0000005c591f7223 */ /* 0x040fe2000000001f */
[C---:B------:R-:W-:Y:S01]  /*b4b0*/  FFMA R32, R89.reuse, R91, R32 ;  /* 0x0000005b59207223 */ /* 0x040fe20000000020 */
[----:B------:R-:W-:Y:S01]  /*b4c0*/  HADD2.F32 R92, -RZ, R104.H1_H1 ;  /* 0x30000068ff5c7230 */ /* 0x000fe20000004100 */
[----:B------:R-:W-:Y:S01]  /*b4d0*/  F2FP.F16.F32.PACK_AB R150, R30, R29 ;  /* 0x0000001d1e96723e */ /* 0x000fe200000000ff */
[--C-:B------:R-:W-:Y:S02]  /*b4e0*/  HADD2.F32 R91, -RZ, R105.reuse.H0_H0 ;  /* 0x20000069ff5b7230 */ /* 0x100fe40000004100 */
[C---:B------:R-:W-:Y:S01]  /*b4f0*/  FFMA R56, R89.reuse, R90, R56 ;  /* 0x0000005a59387223 */ /* 0x040fe20000000038 */
[----:B------:R-:W-:Y:S01]  /*b500*/  F2FP.F16.F32.PACK_AB R151, R32, R31 ;  /* 0x0000001f2097723e */ /* 0x000fe200000000ff */
[----:B------:R-:W-:Y:S01]  /*b510*/  FFMA R57, R89, R92, R57 ;  /* 0x0000005c59397223 */ /* 0x000fe20000000039 */
[-C--:B------:R-:W-:Y:S01]  /*b520*/  FMUL R58, R58, R88.reuse ;  /* 0x000000583a3a7220 */ /* 0x080fe20000400000 */
[----:B------:R-:W-:Y:S02]  /*b530*/  HADD2.F32 R90, -RZ, R105.H1_H1 ;  /* 0x30000069ff5a7230 */ /* 0x000fe40000004100 */
[----:B------:R-:W-:Y:S01]  /*b540*/  FMUL R59, R59, R88 ;  /* 0x000000583b3b7220 */ /* 0x000fe20000400000 */
[----:B------:R1:W-:Y:S01]  /*b550*/  STSM.16.MT88.4 [R144+0x2800], R148 ;  /* 0x0028009490007844 */ /* 0x0003e20000004200 */
[----:B--2---:R-:W-:Y:S01]  /*b560*/  F2FP.F16.F32.PACK_AB R152, R57, R56 ;  /* 0x000000383998723e */ /* 0x004fe200000000ff */
[C---:B------:R-:W-:Y:S01]  /*b570*/  FFMA R58, R89.reuse, R91, R58 ;  /* 0x0000005b593a7223 */ /* 0x040fe2000000003a */
[--C-:B------:R-:W-:Y:S02]  /*b580*/  HADD2.F32 R91, -RZ, R106.reuse.H0_H0 ;  /* 0x2000006aff5b7230 */ /* 0x100fe40000004100 */
        /* <DEDUP_REMOVED lines=26> */
[----:B---3--:R-:W-:Y:S01]  /*b730*/  F2FP.F16.F32.PACK_AB R156, R65, R64 ;  /* 0x00000040419c723e */ /* 0x008fe200000000ff */
        /* <DEDUP_REMOVED lines=12> */
[-C--:B------:R-:W-:Y:S01]  /*b800*/  FMUL R71, R71, R88.reuse ;  /* 0x0000005847477220 */ /* 0x080fe20000400000 */
[----:B------:R-:W-:Y:S01]  /*b810*/  FMUL R72, R72, R88 ;  /* 0x0000005848487220 */ /* 0x000fe20000400000 */
[----:B------:R-:W-:Y:S01]  /*b820*/  F2FP.F16.F32.PACK_AB R158, R69, R68 ;  /* 0x00000044459e723e */ /* 0x000fe200000000ff */
[C---:B------:R-:W-:Y:S01]  /*b830*/  FFMA R70, R89.reuse, R91, R70 ;  /* 0x0000005b59467223 */ /* 0x040fe20000000046 */
[--C-:B------:R-:W-:Y:S02]  /*b840*/  HADD2.F32 R91, -RZ, R120.reuse.H0_H0 ;  /* 0x20000078ff5b7230 */ /* 0x100fe40000004100 */
[----:B------:R-:W-:Y:S01]  /*b850*/  FFMA R71, R89, R90, R71 ;  /* 0x0000005a59477223 */ /* 0x000fe20000000047 */
[----:B------:R-:W-:Y:S02]  /*b860*/  HADD2.F32 R92, -RZ, R120.H1_H1 ;  /* 0x30000078ff5c7230 */ /* 0x000fe40000004100 */
[----:B------:R-:W-:Y:S01]  /*b870*/  FMUL R73, R73, R88 ;  /* 0x0000005849497220 */ /* 0x000fe20000400000 */
[--C-:B------:R-:W-:Y:S02]  /*b880*/  HADD2.F32 R93, -RZ, R121.reuse.H0_H0 ;  /* 0x20000079ff5d7230 */ /* 0x100fe40000004100 */
[----:B------:R-:W-:Y:S01]  /*b890*/  FFMA R72, R89, R91, R72 ;  /* 0x0000005b59487223 */ /* 0x000fe20000000048 */
[----:B------:R-:W-:Y:S01]  /*b8a0*/  F2FP.F16.F32.PACK_AB R159, R71, R70 ;  /* 0x00000046479f723e */ /* 0x000fe200000000ff */
[----:B------:R-:W-:Y:S01]  /*b8b0*/  FFMA R73, R89, R92, R73 ;  /* 0x0000005c59497223 */ /* 0x000fe20000000049 */
[-C--:B------:R-:W-:Y:S01]  /*b8c0*/  FMUL R74, R74, R88.reuse ;  /* 0x000000584a4a7220 */ /* 0x080fe20000400000 */
[----:B------:R-:W-:Y:S02]  /*b8d0*/  HADD2.F32 R90, -RZ, R121.H1_H1 ;  /* 0x30000079ff5a7230 */ /* 0x000fe40000004100 */
[----:B------:R-:W-:Y:S01]  /*b8e0*/  FMUL R75, R75, R88 ;  /* 0x000000584b4b7220 */ /* 0x000fe20000400000 */
[----:B------:R1:W-:Y:S01]  /*b8f0*/  STSM.16.MT88.4 [R165+0x1800], R156 ;  /* 0x0018009ca5007844 */ /* 0x0003e20000004200 */
[----:B------:R-:W-:Y:S01]  /*b900*/  F2FP.F16.F32.PACK_AB R160, R73, R72 ;  /* 0x0000004849a0723e */ /* 0x000fe200000000ff */
[C---:B------:R-:W-:Y:S01]  /*b910*/  FFMA R74, R89.reuse, R93, R74 ;  /* 0x0000005d594a7223 */ /* 0x040fe2000000004a */
[----:B------:R-:W-:Y:S01]  /*b920*/  FFMA R75, R89, R90, R75 ;  /* 0x0000005a594b7223 */ /* 0x000fe2000000004b */
[--C-:B------:R-:W-:Y:S02]  /*b930*/  HADD2.F32 R91, -RZ, R122.reuse.H0_H0 ;  /* 0x2000007aff5b7230 */ /* 0x100fe40000004100 */
        /* <DEDUP_REMOVED lines=10> */
[--C-:B------:R-:W-:Y:S02]  /*b9e0*/  HADD2.F32 R90, -RZ, R124.reuse.H0_H0 ;  /* 0x2000007cff5a7230 */ /* 0x100fe40000004100 */
[C---:B------:R-:W-:Y:S01]  /*b9f0*/  FFMA R78, R89.reuse, R93, R78 ;  /* 0x0000005d594e7223 */ /* 0x040fe2000000004e */
[----:B------:R-:W-:Y:S01]  /*ba00*/  FMUL R80, R80, R88 ;  /* 0x0000005850507220 */ /* 0x000fe20000400000 */
[----:B------:R-:W-:Y:S01]  /*ba10*/  FFMA R79, R89, R92, R79 ;  /* 0x0000005c594f7223 */ /* 0x000fe2000000004f */
[----:B------:R-:W-:Y:S02]  /*ba20*/  HADD2.F32 R92, -RZ, R124.H1_H1 ;  /* 0x3000007cff5c7230 */ /* 0x000fe40000004100 */
[-C--:B------:R-:W-:Y:S01]  /*ba30*/  FMUL R81, R81, R88.reuse ;  /* 0x0000005851517220 */ /* 0x080fe20000400000 */
[--C-:B------:R-:W-:Y:S02]  /*ba40*/  HADD2.F32 R91, -RZ, R125.reuse.H0_H0 ;  /* 0x2000007dff5b7230 */ /* 0x100fe40000004100 */
[----:B------:R-:W-:Y:S01]  /*ba50*/  FMUL R82, R82, R88 ;  /* 0x0000005852527220 */ /* 0x000fe20000400000 */
[C---:B------:R-:W-:Y:S01]  /*ba60*/  FFMA R80, R89.reuse, R90, R80 ;  /* 0x0000005a59507223 */ /* 0x040fe20000000050 */
[C---:B------:R-:W-:Y:S01]  /*ba70*/  FFMA R81, R89.reuse, R92, R81 ;  /* 0x0000005c59517223 */ /* 0x040fe20000000051 */
[----:B------:R-:W-:Y:S02]  /*ba80*/  HADD2.F32 R90, -RZ, R125.H1_H1 ;  /* 0x3000007dff5a7230 */ /* 0x000fe40000004100 */
[----:B------:R-:W-:Y:S01]  /*ba90*/  FFMA R82, R89, R91, R82 ;  /* 0x0000005b59527223 */ /* 0x000fe20000000052 */
[-C--:B------:R-:W-:Y:S01]  /*baa0*/  FMUL R83, R83, R88.reuse ;  /* 0x0000005853537220 */ /* 0x080fe20000400000 */
[--C-:B------:R-:W-:Y:S02]  /*bab0*/  HADD2.F32 R91, -RZ, R126.reuse.H0_H0 ;  /* 0x2000007eff5b7230 */ /* 0x100fe40000004100 */
[-C--:B------:R-:W-:Y:S01]  /*bac0*/  FMUL R84, R84, R88.reuse ;  /* 0x0000005854547220 */ /* 0x080fe20000400000 */
[----:B------:R-:W-:Y:S02]  /*bad0*/  HADD2.F32 R92, -RZ, R126.H1_H1 ;  /* 0x3000007eff5c7230 */ /* 0x000fe40000004100 */
[-C--:B------:R-:W-:Y:S01]  /*bae0*/  FMUL R85, R85, R88.reuse ;  /* 0x0000005855557220 */ /* 0x080fe20000400000 */
[--C-:B------:R-:W-:Y:S02]  /*baf0*/  HADD2.F32 R93, -RZ, R127.reuse.H0_H0 ;  /* 0x2000007fff5d7230 */ /* 0x100fe40000004100 */
[----:B------:R-:W-:Y:S01]  /*bb00*/  FMUL R86, R86, R88 ;  /* 0x0000005856567220 */ /* 0x000fe20000400000 */
[----:B------:R-:W-:Y:S02]  /*bb10*/  HADD2.F32 R94, -RZ, R127.H1_H1 ;  /* 0x3000007fff5e7230 */ /* 0x000fe40000004100 */
[----:B------:R-:W-:Y:S01]  /*bb20*/  FFMA R83, R89, R90, R83 ;  /* 0x0000005a59537223 */ /* 0x000fe20000000053 */
[----:B------:R-:W-:Y:S01]  /*bb30*/  FMUL R87, R87, R88 ;  /* 0x0000005857577220 */ /* 0x000fe20000400000 */
[C---:B------:R-:W-:Y:S01]  /*bb40*/  FFMA R84, R89.reuse, R91, R84 ;  /* 0x0000005b59547223 */ /* 0x040fe20000000054 */
[C---:B------:R-:W-:Y:S01]  /*bb50*/  FFMA R85, R89.reuse, R92, R85 ;  /* 0x0000005c59557223 */ /* 0x040fe20000000055 */
[C---:B------:R-:W-:Y:S01]  /*bb60*/  FFMA R86, R89.reuse, R93, R86 ;  /* 0x0000005d59567223 */ /* 0x040fe20000000056 */
[----:B------:R-:W-:Y:S01]  /*bb70*/  FFMA R87, R89, R94, R87 ;  /* 0x0000005e59577223 */ /* 0x000fe20000000057 */
[----:B------:R-:W-:Y:S01]  /*bb80*/  F2FP.F16.F32.PACK_AB R162, R77, R76 ;  /* 0x0000004c4da2723e */ /* 0x000fe200000000ff */
[----:B------:R-:W-:Y:S01]  /*bb90*/  BSSY.RECONVERGENT B0, `(.L_x_154) ;  /* 0x000001c000007945 */ /* 0x000fe20003800200 */
[----:B------:R-:W-:Y:S02]  /*bba0*/  F2FP.F16.F32.PACK_AB R163, R79, R78 ;  /* 0x0000004e4fa3723e */ /* 0x000fe400000000ff */
[----:B------:R-:W-:Y:S02]  /*bbb0*/  F2FP.F16.F32.PACK_AB R36, R81, R80 ;  /* 0x000000505124723e */ /* 0x000fe400000000ff */
[----:B------:R-:W-:Y:S01]  /*bbc0*/  F2FP.F16.F32.PACK_AB R37, R83, R82 ;  /* 0x000000525325723e */ /* 0x000fe200000000ff */
[----:B------:R1:W-:Y:S01]  /*bbd0*/  STSM.16.MT88.4 [R165+0x2000], R160 ;  /* 0x002000a0a5007844 */ /* 0x0003e20000004200 */
[----:B------:R-:W-:Y:S02]  /*bbe0*/  F2FP.F16.F32.PACK_AB R38, R85, R84 ;  /* 0x000000545526723e */ /* 0x000fe400000000ff */
[----:B------:R-:W-:Y:S02]  /*bbf0*/  F2FP.F16.F32.PACK_AB R39, R87, R86 ;  /* 0x000000565727723e */ /* 0x000fe400000000ff */
[----:B------:R-:W-:Y:S03]  /*bc00*/  ISETP.NE.AND P0, PT, R147, RZ, PT ;  /* 0x000000ff9300720c */ /* 0x000fe60003f05270 */
[----:B------:R1:W-:Y:S01]  /*bc10*/  STSM.16.MT88.4 [R165+0x2800], R36 ;  /* 0x00280024a5007844 */ /* 0x0003e20000004200 */
[----:B------:R-:W-:Y:S01]  /*bc20*/  @!PT LDS RZ, [RZ] ;  /* 0x00000000fffff984 */ /* 0x000fe20000000800 */
[----:B------:R-:W-:Y:S01]  /*bc30*/  @!PT LDS RZ, [RZ] ;  /* 0x00000000fffff984 */ /* 0x000fe20000000800 */
[----:B------:R-:W-:Y:S01]  /*bc40*/  @!PT LDS RZ, [RZ] ;  /* 0x00000000fffff984 */ /* 0x000fe20000000800 */
[----:B------:R-:W-:Y:S01]  /*bc50*/  @!PT LDS RZ, [RZ] ;  /* 0x00000000fffff984 */ /* 0x000fe20000000800 */
[----:B------:R2:W-:Y:S07]  /*bc60*/  MEMBAR.ALL.CTA ;  /* 0x0000000000007992 */ /* 0x0005ee0000008000 */
[----:B--2---:R-:W2:Y:S02]  /*bc70*/  FENCE.VIEW.ASYNC.S ;  /* 0x00000000000073c6 */ /* 0x004ea40000000000 */
[----:B--2---:R-:W-:Y:S06]  /*bc80*/  BAR.SYNC.DEFER_BLOCKING 0x1, 0x80 ;  /* 0x0042000000007b1d */ /* 0x004fec0000010000 */
[----:B------:R-:W-:Y:S05]  /*bc90*/  @!P0 BRA `(.L_x_155) ;  /* 0x00000000002c8947 */ /* 0x000fea0003800000 */
[----:B------:R-:W-:Y:S02]  /*bca0*/  UIADD3 UR7, UPT, UPT, UR43, 0x1000, URZ ;  /* 0x000010002b077890 */ /* 0x000fe4000fffe0ff */
[----:B------:R-:W-:Y:S02]  /*bcb0*/  UIADD3 UR5, UPT, UPT, UR41, 0x40, URZ ;  /* 0x0000004029057890 */ /* 0x000fe4000fffe0ff */
[----:B------:R-:W-:Y:S02]  /*bcc0*/  UIADD3 UR4, UPT, UPT, UR43, 0x3000, URZ ;  /* 0x000030002b047890 */ /* 0x000fe4000fffe0ff */
[----:B------:R-:W-:Y:S01]  /*bcd0*/  MOV R129, UR7 ;  /* 0x0000000700817c02 */ /* 0x000fe20008000f00 */
[----:B------:R-:W-:Y:S03]  /*bce0*/  UMOV UR6, UR42 ;  /* 0x0000002a00067c82 */ /* 0x000fe60008000000 */
[----:B------:R-:W-:Y:S11]  /*bcf0*/  R2UR UR40, R129 ;  /* 0x00000000812872ca */ /* 0x000ff600000e0000 */
[----:B------:R-:W-:Y:S02]  /*bd00*/  @!UPT UIADD3 URZ, UPT, UPT, URZ, URZ, URZ ;  /* 0x000000fffffff290 */ /* 0x000fe4000fffe0ff */
[----:B------:R2:W-:Y:S01]  /*bd10*/  UTMASTG.2D [UR40], [UR56] ;  /* 0x00000028380073b5 */ /* 0x0005e20008008000 */
[----:B------:R2:W-:Y:S01]  /*bd20*/  UTMASTG.2D [UR4], [UR56] ;  /* 0x00000004380073b5 */ /* 0x0005e20008008000 */
[----:B------:R0:W-:Y:S01]  /*bd30*/  UTMACMDFLUSH ;  /* 0x00000000000079b7 */ /* 0x0001e20000000000 */
[----:B--2---:R-:W-:Y:S04]  /*bd40*/  DEPBAR.LE SB0, 0x1 ;  /* 0x000080400000791a */ /* 0x004fe80000000000 */
.L_x_155:
[----:B------:R-:W-:Y:S05]  /*bd50*/  BSYNC.RECONVERGENT B0 ;  /* 0x0000000000007941 */ /* 0x000fea0003800200 */
.L_x_154:
[----:B------:R-:W-:Y:S01]  /*bd60*/  UISETP.NE.AND UP1, UPT, UR54, URZ, UPT ;  /* 0x000000ff3600728c */ /* 0x000fe2000bf25270 */
[----:B------:R-:W-:Y:S01]  /*bd70*/  BAR.SYNC.DEFER_BLOCKING 0x1, 0x80 ;  /* 0x0042000000007b1d */ /* 0x000fe20000010000 */
[----:B------:R-:W-:Y:S01]  /*bd80*/  SHF.L.U32 R0, R138, 0x1f, RZ ;  /* 0x0000001f8a007819 */ /* 0x000fe200000006ff */
[----:B-1----:R-:W-:Y:S03]  /*bd90*/  IMAD R148, R141, 0x2, R164 ;  /* 0x000000028d947824 */ /* 0x002fe600078e02a4 */
[----:B------:R-:W-:Y:S05]  /*bda0*/  PLOP3.LUT P0, PT, PT, PT, UP1, 0x80, 0x8 ;  /* 0x000000000008781c */ /* 0x000fea0003f0f018 */
[----:B------:R-:W-:Y:S04]  /*bdb0*/  @UP1 ULEA UR4, UR53, UR43, 0x3 ;  /* 0x0000002b35041291 */ /* 0x000fe8000f8e18ff */
[----:B------:R-:W-:Y:S04]  /*bdc0*/  @UP1 UIADD3 UR4, UPT, UPT, UR4, 0x50, URZ ;  /* 0x0000005004041890 */ /* 0x000fe8000fffe0ff */
[----:B------:R-:W-:Y:S09]  /*bdd0*/  @UP1 UPRMT UR4, UR52, 0x654, UR4 ;  /* 0x0000065434041896 */ /* 0x000ff20008000004 */
[----:B------:R-:W-:Y:S01]  /*bde0*/  @P0 SYNCS.ARRIVE.TRANS64.RED.A1T0 RZ, [UR4], RZ ;  /* 0x000000ffffff09a7 */ /* 0x000fe20008100404 */
[----:B------:R-:W-:Y:S01]  /*bdf0*/  @UP1 UIADD3 UR4, UPT, UPT, UR53, 0x1, URZ ;  /* 0x0000000135041890 */ /* 0x000fe2000fffe0ff */
[----:B------:R-:W-:Y:S01]  /*be00*/  BSSY B0, `(.L_x_156) ;  /* 0x0000008000007945 */ /* 0x000fe20003800000 */
[----:B------:R-:W-:Y:S02]  /*be10*/  FSETP.NEU.AND P0, PT, R89, RZ, PT ;  /* 0x000000ff5900720b */ /* 0x000fe40003f0d000 */
[----:B------:R-:W-:Y:S01]  /*be20*/  @UP1 UISETP.NE.AND UP0, UPT, UR4, 0x4, UPT ;  /* 0x000000040400188c */ /* 0x000fe2000bf05270 */
[----:B------:R-:W1:Y:S03]  /*be30*/  SYNCS.PHASECHK.TRANS64.TRYWAIT P1, [UR43+0x38], R0 ;  /* 0x00003800ff0075a7 */ /* 0x000e66000802112b */
[----:B------:R-:W-:Y:S01]  /*be40*/  @UP1 USEL UR53, UR4, URZ, UP0 ;  /* 0x000000ff04351287 */ /* 0x000fe20008000000 */
[----:B-1----:R-:W-:Y:S11]  /*be50*/  @P1 BRA `(.L_x_157) ;  /* 0x0000000000081947 */ /* 0x002ff60003800000 */
[----:B------:R-:W1:Y:S02]  /*be60*/  SYNCS.PHASECHK.TRANS64.TRYWAIT P1, [UR43+0x38], R0 ;  /* 0x00003800ff0075a7 */ /* 0x000e64000802112b */
[----:B-1----:R-:W-:Y:S05]  /*be70*/  @!P1 BRA `(.L_x_158) ;  /* 0x0000007800209947 */ /* 0x002fea0003800000 */
.L_x_157:
[----:B------:R-:W-:Y:S05]  /*be80*/  BSYNC B0 ;  /* 0x0000000000007941 */ /* 0x000fea0003800000 */
.L_x_156:
[----:B------:R-:W-:Y:S05]  /*be90*/  @P0 WARPSYNC.ALL ;  /* 0x0000000000000948 */ /* 0x000fea0003800000 */
[----:B------:R2:W3:Y:S01]  /*bea0*/  @P0 LDSM.16.MT88.4 R116, [R139+UR43+0x5000] ;  /* 0x0050002b8b74083b */ /* 0x0004e20008004200 */
[----:B------:R-:W-:Y:S02]  /*beb0*/  ISETP.GE.AND P1, PT, R146, 0x1, PT ;  /* 0x000000019200780c */ /* 0x000fe40003f26270 */
[----:B------:R-:W-:Y:S02]  /*bec0*/  CS2R R54, SRZ ;  /* 0x0000000000367805 */ /* 0x000fe4000001ff00 */
[----:B------:R-:W-:Y:S01]  /*bed0*/  CS2R R52, SRZ ;  /* 0x0000000000347805 */ /* 0x000fe2000001ff00 */
[----:B------:R2:W1:Y:S01]  /*bee0*/  @P0 LDSM.16.MT88.4 R108, [R139+UR43+0x5800] ;  /* 0x0058002b8b6c083b */ /* 0x0004620008004200 */
[----:B------:R-:W-:Y:S02]  /*bef0*/  CS2R R50, SRZ ;  /* 0x0000000000327805 */ /* 0x000fe4000001ff00 */
        /* <DEDUP_REMOVED lines=10> */
[----:B------:R2:W1:Y:S01]  /*bfa0*/  @P0 LDSM.16.MT88.4 R104, [R148+0x4000] ;  /* 0x004000009468083b */ /* 0x0004620000004200 */
        /* <DEDUP_REMOVED lines=24> */
[----:B--23--:R-:W-:Y:S06]  /*c130*/  @!P1 BRA `(.L_x_159) ;  /* 0x0000000000c49947 */ /* 0x00cfec0003800000 */
[----:B-1----:R-:W-:Y:S05]  /*c140*/  VIADD R3, R95, 0x40 ;  /* 0x000000405f037836 */ /* 0x002fea0000000000 */
[----:B------:R-:W-:Y:S04]  /*c150*/  SHF.R.U32.HI R3, RZ, 0x15, R3 ;  /* 0x00000015ff037819 */ /* 0x000fe80000011603 */
[----:B------:R-:W-:Y:S11]  /*c160*/  LOP3.LUT P0, RZ, R3, 0x3, R128, 0x48, !PT ;  /* 0x0000000303ff7812 */ /* 0x000ff60007804880 */
[----:B------:R-:W-:Y:S02]  /*c170*/  @!UPT UIADD3 URZ, UPT, UPT, URZ, URZ, URZ ;  /* 0x000000fffffff290 */ /* 0x000fe4000fffe0ff */
[----:B------:R-:W-:Y:S05]  /*c180*/  @!P0 BRA `(.L_x_160) ;  /* 0x0000000000408947 */ /* 0x000fea0003800000 */
[----:B------:R-:W1:Y:S01]  /*c190*/  LDCU.64 UR8, c[0x4][0x70] ;  /* 0x01000e00ff0877ac */ /* 0x000e620008000a00 */
[----:B------:R-:W-:Y:S01]  /*c1a0*/  MOV R3, 0x0 ;  /* 0x0000000000037802 */ /* 0x000fe20000000f00 */
[----:B------:R-:W-:Y:S02]  /*c1b0*/  HFMA2 R12, -RZ, RZ, 0, 5.9604644775390625e-08 ;  /* 0x00000001ff0c7431 */ /* 0x000fe400000001ff */
[----:B------:R-:W-:Y:S02]  /*c1c0*/  IMAD.MOV.U32 R8, RZ, RZ, 0x192 ;  /* 0x00000192ff087424 */ /* 0x000fe400078e00ff */
[----:B------:R-:W-:Y:S01]  /*c1d0*/  IMAD.MOV.U32 R13, RZ, RZ, RZ ;  /* 0x000000ffff0d7224 */ /* 0x000fe200078e00ff */
[----:B------:R-:W2:Y:S01]  /*c1e0*/  LDCU.64 UR6, c[0x4][0x78] ;  /* 0x01000f00ff0677ac */ /* 0x000ea20008000a00 */
[----:B------:R-:W3:Y:S01]  /*c1f0*/  LDC.64 R2, c[0x4][R3] ;  /* 0x0100000003027b82 */ /* 0x000ee20000000a00 */
[----:B------:R-:W5:Y:S01]  /*c200*/  LDCU.64 UR4, c[0x4][0x10] ;  /* 0x01000200ff0477ac */ /* 0x000f620008000a00 */
[----:B-1----:R-:W-:Y:S01]  /*c210*/  MOV R5, UR9 ;  /* 0x0000000900057c02 */ /* 0x002fe20008000f00 */
[----:B------:R-:W-:Y:S01]  /*c220*/  IMAD.U32 R4, RZ, RZ, UR8 ;  /* 0x00000008ff047e24 */ /* 0x000fe2000f8e00ff */
[----:B--2---:R-:W-:Y:S01]  /*c230*/  MOV R7, UR7 ;  /* 0x0000000700077c02 */ /* 0x004fe20008000f00 */
[----:B------:R-:W-:Y:S01]  /*c240*/  IMAD.U32 R6, RZ, RZ, UR6 ;  /* 0x00000006ff067e24 */ /* 0x000fe2000f8e00ff */
[----:B-----5:R-:W-:Y:S01]  /*c250*/  MOV R11, UR5 ;  /* 0x00000005000b7c02 */ /* 0x020fe20008000f00 */
[----:B------:R-:W-:Y:S02]  /*c260*/  IMAD.U32 R10, RZ, RZ, UR4 ;  /* 0x00000004ff0a7e24 */ /* 0x000fe4000f8e00ff */
[----:B------:R-:W-:Y:S07]  /*c270*/  LEPC R20, `(.L_x_160) ;  /* 0x000000001014794e */ /* 0x000fee0000000000 */
[----:B---34-:R-:W-:Y:S05]  /*c280*/  CALL.ABS.NOINC R2 ;  /* 0x0000000002007343 */ /* 0x018fea0003c00000 */
.L_x_160:
[----:B------:R-:W-:Y:S05]  /*c290*/  WARPSYNC.ALL ;  /* 0x0000000000007948 */ /* 0x000fea0003800000 */
[C---:B------:R-:W-:Y:S01]  /*c2a0*/  R2UR UR4, R95.reuse ;  /* 0x000000005f0472ca */ /* 0x040fe200000e0000 */
[----:B------:R-:W-:Y:S05]  /*c2b0*/  VIADD R3, R95, 0x100040 ;  /* 0x001000405f037836 */ /* 0x000fea0000000000 */
[----:B------:R-:W-:Y:S04]  /*c2c0*/  SHF.R.U32.HI R3, RZ, 0x15, R3 ;  /* 0x00000015ff037819 */ /* 0x000fe80000011603 */
[----:B------:R-:W-:Y:S03]  /*c2d0*/  LOP3.LUT P0, RZ, R3, 0x3, R128, 0x48, !PT ;  /* 0x0000000303ff7812 */ /* 0x000fe60007804880 */
[----:B------:R-:W1:Y:S10]  /*c2e0*/  LDTM.16dp256bit.x8 R24, tmem[UR4+0x40] ;  /* 0x00004004001879ee */ /* 0x000e7400081a0000 */
[----:B-1----:R-:W-:Y:S05]  /*c2f0*/  @!P0 BRA `(.L_x_161) ;  /* 0x0000000000408947 */ /* 0x002fea0003800000 */
        /* <DEDUP_REMOVED lines=16> */
.L_x_161:
[----:B------:R-:W-:Y:S05]  /*c400*/  WARPSYNC.ALL ;  /* 0x0000000000007948 */ /* 0x000fea0003800000 */
[----:B------:R-:W-:Y:S11]  /*c410*/  R2UR UR4, R95 ;  /* 0x000000005f0472ca */ /* 0x000ff600000e0000 */
[----:B------:R-:W-:Y:S02]  /*c420*/  @!UPT UIADD3 URZ, UPT, UPT, URZ, URZ, URZ ;  /* 0x000000fffffff290 */ /* 0x000fe4000fffe0ff */
[----:B------:R-:W2:Y:S02]  /*c430*/  LDTM.16dp256bit.x8 R56, tmem[UR4+0x100040] ;  /* 0x10004004003879ee */ /* 0x000ea400081a0000 */
[----:B--2---:R-:W-:Y:S01]  /*c440*/  NOP ;  /* 0x0000000000007918 */ /* 0x004fe20000000000 */
.L_x_159:
[--C-:B------:R-:W-:Y:S01]  /*c450*/  HADD2.F32 R4, -RZ, R116.reuse.H0_H0 ;  /* 0x20000074ff047230 */ /* 0x100fe20000004100 */
[----:B------:R-:W-:Y:S05]  /*c460*/  WARPSYNC.ALL ;  /* 0x0000000000007948 */ /* 0x000fea0003800000 */
[-C--:B-1----:R-:W-:Y:S01]  /*c470*/  FMUL R0, R24, R88.reuse ;  /* 0x0000005818007220 */ /* 0x082fe20000400000 */
[----:B------:R-:W-:Y:S02]  /*c480*/  HADD2.F32 R5, -RZ, R116.H1_H1 ;  /* 0x30000074ff057230 */ /* 0x000fe40000004100 */
[----:B------:R-:W-:Y:S01]  /*c490*/  FMUL R2, R25, R88 ;  /* 0x0000005819027220 */ /* 0x000fe20000400000 */
[--C-:B------:R-:W-:Y:S02]  /*c4a0*/  HADD2.F32 R6, -RZ, R117.reuse.H0_H0 ;  /* 0x20000075ff067230 */ /* 0x100fe40000004100 */
[C---:B------:R-:W-:Y:S01]  /*c4b0*/  FFMA R0, R89.reuse, R4, R0 ;  /* 0x0000000459007223 */ /* 0x040fe20000000000 */
[-C--:B------:R-:W-:Y:S01]  /*c4c0*/  FMUL R3, R26, R88.reuse ;  /* 0x000000581a037220 */ /* 0x080fe20000400000 */
[----:B------:R-:W-:Y:S02]  /*c4d0*/  HADD2.F32 R7, -RZ, R117.H1_H1 ;  /* 0x30000075ff077230 */ /* 0x000fe40000004100 */
[----:B------:R-:W-:Y:S01]  /*c4e0*/  FFMA R2, R89, R5, R2 ;  /* 0x0000000559027223 */ /* 0x000fe20000000002 */
[----:B------:R-:W-:Y:S01]  /*c4f0*/  FMUL R4, R27, R88 ;  /* 0x000000581b047220 */ /* 0x000fe20000400000 */
[--C-:B------:R-:W-:Y:S02]  /*c500*/  HADD2.F32 R8, -RZ, R118.reuse.H0_H0 ;  /* 0x20000076ff087230 */ /* 0x100fe40000004100 */
[C---:B------:R-:W-:Y:S01]  /*c510*/  FFMA R3, R89.reuse, R6, R3 ;  /* 0x0000000659037223 */ /* 0x040fe20000000003 */
[----:B------:R-:W-:Y:S01]  /*c520*/  FMUL R5, R28, R88 ;  /* 0x000000581c057220 */ /* 0x000fe20000400000 */
[----:B------:R-:W-:Y:S02]  /*c530*/  HADD2.F32 R9, -RZ, R118.H1_H1 ;  /* 0x30000076ff097230 */ /* 0x000fe40000004100 */
[C---:B------:R-:W-:Y:S01]  /*c540*/  FFMA R4, R89.reuse, R7, R4 ;  /* 0x0000000759047223 */ /* 0x040fe20000000004 */
[----:B------:R-:W-:Y:S02]  /*c550*/  HADD2.F32 R28, -RZ, R110.H0_H0 ;  /* 0x2000006eff1c7230 */ /* 0x000fe40000004100 */
[----:B------:R-:W-:Y:S01]  /*c560*/  FFMA R5, R89, R8, R5 ;  /* 0x0000000859057223 */ /* 0x000fe20000000005 */
[-C--:B------:R-:W-:Y:S01]  /*c570*/  FMUL R6, R29, R88.reuse ;  /* 0x000000581d067220 */ /* 0x080fe20000400000 */
[----:B------:R-:W-:Y:S02]  /*c580*/  HADD2.F32 R29, -RZ, R111.H1_H1 ;  /* 0x3000006fff1d7230 */ /* 0x000fe40000004100 */
[-C--:B------:R-:W-:Y:S01]  /*c590*/  FMUL R19, R64, R88.reuse ;  /* 0x0000005840137220 */ /* 0x080fe20000400000 */
[----:B------:R-:W-:Y:S01]  /*c5a0*/  FMUL R64, R80, R88 ;  /* 0x0000005850407220 */ /* 0x000fe20000400000 */
[----:B------:R-:W-:Y:S01]  /*c5b0*/  F2FP.F16.F32.PACK_AB R80, R2, R0 ;  /* 0x000000000250723e */ /* 0x000fe200000000ff */
[--C-:B------:R-:W-:Y:S02]  /*c5c0*/  HADD2.F32 R7, -RZ, R119.reuse.H0_H0 ;  /* 0x20000077ff077230 */ /* 0x100fe40000004100 */
[----:B------:R-:W-:Y:S01]  /*c5d0*/  FFMA R6, R89, R9, R6 ;  /* 0x0000000959067223 */ /* 0x000fe20000000006 */
[-C--:B------:R-:W-:Y:S01]  /*c5e0*/  FMUL R2, R31, R88.reuse ;  /* 0x000000581f027220 */ /* 0x080fe20000400000 */
[-C--:B------:R-:W-:Y:S01]  /*c5f0*/  FMUL R0, R30, R88.reuse ;  /* 0x000000581e007220 */ /* 0x080fe20000400000 */
[----:B------:R-:W-:Y:S02]  /*c600*/  HADD2.F32 R9, -RZ, R119.H1_H1 ;  /* 0x30000077ff097230 */ /* 0x000fe40000004100 */
[-C--:B------:R-:W-:Y:S01]  /*c610*/  FMUL R20, R65, R88.reuse ;  /* 0x0000005841147220 */ /* 0x080fe20000400000 */
[-C--:B------:R-:W-:Y:S01]  /*c620*/  FMUL R65, R81, R88.reuse ;  /* 0x0000005851417220 */ /* 0x080fe20000400000 */
[----:B------:R-:W-:Y:S01]  /*c630*/  F2FP.F16.F32.PACK_AB R81, R4, R3 ;  /* 0x000000030451723e */ /* 0x000fe200000000ff */
[C---:B------:R-:W-:Y:S01]  /*c640*/  FFMA R0, R89.reuse, R7, R0 ;  /* 0x0000000759007223 */ /* 0x040fe20000000000 */
[-C--:B------:R-:W-:Y:S01]  /*c650*/  FMUL R3, R32, R88.reuse ;  /* 0x0000005820037220 */ /* 0x080fe20000400000 */
[----:B------:R-:W-:Y:S01]  /*c660*/  FFMA R2, R89, R9, R2 ;  /* 0x0000000959027223 */ /* 0x000fe20000000002 */
[--C-:B------:R-:W-:Y:S02]  /*c670*/  HADD2.F32 R8, -RZ, R108.reuse.H0_H0 ;  /* 0x2000006cff087230 */ /* 0x100fe40000004100 */
[-C--:B------:R-:W-:Y:S01]  /*c680*/  FMUL R4, R33, R88.reuse ;  /* 0x0000005821047220 */ /* 0x080fe20000400000 */
[----:B------:R-:W-:Y:S02]  /*c690*/  HADD2.F32 R30, -RZ, R111.H0_H0 ;  /* 0x2000006fff1e7230 */ /* 0x000fe40000004100 */
[-C--:B------:R-:W-:Y:S01]  /*c6a0*/  FMUL R21, R66, R88.reuse ;  /* 0x0000005842157220 */ /* 0x080fe20000400000 */
[-C--:B------:R-:W-:Y:S01]  /*c6b0*/  FMUL R66, R82, R88.reuse ;  /* 0x0000005852427220 */ /* 0x080fe20000400000 */
[----:B------:R-:W-:Y:S01]  /*c6c0*/  HADD2.F32 R7, -RZ, R108.H1_H1 ;  /* 0x3000006cff077230 */ /* 0x000fe20000004100 */
[----:B------:R-:W-:Y:S01]  /*c6d0*/  F2FP.F16.F32.PACK_AB R82, R6, R5 ;  /* 0x000000050652723e */ /* 0x000fe200000000ff */
[--C-:B------:R-:W-:Y:S02]  /*c6e0*/  HADD2.F32 R10, -RZ, R109.reuse.H0_H0 ;  /* 0x2000006dff0a7230 */ /* 0x100fe40000004100 */
[-C--:B------:R-:W-:Y:S01]  /*c6f0*/  FMUL R5, R34, R88.reuse ;  /* 0x0000005822057220 */ /* 0x080fe20000400000 */
[----:B------:R-:W-:Y:S02]  /*c700*/  HADD2.F32 R9, -RZ, R109.H1_H1 ;  /* 0x3000006dff097230 */ /* 0x000fe40000004100 */
[----:B------:R-:W-:Y:S01]  /*c710*/  FMUL R6, R35, R88 ;  /* 0x0000005823067220 */ /* 0x000fe20000400000 */
[C---:B------:R-:W-:Y:S01]  /*c720*/  FFMA R3, R89.reuse, R8, R3 ;  /* 0x0000000859037223 */ /* 0x040fe20000000003 */
[C---:B------:R-:W-:Y:S01]  /*c730*/  FFMA R4, R89.reuse, R7, R4 ;  /* 0x0000000759047223 */ /* 0x040fe20000000004 */
[C---:B------:R-:W-:Y:S01]  /*c740*/  FFMA R5, R89.reuse, R10, R5 ;  /* 0x0000000a59057223 */ /* 0x040fe20000000005 */
[-C--:B------:R-:W-:Y:S01]  /*c750*/  FMUL R7, R36, R88.reuse ;  /* 0x0000005824077220 */ /* 0x080fe20000400000 */
[----:B------:R-:W-:Y:S02]  /*c760*/  HADD2.F32 R27, -RZ, R110.H1_H1 ;  /* 0x3000006eff1b7230 */ /* 0x000fe40000004100 */
[----:B------:R-:W-:Y:S01]  /*c770*/  FFMA R6, R89, R9, R6 ;  /* 0x0000000959067223 */ /* 0x000fe20000000006 */
[-C--:B------:R-:W-:Y:S01]  /*c780*/  FMUL R8, R37, R88.reuse ;  /* 0x0000005825087220 */ /* 0x080fe20000400000 */
[-C--:B------:R-:W-:Y:S01]  /*c790*/  FMUL R9, R38, R88.reuse ;  /* 0x0000005826097220 */ /* 0x080fe20000400000 */
[----:B------:R-:W-:Y:S01]  /*c7a0*/  FMUL R10, R39, R88 ;  /* 0x00000058270a7220 */ /* 0x000fe20000400000 */
[C---:B------:R-:W-:Y:S01]  /*c7b0*/  FFMA R7, R89.reuse, R28, R7 ;  /* 0x0000001c59077223 */ /* 0x040fe20000000007 */
[C---:B------:R-:W-:Y:S01]  /*c7c0*/  FFMA R8, R89.reuse, R27, R8 ;  /* 0x0000001b59087223 */ /* 0x040fe20000000008 */
[----:B------:R-:W-:Y:S02]  /*c7d0*/  HADD2.F32 R27, -RZ, R103.H1_H1 ;  /* 0x30000067ff1b7230 */ /* 0x000fe40000004100 */
[----:B------:R-:W-:Y:S01]  /*c7e0*/  FFMA R9, R89, R30, R9 ;  /* 0x0000001e59097223 */ /* 0x000fe20000000009 */
[-C--:B------:R-:W-:Y:S01]  /*c7f0*/  FMUL R22, R67, R88.reuse ;  /* 0x0000005843167220 */ /* 0x080fe20000400000 */
[----:B------:R-:W-:Y:S01]  /*c800*/  FMUL R67, R83, R88 ;  /* 0x0000005853437220 */ /* 0x000fe20000400000 */
[----:B------:R-:W-:Y:S01]  /*c810*/  FFMA R10, R89, R29, R10 ;  /* 0x0000001d590a7223 */ /* 0x000fe2000000000a */
[----:B------:R-:W-:Y:S01]  /*c820*/  F2FP.F16.F32.PACK_AB R83, R2, R0 ;  /* 0x000000000253723e */ /* 0x000fe200000000ff */
[-C--:B------:R-:W-:Y:S01]  /*c830*/  FMUL R0, R40, R88.reuse ;  /* 0x0000005828007220 */ /* 0x080fe20000400000 */
[----:B------:R-:W-:Y:S01]  /*c840*/  F2FP.F16.F32.PACK_AB R28, R4, R3 ;  /* 0x00000003041c723e */ /* 0x000fe200000000ff */
[--C-:B------:R-:W-:Y:S01]  /*c850*/  HADD2.F32 R4, -RZ, R100.reuse.H0_H0 ;  /* 0x20000064ff047230 */ /* 0x100fe20000004100 */
[----:B------:R-:W-:Y:S01]  /*c860*/  F2FP.F16.F32.PACK_AB R29, R6, R5 ;  /* 0x00000005061d723e */ /* 0x000fe200000000ff */
[----:B------:R-:W-:Y:S01]  /*c870*/  HADD2.F32 R5, -RZ, R100.H1_H1 ;  /* 0x30000064ff057230 */ /* 0x000fe20000004100 */
[----:B------:R-:W-:Y:S01]  /*c880*/  F2FP.F16.F32.PACK_AB R30, R8, R7 ;  /* 0x00000007081e723e */ /* 0x000fe200000000ff */
[--C-:B------:R-:W-:Y:S01]  /*c890*/  HADD2.F32 R6, -RZ, R101.reuse.H0_H0 ;  /* 0x20000065ff067230 */ /* 0x100fe20000004100 */
[----:B------:R-:W-:Y:S01]  /*c8a0*/  F2FP.F16.F32.PACK_AB R31, R10, R9 ;  /* 0x000000090a1f723e */ /* 0x000fe200000000ff */
[----:B------:R-:W-:Y:S01]  /*c8b0*/  HADD2.F32 R7, -RZ, R101.H1_H1 ;  /* 0x30000065ff077230 */ /* 0x000fe20000004100 */
[----:B------:R-:W-:Y:S01]  /*c8c0*/  STSM.16.MT88.4 [R144+0x5000], R80 ;  /* 0x0050005090007844 */ /* 0x000fe20000004200 */
[----:B------:R-:W-:Y:S01]  /*c8d0*/  FMUL R2, R41, R88 ;  /* 0x0000005829027220 */ /* 0x000fe20000400000 */
[C---:B------:R-:W-:Y:S01]  /*c8e0*/  FFMA R0, R89.reuse, R4, R0 ;  /* 0x0000000459007223 */ /* 0x040fe20000000000 */
[--C-:B------:R-:W-:Y:S05]  /*c8f0*/  HADD2.F32 R8, -RZ, R102.reuse.H0_H0 ;  /* 0x20000066ff087230 */ /* 0x100fea0000004100 */
[----:B------:R1:W-:Y:S01]  /*c900*/  STSM.16.MT88.4 [R144+0x5800], R28 ;  /* 0x0058001c90007844 */ /* 0x0003e20000004200 */
[-C--:B------:R-:W-:Y:S01]  /*c910*/  FMUL R3, R42, R88.reuse ;  /* 0x000000582a037220 */ /* 0x080fe20000400000 */
[----:B------:R-:W-:Y:S01]  /*c920*/  FFMA R2, R89, R5, R2 ;  /* 0x0000000559027223 */ /* 0x000fe20000000002 */
[----:B------:R-:W-:Y:S02]  /*c930*/  HADD2.F32 R9, -RZ, R103.H0_H0 ;  /* 0x20000067ff097230 */ /* 0x000fe40000004100 */
[----:B------:R-:W-:Y:S01]  /*c940*/  FMUL R4, R43, R88 ;  /* 0x000000582b047220 */ /* 0x000fe20000400000 */
[C---:B------:R-:W-:Y:S01]  /*c950*/  FFMA R3, R89.reuse, R6, R3 ;  /* 0x0000000659037223 */ /* 0x040fe20000000003 */
[----:B------:R-:W-:Y:S01]  /*c960*/  FMUL R5, R44, R88 ;  /* 0x000000582c057220 */ /* 0x000fe20000400000 */
[----:B------:R-:W-:Y:S01]  /*c970*/  F2FP.F16.F32.PACK_AB R32, R2, R0 ;  /* 0x000000000220723e */ /* 0x000fe200000000ff */
[----:B------:R-:W-:Y:S01]  /*c980*/  FFMA R4, R89, R7, R4 ;  /* 0x0000000759047223 */ /* 0x000fe20000000004 */
[----:B------:R-:W-:Y:S02]  /*c990*/  HADD2.F32 R7, -RZ, R102.H1_H1 ;  /* 0x30000066ff077230 */ /* 0x000fe40000004100 */
[-C--:B------:R-:W-:Y:S01]  /*c9a0*/  FMUL R0, R45, R88.reuse ;  /* 0x000000582d007220 */ /* 0x080fe20000400000 */
[-C--:B------:R-:W-:Y:S01]  /*c9b0*/  FMUL R2, R46, R88.reuse ;  /* 0x000000582e027220 */ /* 0x080fe20000400000 */
[----:B------:R-:W-:Y:S01]  /*c9c0*/  FMUL R6, R47, R88 ;  /* 0x000000582f067220 */ /* 0x000fe20000400000 */
[C---:B------:R-:W-:Y:S01]  /*c9d0*/  FFMA R5, R89.reuse, R8, R5 ;  /* 0x0000000859057223 */ /* 0x040fe20000000005 */
[--C-:B------:R-:W-:Y:S01]  /*c9e0*/  HADD2.F32 R8, -RZ, R96.reuse.H0_H0 ;  /* 0x20000060ff087230 */ /* 0x100fe20000004100 */
[----:B------:R-:W-:Y:S01]  /*c9f0*/  F2FP.F16.F32.PACK_AB R33, R4, R3 ;  /* 0x000000030421723e */ /* 0x000fe200000000ff */
[C---:B------:R-:W-:Y:S01]  /*ca00*/  FFMA R0, R89.reuse, R7, R0 ;  /* 0x0000000759007223 */ /* 0x040fe20000000000 */
[----:B------:R-:W-:Y:S02]  /*ca10*/  HADD2.F32 R7, -RZ, R96.H1_H1 ;  /* 0x30000060ff077230 */ /* 0x000fe40000004100 */
[C---:B------:R-:W-:Y:S01]  /*ca20*/  FFMA R2, R89.reuse, R9, R2 ;  /* 0x0000000959027223 */ /* 0x040fe20000000002 */
[-C--:B------:R-:W-:Y:S01]  /*ca30*/  FMUL R3, R48, R88.reuse ;  /* 0x0000005830037220 */ /* 0x080fe20000400000 */
[----:B------:R-:W-:Y:S01]  /*ca40*/  FFMA R6, R89, R27, R6 ;  /* 0x0000001b59067223 */ /* 0x000fe20000000006 */
[----:B------:R-:W-:Y:S01]  /*ca50*/  FMUL R4, R49, R88 ;  /* 0x0000005831047220 */ /* 0x000fe20000400000 */
[----:B------:R-:W-:Y:S01]  /*ca60*/  F2FP.F16.F32.PACK_AB R34, R0, R5 ;  /* 0x000000050022723e */ /* 0x000fe200000000ff */
[----:B------:R-:W-:Y:S02]  /*ca70*/  HADD2.F32 R5, -RZ, R97.H0_H0 ;  /* 0x20000061ff057230 */ /* 0x000fe40000004100 */
[C---:B------:R-:W-:Y:S01]  /*ca80*/  FFMA R3, R89.reuse, R8, R3 ;  /* 0x0000000859037223 */ /* 0x040fe20000000003 */
[----:B------:R-:W-:Y:S02]  /*ca90*/  HADD2.F32 R8, -RZ, R99.H0_H0 ;  /* 0x20000063ff087230 */ /* 0x000fe40000004100 */
[----:B------:R-:W-:Y:S01]  /*caa0*/  FFMA R4, R89, R7, R4 ;  /* 0x0000000759047223 */ /* 0x000fe20000000004 */
[----:B------:R-:W-:Y:S01]  /*cab0*/  HADD2.F32 R7, -RZ, R97.H1_H1 ;  /* 0x30000061ff077230 */ /* 0x000fe20000004100 */
[----:B------:R-:W-:Y:S01]  /*cac0*/  F2FP.F16.F32.PACK_AB R35, R6, R2 ;  /* 0x000000020623723e */ /* 0x000fe200000000ff */
[--C-:B------:R-:W-:Y:S02]  /*cad0*/  HADD2.F32 R6, -RZ, R98.reuse.H0_H0 ;  /* 0x20000062ff067230 */ /* 0x100fe40000004100 */
[-C--:B------:R-:W-:Y:S01]  /*cae0*/  FMUL R0, R50, R88.reuse ;  /* 0x0000005832007220 */ /* 0x080fe20000400000 */
[-C--:B------:R-:W-:Y:S01]  /*caf0*/  FMUL R2, R51, R88.reuse ;  /* 0x0000005833027220 */ /* 0x080fe20000400000 */
[----:B-1----:R-:W-:Y:S01]  /*cb00*/  F2FP.F16.F32.PACK_AB R28, R4, R3 ;  /* 0x00000003041c723e */ /* 0x002fe200000000ff */
[-C--:B------:R-:W-:Y:S01]  /*cb10*/  FMUL R3, R52, R88.reuse ;  /* 0x0000005834037220 */ /* 0x080fe20000400000 */
[C---:B------:R-:W-:Y:S01]  /*cb20*/  FFMA R0, R89.reuse, R5, R0 ;  /* 0x0000000559007223 */ /* 0x040fe20000000000 */
[----:B------:R-:W-:Y:S01]  /*cb30*/  FFMA R2, R89, R7, R2 ;  /* 0x0000000759027223 */ /* 0x000fe20000000002 */
[----:B------:R-:W-:Y:S02]  /*cb40*/  HADD2.F32 R7, -RZ, R98.H1_H1 ;  /* 0x30000062ff077230 */ /* 0x000fe40000004100 */
[----:B------:R-:W-:Y:S01]  /*cb50*/  FMUL R4, R53, R88 ;  /* 0x0000005835047220 */ /* 0x000fe20000400000 */
[C---:B------:R-:W-:Y:S01]  /*cb60*/  FFMA R3, R89.reuse, R6, R3 ;  /* 0x0000000659037223 */ /* 0x040fe20000000003 */
[----:B------:R-:W-:Y:S02]  /*cb70*/  HADD2.F32 R6, -RZ, R99.H1_H1 ;  /* 0x30000063ff067230 */ /* 0x000fe40000004100 */
[----:B------:R-:W-:Y:S01]  /*cb80*/  FMUL R5, R54, R88 ;  /* 0x0000005836057220 */ /* 0x000fe20000400000 */
[C---:B------:R-:W-:Y:S01]  /*cb90*/  FFMA R4, R89.reuse, R7, R4 ;  /* 0x0000000759047223 */ /* 0x040fe20000000004 */
[--C-:B------:R-:W-:Y:S01]  /*cba0*/  HADD2.F32 R7, -RZ, R104.reuse.H1_H1 ;  /* 0x30000068ff077230 */ /* 0x100fe20000004100 */
[----:B------:R-:W-:Y:S01]  /*cbb0*/  F2FP.F16.F32.PACK_AB R29, R2, R0 ;  /* 0x00000000021d723e */ /* 0x000fe200000000ff */
[----:B------:R-:W-:Y:S01]  /*cbc0*/  FFMA R5, R89, R8, R5 ;  /* 0x0000000859057223 */ /* 0x000fe20000000005 */
[----:B------:R-:W-:Y:S02]  /*cbd0*/  HADD2.F32 R8, -RZ, R104.H0_H0 ;  /* 0x20000068ff087230 */ /* 0x000fe40000004100 */
[-C--:B------:R-:W-:Y:S01]  /*cbe0*/  FMUL R0, R55, R88.reuse ;  /* 0x0000005837007220 */ /* 0x080fe20000400000 */
[----:B------:R-:W-:Y:S01]  /*cbf0*/  F2FP.F16.F32.PACK_AB R30, R4, R3 ;  /* 0x00000003041e723e */ /* 0x000fe200000000ff */
[----:B------:R-:W-:Y:S02]  /*cc00*/  HADD2.F32 R4, -RZ, R105.H0_H0 ;  /* 0x20000069ff047230 */ /* 0x000fe40000004100 */
[-C--:B------:R-:W-:Y:S01]  /*cc10*/  FMUL R11, R56, R88.reuse ;  /* 0x00000058380b7220 */ /* 0x080fe20000400000 */
[----:B------:R-:W-:Y:S01]  /*cc20*/  FMUL R12, R57, R88 ;  /* 0x00000058390c7220 */ /* 0x000fe20000400000 */
[C---:B------:R-:W-:Y:S01]  /*cc30*/  FFMA R0, R89.reuse, R6, R0 ;  /* 0x0000000659007223 */ /* 0x040fe20000000000 */
[----:B------:R-:W-:Y:S02]  /*cc40*/  HADD2.F32 R6, -RZ, R107.H0_H0 ;  /* 0x2000006bff067230 */ /* 0x000fe40000004100 */
[----:B------:R-:W-:Y:S01]  /*cc50*/  FMUL R13, R58, R88 ;  /* 0x000000583a0d7220 */ /* 0x000fe20000400000 */
[C---:B------:R-:W-:Y:S01]  /*cc60*/  FFMA R11, R89.reuse, R8, R11 ;  /* 0x00000008590b7223 */ /* 0x040fe2000000000b */
[----:B------:R-:W-:Y:S02]  /*cc70*/  HADD2.F32 R8, -RZ, R127.H1_H1 ;  /* 0x3000007fff087230 */ /* 0x000fe40000004100 */
[C---:B------:R-:W-:Y:S01]  /*cc80*/  FFMA R12, R89.reuse, R7, R12 ;  /* 0x00000007590c7223 */ /* 0x040fe2000000000c */
[----:B------:R-:W-:Y:S02]  /*cc90*/  HADD2.F32 R7, -RZ, R105.H1_H1 ;  /* 0x30000069ff077230 */ /* 0x000fe40000004100 */
[----:B------:R-:W-:Y:S01]  /*cca0*/  FFMA R13, R89, R4, R13 ;  /* 0x00000004590d7223 */ /* 0x000fe2000000000d */
[--C-:B------:R-:W-:Y:S01]  /*ccb0*/  HADD2.F32 R4, -RZ, R106.reuse.H0_H0 ;  /* 0x2000006aff047230 */ /* 0x100fe20000004100 */
[----:B------:R1:W-:Y:S01]  /*ccc0*/  STSM.16.MT88.4 [R144+0x6000], R32 ;  /* 0x0060002090007844 */ /* 0x0003e20000004200 */
[----:B------:R-:W-:Y:S01]  /*ccd0*/  F2FP.F16.F32.PACK_AB R31, R0, R5 ;  /* 0x00000005001f723e */ /* 0x000fe200000000ff */
[-C--:B------:R-:W-:Y:S01]  /*cce0*/  FMUL R14, R59, R88.reuse ;  /* 0x000000583b0e7220 */ /* 0x080fe20000400000 */
[----:B------:R-:W-:Y:S02]  /*ccf0*/  HADD2.F32 R5, -RZ, R106.H1_H1 ;  /* 0x3000006aff057230 */ /* 0x000fe40000004100 */
[-C--:B------:R-:W-:Y:S01]  /*cd00*/  FMUL R15, R60, R88.reuse ;  /* 0x000000583c0f7220 */ /* 0x080fe20000400000 */
[-C--:B------:R-:W-:Y:S01]  /*cd10*/  FMUL R16, R61, R88.reuse ;  /* 0x000000583d107220 */ /* 0x080fe20000400000 */
[----:B------:R-:W-:Y:S01]  /*cd20*/  FMUL R17, R62, R88 ;  /* 0x000000583e117220 */ /* 0x000fe20000400000 */
[C---:B------:R-:W-:Y:S01]  /*cd30*/  FFMA R14, R89.reuse, R7, R14 ;  /* 0x00000007590e7223 */ /* 0x040fe2000000000e */
[----:B------:R-:W-:Y:S02]  /*cd40*/  HADD2.F32 R7, -RZ, R107.H1_H1 ;  /* 0x3000006bff077230 */ /* 0x000fe40000004100 */
[C---:B------:R-:W-:Y:S01]  /*cd50*/  FFMA R15, R89.reuse, R4, R15 ;  /* 0x00000004590f7223 */ /* 0x040fe2000000000f */
[--C-:B------:R-:W-:Y:S01]  /*cd60*/  HADD2.F32 R4, -RZ, R112.reuse.H0_H0 ;  /* 0x20000070ff047230 */ /* 0x100fe20000004100 */
[----:B------:R2:W-:Y:S01]  /*cd70*/  STSM.16.MT88.4 [R144+0x6800], R28 ;  /* 0x0068001c90007844 */ /* 0x0005e20000004200 */
[C---:B------:R-:W-:Y:S01]  /*cd80*/  FFMA R16, R89.reuse, R5, R16 ;  /* 0x0000000559107223 */ /* 0x040fe20000000010 */
[----:B------:R-:W-:Y:S02]  /*cd90*/  HADD2.F32 R5, -RZ, R112.H1_H1 ;  /* 0x30000070ff057230 */ /* 0x000fe40000004100 */
[----:B------:R-:W-:Y:S01]  /*cda0*/  FFMA R17, R89, R6, R17 ;  /* 0x0000000659117223 */ /* 0x000fe20000000011 */
[-C--:B------:R-:W-:Y:S01]  /*cdb0*/  FMUL R18, R63, R88.reuse ;  /* 0x000000583f127220 */ /* 0x080fe20000400000 */
[--C-:B------:R-:W-:Y:S02]  /*cdc0*/  HADD2.F32 R6, -RZ, R113.reuse.H0_H0 ;  /* 0x20000071ff067230 */ /* 0x100fe40000004100 */
[-C--:B------:R-:W-:Y:S01]  /*cdd0*/  FMUL R23, R68, R88.reuse ;  /* 0x0000005844177220 */ /* 0x080fe20000400000 */
[----:B------:R-:W-:Y:S01]  /*cde0*/  FMUL R24, R69, R88 ;  /* 0x0000005845187220 */ /* 0x000fe20000400000 */
[C---:B------:R-:W-:Y:S01]  /*cdf0*/  FFMA R18, R89.reuse, R7, R18 ;  /* 0x0000000759127223 */ /* 0x040fe20000000012 */
[----:B------:R-:W-:Y:S02]  /*ce00*/  HADD2.F32 R7, -RZ, R120.H0_H0 ;  /* 0x20000078ff077230 */ /* 0x000fe40000004100 */
[C---:B------:R-:W-:Y:S01]  /*ce10*/  FFMA R19, R89.reuse, R4, R19 ;  /* 0x0000000459137223 */ /* 0x040fe20000000013 */
[----:B------:R-:W-:Y:S02]  /*ce20*/  HADD2.F32 R4, -RZ, R113.H1_H1 ;  /* 0x30000071ff047230 */ /* 0x000fe40000004100 */
[C---:B------:R-:W-:Y:S01]  /*ce30*/  FFMA R20, R89.reuse, R5, R20 ;  /* 0x0000000559147223 */ /* 0x040fe20000000014 */
[C---:B------:R-:W-:Y:S01]  /*ce40*/  FFMA R21, R89.reuse, R6, R21 ;  /* 0x0000000659157223 */ /* 0x040fe20000000015 */
[--C-:B------:R-:W-:Y:S02]  /*ce50*/  HADD2.F32 R6, -RZ, R114.reuse.H0_H0 ;  /* 0x20000072ff067230 */ /* 0x100fe40000004100 */
[----:B------:R-:W-:Y:S01]  /*ce60*/  FMUL R25, R70, R88 ;  /* 0x0000005846197220 */ /* 0x000fe20000400000 */
[----:B------:R-:W-:Y:S01]  /*ce70*/  HADD2.F32 R5, -RZ, R114.H1_H1 ;  /* 0x30000072ff057230 */ /* 0x000fe20000004100 */
[----:B------:R-:W-:Y:S01]  /*ce80*/  F2FP.F16.F32.PACK_AB R36, R20, R19 ;  /* 0x000000131424723e */ /* 0x000fe200000000ff */
[C---:B------:R-:W-:Y:S01]  /*ce90*/  FFMA R22, R89.reuse, R4, R22 ;  /* 0x0000000459167223 */ /* 0x040fe20000000016 */
[C---:B------:R-:W-:Y:S01]  /*cea0*/  FFMA R23, R89.reuse, R6, R23 ;  /* 0x0000000659177223 */ /* 0x040fe20000000017 */
[----:B-1----:R-:W-:Y:S01]  /*ceb0*/  F2FP.F16.F32.PACK_AB R32, R12, R11 ;  /* 0x0000000b0c20723e */ /* 0x002fe200000000ff */
[----:B------:R-:W-:Y:S01]  /*cec0*/  FFMA R24, R89, R5, R24 ;  /* 0x0000000559187223 */ /* 0x000fe20000000018 */
[--C-:B------:R-:W-:Y:S01]  /*ced0*/  HADD2.F32 R4, -RZ, R115.reuse.H0_H0 ;  /* 0x20000073ff047230 */ /* 0x100fe20000004100 */
[----:B------:R-:W-:Y:S01]  /*cee0*/  F2FP.F16.F32.PACK_AB R33, R14, R13 ;  /* 0x0000000d0e21723e */ /* 0x000fe200000000ff */
[----:B------:R-:W-:Y:S01]  /*cef0*/  HADD2.F32 R5, -RZ, R115.H1_H1 ;  /* 0x30000073ff057230 */ /* 0x000fe20000004100 */
[----:B------:R-:W-:Y:S01]  /*cf00*/  F2FP.F16.F32.PACK_AB R34, R16, R15 ;  /* 0x0000000f1022723e */ /* 0x000fe200000000ff */
[----:B------:R-:W-:Y:S01]  /*cf10*/  FMUL R26, R71, R88 ;  /* 0x00000058471a7220 */ /* 0x000fe20000400000 */
[----:B------:R-:W-:Y:S01]  /*cf20*/  F2FP.F16.F32.PACK_AB R35, R18, R17 ;  /* 0x000000111223723e */ /* 0x000fe200000000ff */
[C---:B------:R-:W-:Y:S01]  /*cf30*/  FFMA R25, R89.reuse, R4, R25 ;  /* 0x0000000459197223 */ /* 0x040fe20000000019 */
[----:B------:R-:W-:Y:S01]  /*cf40*/  F2FP.F16.F32.PACK_AB R37, R22, R21 ;  /* 0x000000151625723e */ /* 0x000fe200000000ff */
[----:B------:R-:W-:Y:S01]  /*cf50*/  FFMA R26, R89, R5, R26 ;  /* 0x00000005591a7223 */ /* 0x000fe2000000001a */
[----:B------:R-:W-:Y:S01]  /*cf60*/  F2FP.F16.F32.PACK_AB R38, R24, R23 ;  /* 0x000000171826723e */ /* 0x000fe200000000ff */
[----:B------:R2:W-:Y:S01]  /*cf70*/  STSM.16.MT88.4 [R148+0x4000], R32 ;  /* 0x0040002094007844 */ /* 0x0005e20000004200 */
[-C--:B------:R-:W-:Y:S01]  /*cf80*/  FMUL R56, R72, R88.reuse ;  /* 0x0000005848387220 */ /* 0x080fe20000400000 */
[----:B------:R-:W-:Y:S01]  /*cf90*/  HADD2.F32 R4, -RZ, R120.H1_H1 ;  /* 0x30000078ff047230 */ /* 0x000fe20000004100 */
[----:B------:R-:W-:Y:S01]  /*cfa0*/  F2FP.F16.F32.PACK_AB R39, R26, R25 ;  /* 0x000000191a27723e */ /* 0x000fe200000000ff */
[-C--:B------:R-:W-:Y:S01]  /*cfb0*/  FMUL R57, R73, R88.reuse ;  /* 0x0000005849397220 */ /* 0x080fe20000400000 */
[--C-:B------:R-:W-:Y:S02]  /*cfc0*/  HADD2.F32 R5, -RZ, R121.reuse.H0_H0 ;  /* 0x20000079ff057230 */ /* 0x100fe40000004100 */
[C---:B------:R-:W-:Y:S01]  /*cfd0*/  FFMA R56, R89.reuse, R7, R56 ;  /* 0x0000000759387223 */ /* 0x040fe20000000038 */
[----:B------:R-:W-:Y:S01]  /*cfe0*/  FMUL R58, R74, R88 ;  /* 0x000000584a3a7220 */ /* 0x000fe20000400000 */
[----:B------:R-:W-:Y:S01]  /*cff0*/  HADD2.F32 R6, -RZ, R121.H1_H1 ;  /* 0x30000079ff067230 */ /* 0x000fe20000004100 */
[----:B------:R2:W-:Y:S01]  /*d000*/  STSM.16.MT88.4 [R148+0x4800], R36 ;  /* 0x0048002494007844 */ /* 0x0005e20000004200 */
[C---:B------:R-:W-:Y:S01]  /*d010*/  FFMA R57, R89.reuse, R4, R57 ;  /* 0x0000000459397223 */ /* 0x040fe20000000039 */
[----:B------:R-:W-:Y:S01]  /*d020*/  FFMA R58, R89, R5, R58 ;  /* 0x00000005593a7223 */ /* 0x000fe2000000003a */
[-C--:B------:R-:W-:Y:S01]  /*d030*/  FMUL R59, R75, R88.reuse ;  /* 0x000000584b3b7220 */ /* 0x080fe20000400000 */
[--C-:B------:R-:W-:Y:S02]  /*d040*/  HADD2.F32 R4, -RZ, R122.reuse.H0_H0 ;  /* 0x2000007aff047230 */ /* 0x100fe40000004100 */
[----:B------:R-:W-:Y:S01]  /*d050*/  FMUL R60, R76, R88 ;  /* 0x000000584c3c7220 */ /* 0x000fe20000400000 */
[----:B------:R-:W-:Y:S01]  /*d060*/  F2FP.F16.F32.PACK_AB R40, R57, R56 ;  /* 0x000000383928723e */ /* 0x000fe200000000ff */
        /* <DEDUP_REMOVED lines=11> */
[----:B------:R-:W-:Y:S01]  /*d120*/  FMUL R68, R84, R88 ;  /* 0x0000005854447220 */ /* 0x000fe20000400000 */
[----:B------:R-:W-:Y:S02]  /*d130*/  HADD2.F32 R6, -RZ, R124.H1_H1 ;  /* 0x3000007cff067230 */ /* 0x000fe40000004100 */
[C---:B------:R-:W-:Y:S01]  /*d140*/  FFMA R63, R89.reuse, R4, R63 ;  /* 0x00000004593f7223 */ /* 0x040fe2000000003f */
[--C-:B------:R-:W-:Y:S02]  /*d150*/  HADD2.F32 R7, -RZ, R125.reuse.H0_H0 ;  /* 0x2000007dff077230 */ /* 0x100fe40000004100 */
[C---:B------:R-:W-:Y:S01]  /*d160*/  FFMA R64, R89.reuse, R5, R64 ;  /* 0x0000000559407223 */ /* 0x040fe20000000040 */
[----:B------:R-:W-:Y:S02]  /*d170*/  HADD2.F32 R4, -RZ, R125.H1_H1 ;  /* 0x3000007dff047230 */ /* 0x000fe40000004100 */
[C---:B------:R-:W-:Y:S01]  /*d180*/  FFMA R65, R89.reuse, R6, R65 ;  /* 0x0000000659417223 */ /* 0x040fe20000000041 */
[--C-:B------:R-:W-:Y:S02]  /*d190*/  HADD2.F32 R5, -RZ, R126.reuse.H0_H0 ;  /* 0x2000007eff057230 */ /* 0x100fe40000004100 */
[----:B------:R-:W-:Y:S01]  /*d1a0*/  FFMA R66, R89, R7, R66 ;  /* 0x0000000759427223 */ /* 0x000fe20000000042 */
[----:B------:R-:W-:Y:S02]  /*d1b0*/  HADD2.F32 R6, -RZ, R126.H1_H1 ;  /* 0x3000007eff067230 */ /* 0x000fe40000004100 */
[-C--:B------:R-:W-:Y:S01]  /*d1c0*/  FMUL R69, R85, R88.reuse ;  /* 0x0000005855457220 */ /* 0x080fe20000400000 */
[----:B------:R-:W-:Y:S02]  /*d1d0*/  HADD2.F32 R7, -RZ, R127.H0_H0 ;  /* 0x2000007fff077230 */ /* 0x000fe40000004100 */
[----:B------:R-:W-:Y:S01]  /*d1e0*/  FMUL R70, R86, R88 ;  /* 0x0000005856467220 */ /* 0x000fe20000400000 */
        /* <DEDUP_REMOVED lines=22> */
[----:B-1----:R-:W1:Y:S02]  /*d350*/  FENCE.VIEW.ASYNC.S ;  /* 0x00000000000073c6 */ /* 0x002e640000000000 */
[----:B-1----:R-:W-:Y:S06]  /*d360*/  BAR.SYNC.DEFER_BLOCKING 0x1, 0x80 ;  /* 0x0042000000007b1d */ /* 0x002fec0000010000 */
[----:B------:R-:W-:Y:S05]  /*d370*/  @!P0 BRA `(.L_x_163) ;  /* 0x0000000000288947 */ /* 0x000fea0003800000 */
[----:B------:R-:W-:Y:S02]  /*d380*/  UIADD3 UR10, UPT, UPT, UR42, 0x40, URZ ;  /* 0x000000402a0a7890 */ /* 0x000fe4000fffe0ff */
[----:B------:R-:W-:Y:S01]  /*d390*/  UIADD3 UR8, UPT, UPT, UR43, 0x5000, URZ ;  /* 0x000050002b087890 */ /* 0x000fe2000fffe0ff */
[----:B------:R-:W-:Y:S01]  /*d3a0*/  UMOV UR9, UR41 ;  /* 0x0000002900097c82 */ /* 0x000fe20008000000 */
[----:B------:R-:W-:Y:S02]  /*d3b0*/  UIADD3 UR5, UPT, UPT, UR41, 0x40, URZ ;  /* 0x0000004029057890 */ /* 0x000fe4000fffe0ff */
[----:B------:R-:W-:Y:S01]  /*d3c0*/  UIADD3 UR4, UPT, UPT, UR43, 0x7000, URZ ;  /* 0x000070002b047890 */ /* 0x000fe2000fffe0ff */
[----:B------:R-:W-:Y:S04]  /*d3d0*/  UMOV UR6, UR10 ;  /* 0x0000000a00067c82 */ /* 0x000fe80008000000 */
[----:B------:R1:W-:Y:S04]  /*d3e0*/  UTMASTG.2D [UR8], [UR56] ;  /* 0x00000008380073b5 */ /* 0x0003e80008008000 */
[----:B------:R1:W-:Y:S01]  /*d3f0*/  UTMASTG.2D [UR4], [UR56] ;  /* 0x00000004380073b5 */ /* 0x0003e20008008000 */
[----:B------:R0:W-:Y:S01]  /*d400*/  UTMACMDFLUSH ;  /* 0x00000000000079b7 */ /* 0x0001e20000000000 */
[----:B-1----:R-:W-:Y:S04]  /*d410*/  DEPBAR.LE SB0, 0x1 ;  /* 0x000080400000791a */ /* 0x002fe80000000000 */
.L_x_163:
[----:B------:R-:W-:Y:S05]  /*d420*/  BSYNC.RECONVERGENT B0 ;  /* 0x0000000000007941 */ /* 0x000fea0003800200 */
.L_x_162:
[----:B------:R-:W-:Y:S01]  /*d430*/  BAR.SYNC.DEFER_BLOCKING 0x1, 0x80 ;  /* 0x0042000000007b1d */ /* 0x000fe20000010000 */
[----:B------:R-:W-:Y:S01]  /*d440*/  ULEA UR4, UR53, UR43, 0x3 ;  /* 0x0000002b35047291 */ /* 0x000fe2000f8e18ff */
[----:B------:R-:W-:Y:S01]  /*d450*/  SHF.L.U32 R3, R138, 0x1f, RZ ;  /* 0x0000001f8a037819 */ /* 0x000fe200000006ff */
[----:B------:R-:W-:Y:S01]  /*d460*/  UIADD3 UR40, UPT, UPT, UR53, 0x1, URZ ;  /* 0x0000000135287890 */ /* 0x000fe2000fffe0ff */
[----:B------:R-:W-:Y:S01]  /*d470*/  FSETP.NEU.AND P0, PT, R89, RZ, PT ;  /* 0x000000ff5900720b */ /* 0x000fe20003f0d000 */
[----:B------:R-:W-:Y:S01]  /*d480*/  UIADD3 UR4, UPT, UPT, UR4, 0x50, URZ ;  /* 0x0000005004047890 */ /* 0x000fe2000fffe0ff */
[----:B------:R-:W-:Y:S03]  /*d490*/  ISETP.GE.AND P2, PT, R146, 0x1, PT ;  /* 0x000000019200780c */ /* 0x000fe60003f46270 */
[----:B------:R-:W-:Y:S09]  /*d4a0*/  UPRMT UR4, UR52, 0x654, UR4 ;  /* 0x0000065434047896 */ /* 0x000ff20008000004 */
[----:B------:R-:W-:Y:S01]  /*d4b0*/  SYNCS.ARRIVE.TRANS64.RED.A1T0 RZ, [UR4], RZ ;  /* 0x000000ffffff79a7 */ /* 0x000fe20008100404 */
[----:B------:R-:W-:Y:S01]  /*d4c0*/  BSSY B0, `(.L_x_164) ;  /* 0x0000005000007945 */ /* 0x000fe20003800000 */
[----:B------:R-:W1:Y:S03]  /*d4d0*/  SYNCS.PHASECHK.TRANS64.TRYWAIT P1, [UR43+0x40], R3 ;  /* 0x00004003ff0075a7 */ /* 0x000e66000802112b */
[----:B-1----:R-:W-:Y:S05]  /*d4e0*/  @P1 BRA `(.L_x_165) ;  /* 0x0000000000081947 */ /* 0x002fea0003800000 */
[----:B------:R-:W1:Y:S02]  /*d4f0*/  SYNCS.PHASECHK.TRANS64.TRYWAIT P1, [UR43+0x40], R3 ;  /* 0x00004003ff0075a7 */ /* 0x000e64000802112b */
[----:B-1----:R-:W-:Y:S05]  /*d500*/  @!P1 BRA `(.L_x_166) ;  /* 0x0000006000949947 */ /* 0x002fea0003800000 */
.L_x_165:
[----:B------:R-:W-:Y:S05]  /*d510*/  BSYNC B0 ;  /* 0x0000000000007941 */ /* 0x000fea0003800000 */
.L_x_164:
[----:B------:R-:W-:Y:S05]  /*d520*/  @P0 WARPSYNC.ALL ;  /* 0x0000000000000948 */ /* 0x000fea0003800000 */
        /* <DEDUP_REMOVED lines=9> */
[----:B--2---:R-:W-:Y:S02]  /*d5c0*/  CS2R R42, SRZ ;  /* 0x00000000002a7805 */ /* 0x004fe4000001ff00 */
[----:B------:R-:W-:Y:S02]  /*d5d0*/  CS2R R40, SRZ ;  /* 0x0000000000287805 */ /* 0x000fe4000001ff00 */
[----:B------:R-:W-:Y:S01]  /*d5e0*/  CS2R R38, SRZ ;  /* 0x0000000000267805 */ /* 0x000fe2000001ff00 */
[----:B------:R3:W2:Y:S01]  /*d5f0*/  @P0 LDSM.16.MT88.4 R96, [R139+UR43+0xa800] ;  /* 0x00a8002b8b60083b */ /* 0x0006a20008004200 */
        /* <DEDUP_REMOVED lines=27> */
[----:B--2---:R-:W-:Y:S06]  /*d7b0*/  @!P2 BRA `(.L_x_167) ;  /* 0x0000000000c4a947 */ /* 0x004fec0003800000 */
        /* <DEDUP_REMOVED lines=21> */
.L_x_168:
        /* <DEDUP_REMOVED lines=23> */
.L_x_169:
[----:B------:R-:W-:Y:S05]  /*da80*/  WARPSYNC.ALL ;  /* 0x0000000000007948 */ /* 0x000fea0003800000 */
[----:B------:R-:W-:Y:S11]  /*da90*/  R2UR UR4, R95 ;  /* 0x000000005f0472ca */ /* 0x000ff600000e0000 */
[----:B------:R-:W-:Y:S02]  /*daa0*/  @!UPT UIADD3 URZ, UPT, UPT, URZ, URZ, URZ ;  /* 0x000000fffffff290 */ /* 0x000fe4000fffe0ff */
[----:B------:R-:W2:Y:S02]  /*dab0*/  LDTM.16dp256bit.x8 R56, tmem[UR4+0x100080] ;  /* 0x10008004003879ee */ /* 0x000ea400081a0000 */
[----:B--2---:R-:W-:Y:S01]  /*dac0*/  NOP ;  /* 0x0000000000007918 */ /* 0x004fe20000000000 */
.L_x_167:
[--C-:B-1----:R-:W-:Y:S01]  /*dad0*/  HADD2.F32 R4, -RZ, R116.reuse.H0_H0 ;  /* 0x20000074ff047230 */ /* 0x102fe20000004100 */
[----:B------:R-:W-:Y:S05]  /*dae0*/  WARPSYNC.ALL ;  /* 0x0000000000007948 */ /* 0x000fea0003800000 */
[-C--:B------:R-:W-:Y:S01]  /*daf0*/  FMUL R0, R24, R88.reuse ;  /* 0x0000005818007220 */ /* 0x080fe20000400000 */
        /* <DEDUP_REMOVED lines=45> */
[----:B------:R-:W-:Y:S01]  /*ddd0*/  FFMA R6, R89, R9, R6 ;  /* 0x0000000959067223 */ /* 0x000fe20000000006 */
[-C--:B------:R-:W-:Y:S01]  /*dde0*/  FMUL R7, R36, R88.reuse ;  /* 0x0000005824077220 */ /* 0x080fe20000400000 */
[----:B------:R-:W-:Y:S02]  /*ddf0*/  HADD2.F32 R27, -RZ, R110.H1_H1 ;  /* 0x3000006eff1b7230 */ /* 0x000fe40000004100 */
        /* <DEDUP_REMOVED lines=9> */
[C---:B------:R-:W-:Y:S01]  /*de90*/  FFMA R10, R89.reuse, R29, R10 ;  /* 0x0000001d590a7223 */ /* 0x040fe2000000000a */
        /* <DEDUP_REMOVED lines=11> */
[----:B------:R-:W-:Y:S01]  /*df50*/  FFMA R0, R89, R3, R0 ;  /* 0x0000000359007223 */ /* 0x000fe20000000000 */
[-C--:B------:R-:W-:Y:S01]  /*df60*/  FMUL R2, R41, R88.reuse ;  /* 0x0000005829027220 */ /* 0x080fe20000400000 */
        /* <DEDUP_REMOVED lines=40> */
[--C-:B------:R-:W-:Y:S01]  /*e1f0*/  HADD2.F32 R6, -RZ, R104.reuse.H0_H0 ;  /* 0x20000068ff067230 */ /* 0x100fe20000004100 */
[----:B------:R-:W-:Y:S01]  /*e200*/  F2FP.F16.F32.PACK_AB R29, R2, R0 ;  /* 0x00000000021d723e */ /* 0x000fe200000000ff */
[----:B------:R-:W-:Y:S02]  /*e210*/  HADD2.F32 R2, -RZ, R99.H1_H1 ;  /* 0x30000063ff027230 */ /* 0x000fe40000004100 */
[-C--:B------:R-:W-:Y:S01]  /*e220*/  FMUL R5, R54, R88.reuse ;  /* 0x0000005836057220 */ /* 0x080fe20000400000 */
[----:B------:R-:W-:Y:S01]  /*e230*/  FFMA R4, R89, R7, R4 ;  /* 0x0000000759047223 */ /* 0x000fe20000000004 */
[----:B------:R-:W-:Y:S02]  /*e240*/  HADD2.F32 R7, -RZ, R104.H1_H1 ;  /* 0x30000068ff077230 */ /* 0x000fe40000004100 */
[----:B------:R-:W-:Y:S01]  /*e250*/  FMUL R0, R55, R88 ;  /* 0x0000005837007220 */ /* 0x000fe20000400000 */
[C---:B------:R-:W-:Y:S01]  /*e260*/  FFMA R5, R89.reuse, R8, R5 ;  /* 0x0000000859057223 */ /* 0x040fe20000000005 */
[----:B------:R-:W-:Y:S01]  /*e270*/  FMUL R15, R60, R88 ;  /* 0x000000583c0f7220 */ /* 0x000fe20000400000 */
[----:B------:R-:W-:Y:S01]  /*e280*/  F2FP.F16.F32.PACK_AB R30, R4, R3 ;  /* 0x00000003041e723e */ /* 0x000fe200000000ff */
[--C-:B------:R-:W-:Y:S02]  /*e290*/  HADD2.F32 R3, -RZ, R105.reuse.H1_H1 ;  /* 0x30000069ff037230 */ /* 0x100fe40000004100 */
[C---:B------:R-:W-:Y:S01]  /*e2a0*/  FFMA R0, R89.reuse, R2, R0 ;  /* 0x0000000259007223 */ /* 0x040fe20000000000 */
[----:B------:R-:W-:Y:S02]  /*e2b0*/  HADD2.F32 R2, -RZ, R105.H0_H0 ;  /* 0x20000069ff027230 */ /* 0x000fe40000004100 */
[C---:B------:R-:W-:Y:S01]  /*e2c0*/  FFMA R11, R89.reuse, R6, R11 ;  /* 0x00000006590b7223 */ /* 0x040fe2000000000b */
[----:B------:R-:W-:Y:S01]  /*e2d0*/  HADD2.F32 R4, -RZ, R127.H1_H1 ;  /* 0x3000007fff047230 */ /* 0x000fe20000004100 */
[----:B------:R1:W-:Y:S01]  /*e2e0*/  STSM.16.MT88.4 [R144+0xa000], R32 ;  /* 0x00a0002090007844 */ /* 0x0003e20000004200 */
[----:B------:R-:W-:Y:S01]  /*e2f0*/  F2FP.F16.F32.PACK_AB R31, R0, R5 ;  /* 0x00000005001f723e */ /* 0x000fe200000000ff */
[C---:B------:R-:W-:Y:S01]  /*e300*/  FFMA R12, R89.reuse, R7, R12 ;  /* 0x00000007590c7223 */ /* 0x040fe2000000000c */
[--C-:B------:R-:W-:Y:S02]  /*e310*/  HADD2.F32 R0, -RZ, R106.reuse.H0_H0 ;  /* 0x2000006aff007230 */ /* 0x100fe40000004100 */
[C---:B------:R-:W-:Y:S01]  /*e320*/  FFMA R13, R89.reuse, R2, R13 ;  /* 0x00000002590d7223 */ /* 0x040fe2000000000d */
[C---:B------:R-:W-:Y:S01]  /*e330*/  FFMA R14, R89.reuse, R3, R14 ;  /* 0x00000003590e7223 */ /* 0x040fe2000000000e */
[----:B------:R-:W-:Y:S01]  /*e340*/  HADD2.F32 R3, -RZ, R106.H1_H1 ;  /* 0x3000006aff037230 */ /* 0x000fe20000004100 */
[----:B------:R1:W-:Y:S01]  /*e350*/  STSM.16.MT88.4 [R144+0xa800], R28 ;  /* 0x00a8001c90007844 */ /* 0x0003e20000004200 */
[----:B------:R-:W-:Y:S01]  /*e360*/  F2FP.F16.F32.PACK_AB R12, R12, R11 ;  /* 0x0000000b0c0c723e */ /* 0x000fe200000000ff */
[----:B------:R-:W-:Y:S01]  /*e370*/  FFMA R15, R89, R0, R15 ;  /* 0x00000000590f7223 */ /* 0x000fe2000000000f */
[----:B------:R-:W-:Y:S01]  /*e380*/  F2FP.F16.F32.PACK_AB R13, R14, R13 ;  /* 0x0000000d0e0d723e */ /* 0x000fe200000000ff */
[-C--:B------:R-:W-:Y:S01]  /*e390*/  FMUL R16, R61, R88.reuse ;  /* 0x000000583d107220 */ /* 0x080fe20000400000 */
[--C-:B------:R-:W-:Y:S02]  /*e3a0*/  HADD2.F32 R2, -RZ, R107.reuse.H0_H0 ;  /* 0x2000006bff027230 */ /* 0x100fe40000004100 */
[-C--:B------:R-:W-:Y:S01]  /*e3b0*/  FMUL R17, R62, R88.reuse ;  /* 0x000000583e117220 */ /* 0x080fe20000400000 */
[----:B------:R-:W-:Y:S02]  /*e3c0*/  HADD2.F32 R5, -RZ, R107.H1_H1 ;  /* 0x3000006bff057230 */ /* 0x000fe40000004100 */
[----:B------:R-:W-:Y:S01]  /*e3d0*/  FFMA R16, R89, R3, R16 ;  /* 0x0000000359107223 */ /* 0x000fe20000000010 */
[----:B------:R-:W-:Y:S01]  /*e3e0*/  FMUL R18, R63, R88 ;  /* 0x000000583f127220 */ /* 0x000fe20000400000 */
[--C-:B------:R-:W-:Y:S02]  /*e3f0*/  HADD2.F32 R0, -RZ, R112.reuse.H0_H0 ;  /* 0x20000070ff007230 */ /* 0x100fe40000004100 */
[C---:B------:R-:W-:Y:S01]  /*e400*/  FFMA R17, R89.reuse, R2, R17 ;  /* 0x0000000259117223 */ /* 0x040fe20000000011 */
[----:B------:R-:W-:Y:S01]  /*e410*/  FMUL R19, R64, R88 ;  /* 0x0000005840137220 */ /* 0x000fe20000400000 */
[----:B------:R-:W-:Y:S01]  /*e420*/  HADD2.F32 R3, -RZ, R112.H1_H1 ;  /* 0x30000070ff037230 */ /* 0x000fe20000004100 */
[----:B------:R-:W-:Y:S01]  /*e430*/  F2FP.F16.F32.PACK_AB R14, R16, R15 ;  /* 0x0000000f100e723e */ /* 0x000fe200000000ff */
[C---:B------:R-:W-:Y:S01]  /*e440*/  FFMA R18, R89.reuse, R5, R18 ;  /* 0x0000000559127223 */ /* 0x040fe20000000012 */
[----:B------:R-:W-:Y:S01]  /*e450*/  FFMA R19, R89, R0, R19 ;  /* 0x0000000059137223 */ /* 0x000fe20000000013 */
[-C--:B------:R-:W-:Y:S01]  /*e460*/  FMUL R20, R65, R88.reuse ;  /* 0x0000005841147220 */ /* 0x080fe20000400000 */
[--C-:B------:R-:W-:Y:S02]  /*e470*/  HADD2.F32 R2, -RZ, R113.reuse.H0_H0 ;  /* 0x20000071ff027230 */ /* 0x100fe40000004100 */
[----:B------:R-:W-:Y:S01]  /*e480*/  FMUL R21, R66, R88 ;  /* 0x0000005842157220 */ /* 0x000fe20000400000 */
[----:B------:R-:W-:Y:S01]  /*e490*/  F2FP.F16.F32.PACK_AB R15, R18, R17 ;  /* 0x00000011120f723e */ /* 0x000fe200000000ff */
[C---:B------:R-:W-:Y:S01]  /*e4a0*/  FFMA R20, R89.reuse, R3, R20 ;  /* 0x0000000359147223 */ /* 0x040fe20000000014 */
[----:B------:R-:W-:Y:S02]  /*e4b0*/  HADD2.F32 R0, -RZ, R113.H1_H1 ;  /* 0x30000071ff007230 */ /* 0x000fe40000004100 */
[----:B------:R-:W-:Y:S01]  /*e4c0*/  FFMA R21, R89, R2, R21 ;  /* 0x0000000259157223 */ /* 0x000fe20000000015 */
[----:B------:R-:W-:Y:S01]  /*e4d0*/  FMUL R22, R67, R88 ;  /* 0x0000005843167220 */ /* 0x000fe20000400000 */
[--C-:B------:R-:W-:Y:S01]  /*e4e0*/  HADD2.F32 R2, -RZ, R114.reuse.H0_H0 ;  /* 0x20000072ff027230 */ /* 0x100fe20000004100 */
[----:B------:R1:W-:Y:S01]  /*e4f0*/  STSM.16.MT88.4 [R148+0x8000], R12 ;  /* 0x0080000c94007844 */ /* 0x0003e20000004200 */
[----:B------:R-:W-:Y:S01]  /*e500*/  F2FP.F16.F32.PACK_AB R20, R20, R19 ;  /* 0x000000131414723e */ /* 0x000fe200000000ff */
        /* <DEDUP_REMOVED lines=14> */
[C---:B------:R-:W-:Y:S01]  /*e5f0*/  FFMA R26, R89.reuse, R3, R26 ;  /* 0x00000003591a7223 */ /* 0x040fe2000000001a */
[----:B------:R-:W-:Y:S02]  /*e600*/  HADD2.F32 R0, -RZ, R120.H1_H1 ;  /* 0x30000078ff007230 */ /* 0x000fe40000004100 */
[C---:B------:R-:W-:Y:S01]  /*e610*/  FFMA R56, R89.reuse, R5, R56 ;  /* 0x0000000559387223 */ /* 0x040fe20000000038 */
[--C-:B------:R-:W-:Y:S02]  /*e620*/  HADD2.F32 R3, -RZ, R121.reuse.H0_H0 ;  /* 0x20000079ff037230 */ /* 0x100fe40000004100 */
[----:B------:R-:W-:Y:S01]  /*e630*/  FMUL R60, R76, R88 ;  /* 0x000000584c3c7220 */ /* 0x000fe20000400000 */
[----:B------:R-:W-:Y:S01]  /*e640*/  HADD2.F32 R2, -RZ, R121.H1_H1 ;  /* 0x30000079ff027230 */ /* 0x000fe20000004100 */
[----:B------:R-:W-:Y:S01]  /*e650*/  F2FP.F16.F32.PACK_AB R23, R26, R25 ;  /* 0x000000191a17723e */ /* 0x000fe200000000ff */
[C---:B------:R-:W-:Y:S01]  /*e660*/  FFMA R57, R89.reuse, R0, R57 ;  /* 0x0000000059397223 */ /* 0x040fe20000000039 */
[C---:B------:R-:W-:Y:S01]  /*e670*/  FFMA R58, R89.reuse, R3, R58 ;  /* 0x00000003593a7223 */ /* 0x040fe2000000003a */
[--C-:B------:R-:W-:Y:S02]  /*e680*/  HADD2.F32 R0, -RZ, R122.reuse.H0_H0 ;  /* 0x2000007aff007230 */ /* 0x100fe40000004100 */
[----:B------:R-:W-:Y:S01]  /*e690*/  FFMA R59, R89, R2, R59 ;  /* 0x00000002593b7223 */ /* 0x000fe2000000003b */
[----:B------:R1:W-:Y:S01]  /*e6a0*/  STSM.16.MT88.4 [R148+0x8800], R20 ;  /* 0x0088001494007844 */ /* 0x0003e20000004200 */
[----:B------:R-:W-:Y:S01]  /*e6b0*/  HADD2.F32 R2, -RZ, R122.H1_H1 ;  /* 0x3000007aff027230 */ /* 0x000fe20000004100 */
[----:B------:R-:W-:Y:S01]  /*e6c0*/  F2FP.F16.F32.PACK_AB R56, R57, R56 ;  /* 0x000000383938723e */ /* 0x000fe200000000ff */
[----:B------:R-:W-:Y:S01]  /*e6d0*/  FFMA R60, R89, R0, R60 ;  /* 0x00000000593c7223 */ /* 0x000fe2000000003c */
[----:B------:R-:W-:Y:S01]  /*e6e0*/  F2FP.F16.F32.PACK_AB R57, R59, R58 ;  /* 0x0000003a3b39723e */ /* 0x000fe200000000ff */
[-C--:B------:R-:W-:Y:S01]  /*e6f0*/  FMUL R61, R77, R88.reuse ;  /* 0x000000584d3d7220 */ /* 0x080fe20000400000 */
[--C-:B------:R-:W-:Y:S02]  /*e700*/  HADD2.F32 R3, -RZ, R123.reuse.H0_H0 ;  /* 0x2000007bff037230 */ /* 0x100fe40000004100 */
[----:B------:R-:W-:Y:S01]  /*e710*/  FMUL R62, R78, R88 ;  /* 0x000000584e3e7220 */ /* 0x000fe20000400000 */
[----:B------:R-:W-:Y:S02]  /*e720*/  HADD2.F32 R0, -RZ, R123.H1_H1 ;  /* 0x3000007bff007230 */ /* 0x000fe40000004100 */
[----:B------:R-:W-:Y:S01]  /*e730*/  FFMA R61, R89, R2, R61 ;  /* 0x00000002593d7223 */ /* 0x000fe2000000003d */
[-C--:B------:R-:W-:Y:S01]  /*e740*/  FMUL R63, R79, R88.reuse ;  /* 0x000000584f3f7220 */ /* 0x080fe20000400000 */
[----:B------:R-:W-:Y:S01]  /*e750*/  FFMA R62, R89, R3, R62 ;  /* 0x00000003593e7223 */ /* 0x000fe2000000003e */
[--C-:B------:R-:W-:Y:S02]  /*e760*/  HADD2.F32 R3, -RZ, R124.reuse.H0_H0 ;  /* 0x2000007cff037230 */ /* 0x100fe40000004100 */
[-C--:B------:R-:W-:Y:S01]  /*e770*/  FMUL R64, R80, R88.reuse ;  /* 0x0000005850407220 */ /* 0x080fe20000400000 */
        /* <DEDUP_REMOVED lines=10> */
[----:B------:R-:W-:Y:S01]  /*e820*/  FFMA R66, R89, R5, R66 ;  /* 0x0000000559427223 */ /* 0x000fe20000000042 */
[-C--:B------:R-:W-:Y:S01]  /*e830*/  FMUL R68, R84, R88.reuse ;  /* 0x0000005854447220 */ /* 0x080fe20000400000 */
        /* <DEDUP_REMOVED lines=37> */
[----:B--2---:R-:W-:Y:S04]  /*ea90*/  DEPBAR.LE SB0, 0x1 ;  /* 0x000080400000791a */ /* 0x004fe80000000000 */
.L_x_171:
[----:B------:R-:W-:Y:S05]  /*eaa0*/  BSYNC.RECONVERGENT B0 ;  /* 0x0000000000007941 */ /* 0x000fea0003800200 */
.L_x_170:
[----:B------:R-:W-:Y:S01]  /*eab0*/  UISETP.NE.AND UP0, UPT, UR40, 0x4, UPT ;  /* 0x000000042800788c */ /* 0x000fe2000bf05270 */
[----:B------:R-:W-:Y:S01]  /*eac0*/  BAR.SYNC.DEFER_BLOCKING 0x1, 0x80 ;  /* 0x0042000000007b1d */ /* 0x000fe20000010000 */
[----:B------:R-:W-:Y:S02]  /*ead0*/  SHF.L.U32 R3, R138, 0x1f, RZ ;  /* 0x0000001f8a037819 */ /* 0x000fe400000006ff */
[----:B------:R-:W-:Y:S01]  /*eae0*/  USEL UR5, UR40, URZ, UP0 ;  /* 0x000000ff28057287 */ /* 0x000fe20008000000 */
[----:B------:R-:W-:Y:S02]  /*eaf0*/  FSETP.NEU.AND P0, PT, R89, RZ, PT ;  /* 0x000000ff5900720b */ /* 0x000fe40003f0d000 */
[----:B------:R-:W-:Y:S01]  /*eb00*/  ISETP.GE.AND P2, PT, R146, 0x1, PT ;  /* 0x000000019200780c */ /* 0x000fe20003f46270 */
[----:B------:R-:W-:Y:S02]  /*eb10*/  ULEA UR4, UR5, UR43, 0x3 ;  /* 0x0000002b05047291 */ /* 0x000fe4000f8e18ff */
[----:B------:R-:W-:Y:S02]  /*eb20*/  UIADD3 UR5, UPT, UPT, UR5, 0x1, URZ ;  /* 0x0000000105057890 */ /* 0x000fe4000fffe0ff */
[----:B------:R-:W-:Y:S02]  /*eb30*/  UIADD3 UR4, UPT, UPT, UR4, 0x50, URZ ;  /* 0x0000005004047890 */ /* 0x000fe4000fffe0ff */
[----:B------:R-:W-:Y:S02]  /*eb40*/  UISETP.NE.AND UP0, UPT, UR5, 0x4, UPT ;  /* 0x000000040500788c */ /* 0x000fe4000bf05270 */
[----:B------:R-:W-:Y:S02]  /*eb50*/  UPRMT UR4, UR52, 0x654, UR4 ;  /* 0x0000065434047896 */ /* 0x000fe40008000004 */
[----:B------:R-:W-:Y:S07]  /*eb60*/  USEL UR53, UR5, URZ, UP0 ;  /* 0x000000ff05357287 */ /* 0x000fee0008000000 */
[----:B------:R-:W-:Y:S01]  /*eb70*/  SYNCS.ARRIVE.TRANS64.RED.A1T0 RZ, [UR4], RZ ;  /* 0x000000ffffff79a7 */ /* 0x000fe20008100404 */
[----:B------:R-:W-:Y:S01]  /*eb80*/  BSSY B0, `(.L_x_172) ;  /* 0x0000005000007945 */ /* 0x000fe20003800000 */
[----:B------:R-:W2:Y:S03]  /*eb90*/  SYNCS.PHASECHK.TRANS64.TRYWAIT P1, [UR43+0x48], R3 ;  /* 0x00004803ff0075a7 */ /* 0x000ea6000802112b */
[----:B--2---:R-:W-:Y:S05]  /*eba0*/  @P1 BRA `(.L_x_173) ;  /* 0x0000000000081947 */ /* 0x004fea0003800000 */
[----:B------:R-:W2:Y:S02]  /*ebb0*/  SYNCS.PHASECHK.TRANS64.TRYWAIT P1, [UR43+0x48], R3 ;  /* 0x00004803ff0075a7 */ /* 0x000ea4000802112b */
[----:B--2---:R-:W-:Y:S05]  /*ebc0*/  @!P1 BRA `(.L_x_174) ;  /* 0x0000004800fc9947 */ /* 0x004fea0003800000 */
.L_x_173:
[----:B------:R-:W-:Y:S05]  /*ebd0*/  BSYNC B0 ;  /* 0x0000000000007941 */ /* 0x000fea0003800000 */
.L_x_172:
[----:B------:R-:W-:Y:S05]  /*ebe0*/  @P0 WARPSYNC.ALL ;  /* 0x0000000000000948 */ /* 0x000fea0003800000 */
[----:B------:R2:W2:Y:S01]  /*ebf0*/  @P0 LDSM.16.MT88.4 R116, [R139+UR43+0xd000] ;  /* 0x00d0002b8b74083b */ /* 0x0004a20008004200 */
[----:B------:R-:W-:Y:S02]  /*ec00*/  CS2R R54, SRZ ;  /* 0x0000000000367805 */ /* 0x000fe4000001ff00 */
[----:B------:R-:W-:Y:S02]  /*ec10*/  CS2R R52, SRZ ;  /* 0x0000000000347805 */ /* 0x000fe4000001ff00 */
[----:B------:R-:W-:Y:S01]  /*ec20*/  CS2R R50, SRZ ;  /* 0x0000000000327805 */ /* 0x000fe2000001ff00 */
        /* <DEDUP_REMOVED lines=10> */
[----:B-1----:R-:W-:Y:S02]  /*ecd0*/  CS2R R34, SRZ ;  /* 0x0000000000227805 */ /* 0x002fe4000001ff00 */
        /* <DEDUP_REMOVED lines=26> */
[----:B------:R-:W-:Y:S05]  /*ee80*/  VIADD R3, R95, 0xc0 ;  /* 0x000000c05f037836 */ /* 0x000fea0000000000 */
[----:B------:R-:W-:Y:S04]  /*ee90*/  SHF.R.U32.HI R3, RZ, 0x15, R3 ;  /* 0x00000015ff037819 */ /* 0x000fe80000011603 */
[----:B------:R-:W-:Y:S11]  /*eea0*/  LOP3.LUT P0, RZ, R3, 0x3, R128, 0x48, !PT ;  /* 0x0000000303ff7812 */ /* 0x000ff60007804880 */
[----:B------:R-:W-:Y:S02]  /*eeb0*/  @!UPT UIADD3 URZ, UPT, UPT, URZ, URZ, URZ ;  /* 0x000000fffffff290 */ /* 0x000fe4000fffe0ff */
[----:B------:R-:W-:Y:S05]  /*eec0*/  @!P0 BRA `(.L_x_176) ;  /* 0x0000000000408947 */ /* 0x000fea0003800000 */
[----:B------:R-:W2:Y:S01]  /*eed0*/  LDCU.64 UR8, c[0x4][0x70] ;  /* 0x01000e00ff0877ac */ /* 0x000ea20008000a00 */
[----:B------:R-:W-:Y:S01]  /*eee0*/  MOV R3, 0x0 ;  /* 0x0000000000037802 */ /* 0x000fe20000000f00 */
[----:B------:R-:W-:Y:S02]  /*eef0*/  HFMA2 R12, -RZ, RZ, 0, 5.9604644775390625e-08 ;  /* 0x00000001ff0c7431 */ /* 0x000fe400000001ff */
[----:B------:R-:W-:Y:S02]  /*ef00*/  IMAD.MOV.U32 R8, RZ, RZ, 0x192 ;  /* 0x00000192ff087424 */ /* 0x000fe400078e00ff */
[----:B------:R-:W-:Y:S01]  /*ef10*/  IMAD.MOV.U32 R13, RZ, RZ, RZ ;  /* 0x000000ffff0d7224 */ /* 0x000fe200078e00ff */
[----:B------:R-:W5:Y:S01]  /*ef20*/  LDCU.64 UR6, c[0x4][0x78] ;  /* 0x01000f00ff0677ac */ /* 0x000f620008000a00 */
[----:B------:R-:W1:Y:S01]  /*ef30*/  LDC.64 R2, c[0x4][R3] ;  /* 0x0100000003027b82 */ /* 0x000e620000000a00 */
[----:B------:R-:W3:Y:S01]  /*ef40*/  LDCU.64 UR4, c[0x4][0x10] ;  /* 0x01000200ff0477ac */ /* 0x000ee20008000a00 */
[----:B--2---:R-:W-:Y:S01]  /*ef50*/  MOV R5, UR9 ;  /* 0x0000000900057c02 */ /* 0x004fe20008000f00 */
[----:B------:R-:W-:Y:S01]  /*ef60*/  IMAD.U32 R4, RZ, RZ, UR8 ;  /* 0x00000008ff047e24 */ /* 0x000fe2000f8e00ff */
[----:B-----5:R-:W-:Y:S01]  /*ef70*/  MOV R7, UR7 ;  /* 0x0000000700077c02 */ /* 0x020fe20008000f00 */
[----:B------:R-:W-:Y:S01]  /*ef80*/  IMAD.U32 R6, RZ, RZ, UR6 ;  /* 0x00000006ff067e24 */ /* 0x000fe2000f8e00ff */
[----:B---3--:R-:W-:Y:S01]  /*ef90*/  MOV R11, UR5 ;  /* 0x00000005000b7c02 */ /* 0x008fe20008000f00 */
[----:B------:R-:W-:Y:S02]  /*efa0*/  IMAD.U32 R10, RZ, RZ, UR4 ;  /* 0x00000004ff0a7e24 */ /* 0x000fe4000f8e00ff */
[----:B------:R-:W-:Y:S07]  /*efb0*/  LEPC R20, `(.L_x_176) ;  /* 0x000000001014794e */ /* 0x000fee0000000000 */
[----:B-1--4-:R-:W-:Y:S05]  /*efc0*/  CALL.ABS.NOINC R2 ;  /* 0x0000000002007343 */ /* 0x012fea0003c00000 */
.L_x_176:
[----:B------:R-:W-:Y:S05]  /*efd0*/  WARPSYNC.ALL ;  /* 0x0000000000007948 */ /* 0x000fea0003800000 */
[C---:B------:R-:W-:Y:S01]  /*efe0*/  R2UR UR4, R95.reuse ;  /* 0x000000005f0472ca */ /* 0x040fe200000e0000 */
[----:B------:R-:W-:Y:S05]  /*eff0*/  VIADD R3, R95, 0x1000c0 ;  /* 0x001000c05f037836 */ /* 0x000fea0000000000 */
[----:B------:R-:W-:Y:S04]  /*f000*/  SHF.R.U32.HI R3, RZ, 0x15, R3 ;  /* 0x00000015ff037819 */ /* 0x000fe80000011603 */
[----:B------:R-:W-:Y:S03]  /*f010*/  LOP3.LUT P0, RZ, R3, 0x3, R128, 0x48, !PT ;  /* 0x0000000303ff7812 */ /* 0x000fe60007804880 */
[----:B------:R-:W2:Y:S10]  /*f020*/  LDTM.16dp256bit.x8 R24, tmem[UR4+0xc0] ;  /* 0x0000c004001879ee */ /* 0x000eb400081a0000 */
[----:B--2---:R-:W-:Y:S05]  /*f030*/  @!P0 BRA `(.L_x_177) ;  /* 0x0000000000408947 */ /* 0x004fea0003800000 */
        /* <DEDUP_REMOVED lines=16> */
.L_x_177:
[----:B------:R-:W-:Y:S05]  /*f140*/  WARPSYNC.ALL ;  /* 0x0000000000007948 */ /* 0x000fea0003800000 */
[----:B------:R-:W-:Y:S11]  /*f150*/  R2UR UR4, R95 ;  /* 0x000000005f0472ca */ /* 0x000ff600000e0000 */
[----:B------:R-:W-:Y:S02]  /*f160*/  @!UPT UIADD3 URZ, UPT, UPT, URZ, URZ, URZ ;  /* 0x000000fffffff290 */ /* 0x000fe4000fffe0ff */
[----:B------:R-:W2:Y:S02]  /*f170*/  LDTM.16dp256bit.x8 R56, tmem[UR4+0x1000c0] ;  /* 0x1000c004003879ee */ /* 0x000ea400081a0000 */
[----:B--2---:R-:W-:Y:S01]  /*f180*/  NOP ;  /* 0x0000000000007918 */ /* 0x004fe20000000000 */
.L_x_175:
[----:B------:R-:W-:Y:S01]  /*f190*/  HADD2.F32 R91, -RZ, R103.H1_H1 ;  /* 0x30000067ff5b7230 */ /* 0x000fe20000004100 */
[----:B------:R-:W-:Y:S01]  /*f1a0*/  ISETP.GE.AND P0, PT, R146, 0x1, PT ;  /* 0x000000019200780c */ /* 0x000fe20003f06270 */
[-C--:B------:R-:W-:Y:S01]  /*f1b0*/  FMUL R19, R42, R88.reuse ;  /* 0x000000582a137220 */ /* 0x080fe20000400000 */
[----:B------:R-:W2:Y:S01]  /*f1c0*/  S2R R146, SR_CgaCtaId ;  /* 0x0000000000927919 */ /* 0x000ea20000008800 */
[-C--:B------:R-:W-:Y:S01]  /*f1d0*/  FMUL R21, R44, R88.reuse ;  /* 0x000000582c157220 */ /* 0x080fe20000400000 */
[-C--:B------:R-:W-:Y:S01]  /*f1e0*/  FMUL R42, R65, R88.reuse ;  /* 0x00000058412a7220 */ /* 0x080fe20000400000 */
[--C-:B------:R-:W-:Y:S02]  /*f1f0*/  HADD2.F32 R65, -RZ, R116.reuse.H0_H0 ;  /* 0x20000074ff417230 */ /* 0x100fe40000004100 */
[-C--:B------:R-:W-:Y:S01]  /*f200*/  FMUL R20, R43, R88.reuse ;  /* 0x000000582b147220 */ /* 0x080fe20000400000 */
[-C--:B------:R-:W-:Y:S01]  /*f210*/  FMUL R44, R67, R88.reuse ;  /* 0x00000058432c7220 */ /* 0x080fe20000400000 */
[----:B------:R-:W-:Y:S02]  /*f220*/  HADD2.F32 R67, -RZ, R116.H1_H1 ;  /* 0x30000074ff437230 */ /* 0x000fe40000004100 */
[-C--:B------:R-:W-:Y:S01]  /*f230*/  FMUL R0, R24, R88.reuse ;  /* 0x0000005818007220 */ /* 0x080fe20000400000 */
[-C--:B------:R-:W-:Y:S01]  /*f240*/  FMUL R23, R46, R88.reuse ;  /* 0x000000582e177220 */ /* 0x080fe20000400000 */
[----:B------:R-:W-:Y:S02]  /*f250*/  HADD2.F32 R93, -RZ, R96.H1_H1 ;  /* 0x30000060ff5d7230 */ /* 0x000fe40000004100 */
[-C--:B------:R-:W-:Y:S01]  /*f260*/  FMUL R43, R66, R88.reuse ;  /* 0x00000058422b7220 */ /* 0x080fe20000400000 */
[----:B------:R-:W-:Y:S05]  /*f270*/  @P0 WARPSYNC.ALL ;  /* 0x0000000000000948 */ /* 0x000fea0003800000 */
[----:B------:R-:W-:Y:S01]  /*f280*/  @P0 NOP ;  /* 0x0000000000000918 */ /* 0x000fe20000000000 */
[----:B------:R-:W-:Y:S01]  /*f290*/  FFMA R0, R89, R65, R0 ;  /* 0x0000004159007223 */ /* 0x000fe20000000000 */
[----:B------:R-:W-:Y:S01]  /*f2a0*/  HADD2.F32 R66, -RZ, R117.H0_H0 ;  /* 0x20000075ff427230 */ /* 0x000fe20000004100 */
[----:B------:R-:W-:Y:S01]  /*f2b0*/  @P0 IADD3 R145, PT, PT, R145, 0x110, RZ ;  /* 0x0000011091910810 */ /* 0x000fe20007ffe0ff */
[-C--:B------:R-:W-:Y:S01]  /*f2c0*/  FMUL R2, R25, R88.reuse ;  /* 0x0000005819027220 */ /* 0x080fe20000400000 */
[-C--:B------:R-:W-:Y:S01]  /*f2d0*/  FMUL R22, R45, R88.reuse ;  /* 0x000000582d167220 */ /* 0x080fe20000400000 */
[----:B------:R-:W-:Y:S02]  /*f2e0*/  HADD2.F32 R90, -RZ, R97.H0_H0 ;  /* 0x20000061ff5a7230 */ /* 0x000fe40000004100 */
[-C--:B------:R-:W-:Y:S01]  /*f2f0*/  FMUL R46, R69, R88.reuse ;  /* 0x00000058452e7220 */ /* 0x080fe20000400000 */
[C---:B------:R-:W-:Y:S01]  /*f300*/  FFMA R2, R89.reuse, R67, R2 ;  /* 0x0000004359027223 */ /* 0x040fe20000000002 */
[----:B------:R-:W-:Y:S02]  /*f310*/  HADD2.F32 R69, -RZ, R117.H1_H1 ;  /* 0x30000075ff457230 */ /* 0x000fe40000004100 */
[-C--:B------:R-:W-:Y:S01]  /*f320*/  FMUL R3, R26, R88.reuse ;  /* 0x000000581a037220 */ /* 0x080fe20000400000 */
[----:B------:R-:W-:Y:S01]  /*f330*/  FMUL R25, R48, R88 ;  /* 0x0000005830197220 */ /* 0x000fe20000400000 */
[----:B------:R-:W-:Y:S01]  /*f340*/  HADD2.F32 R95, -RZ, R97.H1_H1 ;  /* 0x30000061ff5f7230 */ /* 0x000fe20000004100 */
[----:B------:R-:W-:Y:S01]  /*f350*/  F2FP.F16.F32.PACK_AB R152, R2, R0 ;  /* 0x000000000298723e */ /* 0x000fe200000000ff */
[----:B------:R-:W-:Y:S01]  /*f360*/  FFMA R3, R89, R66, R3 ;  /* 0x0000004259037223 */ /* 0x000fe20000000003 */
[-C--:B------:R-:W-:Y:S01]  /*f370*/  FMUL R45, R68, R88.reuse ;  /* 0x00000058442d7220 */ /* 0x080fe20000400000 */
[----:B------:R-:W-:Y:S01]  /*f380*/  HADD2.F32 R68, -RZ, R118.H0_H0 ;  /* 0x20000076ff447230 */ /* 0x000fe20000004100 */
[----:B--2---:R-:W-:Y:S01]  /*f390*/  @P0 PRMT R146, R146, 0x654, R145 ;  /* 0x0000065492920816 */ /* 0x004fe20000000091 */
[-C--:B------:R-:W-:Y:S01]  /*f3a0*/  FMUL R4, R27, R88.reuse ;  /* 0x000000581b047220 */ /* 0x080fe20000400000 */
[----:B------:R-:W-:Y:S01]  /*f3b0*/  FMUL R24, R47, R88 ;  /* 0x000000582f187220 */ /* 0x000fe20000400000 */
[----:B------:R-:W-:Y:S01]  /*f3c0*/  HADD2.F32 R92, -RZ, R98.H0_H0 ;  /* 0x20000062ff5c7230 */ /* 0x000fe20000004100 */
[----:B------:R2:W-:Y:S06]  /*f3d0*/  @P0 SYNCS.ARRIVE.TRANS64.RED.A1T0 RZ, [R146+URZ], RZ ;  /* 0x000000ff92ff09a7 */ /* 0x0005ec00081004ff */
[----:B------:R-:W-:Y:S05]  /*f3e0*/  WARPSYNC.ALL ;  /* 0x0000000000007948 */ /* 0x000fea0003800000 */
[----:B------:R-:W-:Y:S01]  /*f3f0*/  FFMA R4, R89, R69, R4 ;  /* 0x0000004559047223 */ /* 0x000fe20000000004 */
[-C--:B------:R-:W-:Y:S01]  /*f400*/  FMUL R48, R71, R88.reuse ;  /* 0x0000005847307220 */ /* 0x080fe20000400000 */
[----:B------:R-:W-:Y:S02]  /*f410*/  HADD2.F32 R71, -RZ, R118.H1_H1 ;  /* 0x30000076ff477230 */ /* 0x000fe40000004100 */
[-C--:B------:R-:W-:Y:S01]  /*f420*/  FMUL R5, R28, R88.reuse ;  /* 0x000000581c057220 */ /* 0x080fe20000400000 */
[----:B------:R-:W-:Y:S01]  /*f430*/  FMUL R27, R50, R88 ;  /* 0x00000058321b7220 */ /* 0x000fe20000400000 */
[----:B------:R-:W-:Y:S01]  /*f440*/  HADD2.F32 R97, -RZ, R98.H1_H1 ;  /* 0x30000062ff617230 */ /* 0x000fe20000004100 */
[----:B------:R-:W-:Y:S01]  /*f450*/  F2FP.F16.F32.PACK_AB R153, R4, R3 ;  /* 0x000000030499723e */ /* 0x000fe200000000ff */
[----:B------:R-:W-:Y:S01]  /*f460*/  FFMA R5, R89, R68, R5 ;  /* 0x0000004459057223 */ /* 0x000fe20000000005 */
[----:B------:R-:W-:Y:S01]  /*f470*/  FMUL R47, R70, R88 ;  /* 0x00000058462f7220 */ /* 0x000fe20000400000 */
[----:B------:R-:W-:-:S02]  /*f480*/  HADD2.F32 R70, -RZ, R119.H0_H0 ;  /* 0x20000077ff467230 */ /* 0x000fc40000004100 */
        /* <DEDUP_REMOVED lines=15> */
[----:B-1----:R-:W-:Y:S02]  /*f580*/  HADD2.F32 R98, -RZ, R105.H0_H0 ;  /* 0x20000069ff627230 */ /* 0x002fe40000004100 */
[-C--:B------:R-:W-:Y:S01]  /*f590*/  FMUL R52, R75, R88.reuse ;  /* 0x000000584b347220 */ /* 0x080fe20000400000 */
[C---:B------:R-:W-:Y:S01]  /*f5a0*/  FFMA R8, R89.reuse, R73, R8 ;  /* 0x0000004959087223 */ /* 0x040fe20000000008 */
[----:B------:R-:W-:Y:S02]  /*f5b0*/  HADD2.F32 R75, -RZ, R108.H1_H1 ;  /* 0x3000006cff4b7230 */ /* 0x000fe40000004100 */
[-C--:B------:R-:W-:Y:S01]  /*f5c0*/  FMUL R9, R32, R88.reuse ;  /* 0x0000005820097220 */ /* 0x080fe20000400000 */
[----:B------:R-:W-:Y:S01]  /*f5d0*/  FMUL R31, R54, R88 ;  /* 0x00000058361f7220 */ /* 0x000fe20000400000 */
[----:B------:R-:W-:Y:S01]  /*f5e0*/  HADD2.F32 R108, -RZ, R114.H0_H0 ;  /* 0x20000072ff6c7230 */ /* 0x000fe20000004100 */
[----:B------:R-:W-:Y:S01]  /*f5f0*/  F2FP.F16.F32.PACK_AB R155, R8, R7 ;  /* 0x00000007089b723e */ /* 0x000fe200000000ff */
[----:B------:R-:W-:Y:S01]  /*f600*/  FFMA R9, R89, R72, R9 ;  /* 0x0000004859097223 */ /* 0x000fe20000000009 */
[----:B------:R-:W-:Y:S01]  /*f610*/  FMUL R51, R74, R88 ;  /* 0x000000584a337220 */ /* 0x000fe20000400000 */
[----:B------:R-:W-:-:S02]  /*f620*/  HADD2.F32 R74, -RZ, R109.H0_H0 ;  /* 0x2000006dff4a7230 */ /* 0x000fc40000004100 */
[-C--:B------:R-:W-:Y:S01]  /*f630*/  FMUL R10, R33, R88.reuse ;  /* 0x00000058210a7220 */ /* 0x080fe20000400000 */
[----:B------:R-:W-:Y:S01]  /*f640*/  STSM.16.MT88.4 [R144+0xd000], R152 ;  /* 0x00d0009890007844 */ /* 0x000fe20000004200 */
[-C--:B------:R-:W-:Y:S01]  /*f650*/  FMUL R30, R53, R88.reuse ;  /* 0x00000058351e7220 */ /* 0x080fe20000400000 */
[----:B------:R-:W-:Y:S02]  /*f660*/  HADD2.F32 R117, -RZ, R120.H1_H1 ;  /* 0x30000078ff757230 */ /* 0x000fe40000004100 */
        /* <DEDUP_REMOVED lines=12> */
[----:B------:R-:W-:Y:S02]  /*f730*/  HADD2.F32 R119, -RZ, R121.H1_H1 ;  /* 0x30000079ff777230 */ /* 0x000fe40000004100 */
        /* <DEDUP_REMOVED lines=27> */
[----:B------:R-:W-:Y:S01]  /*f8f0*/  FFMA R16, R89, R81, R16 ;  /* 0x0000005159107223 */ /* 0x000fe20000000010 */
[----:B------:R-:W-:Y:S02]  /*f900*/  HADD2.F32 R83, -RZ, R100.H1_H1 ;  /* 0x30000064ff537230 */ /* 0x000fe40000004100 */
[-C--:B------:R-:W-:Y:S01]  /*f910*/  FMUL R17, R40, R88.reuse ;  /* 0x0000005828117220 */ /* 0x080fe20000400000 */
[----:B------:R-:W-:Y:S01]  /*f920*/  FMUL R39, R62, R88 ;  /* 0x000000583e277220 */ /* 0x000fe20000400000 */
[----:B------:R-:W-:Y:S01]  /*f930*/  ISETP.NE.AND P2, PT, R147, RZ, PT ;  /* 0x000000ff9300720c */ /* 0x000fe20003f45270 */
[----:B------:R-:W-:Y:S01]  /*f940*/  HADD2.F32 R100, -RZ, R106.H0_H0 ;  /* 0x2000006aff647230 */ /* 0x000fe20000004100 */
[----:B------:R-:W-:Y:S01]  /*f950*/  F2FP.F16.F32.PACK_AB R7, R16, R15 ;  /* 0x0000000f1007723e */ /* 0x000fe200000000ff */
[----:B------:R-:W-:Y:S01]  /*f960*/  FFMA R17, R89, R80, R17 ;  /* 0x0000005059117223 */ /* 0x000fe20000000011 */
[----:B------:R-:W-:Y:S01]  /*f970*/  FMUL R59, R82, R88 ;  /* 0x00000058523b7220 */ /* 0x000fe20000400000 */
[----:B------:R-:W-:-:S02]  /*f980*/  HADD2.F32 R82, -RZ, R101.H0_H0 ;  /* 0x20000065ff527230 */ /* 0x000fc40000004100 */
[-C--:B------:R-:W-:Y:S01]  /*f990*/  FMUL R18, R41, R88.reuse ;  /* 0x0000005829127220 */ /* 0x080fe20000400000 */
[----:B------:R1:W-:Y:S01]  /*f9a0*/  STSM.16.MT88.4 [R144+0xd800], R4 ;  /* 0x00d8000490007844 */ /* 0x0003e20000004200 */
[----:B------:R-:W-:Y:S01]  /*f9b0*/  FMUL R38, R61, R88 ;  /* 0x000000583d267220 */ /* 0x000fe20000400000 */
[----:B------:R-:W-:Y:S01]  /*f9c0*/  @P0 IADD3 R0, PT, PT, R137, 0x1, RZ ;  /* 0x0000000189000810 */ /* 0x000fe20007ffe0ff */
[--C-:B------:R-:W-:Y:S02]  /*f9d0*/  HADD2.F32 R118, -RZ, R123.reuse.H0_H0 ;  /* 0x2000007bff767230 */ /* 0x100fe40000004100 */
[C---:B------:R-:W-:Y:S01]  /*f9e0*/  FFMA R18, R89.reuse, R83, R18 ;  /* 0x0000005359127223 */ /* 0x040fe20000000012 */
[----:B------:R-:W-:Y:S01]  /*f9f0*/  FFMA R19, R89, R82, R19 ;  /* 0x0000005259137223 */ /* 0x000fe20000000013 */
[----:B------:R-:W-:Y:S01]  /*fa00*/  @P0 ISETP.NE.AND P1, PT, R0, 0x2, PT ;  /* 0x000000020000080c */ /* 0x000fe20003f25270 */
[----:B------:R-:W-:Y:S02]  /*fa10*/  HADD2.F32 R123, -RZ, R123.H1_H1 ;  /* 0x3000007bff7b7230 */ /* 0x000fe40000004100 */
[-C--:B------:R-:W-:Y:S01]  /*fa20*/  FMUL R62, R85, R88.reuse ;  /* 0x00000058553e7220 */ /* 0x080fe20000400000 */
[----:B------:R-:W-:Y:S01]  /*fa30*/  F2FP.F16.F32.PACK_AB R8, R18, R17 ;  /* 0x000000111208723e */ /* 0x000fe200000000ff */
[----:B------:R-:W-:Y:S01]  /*fa40*/  FMUL R41, R64, R88 ;  /* 0x0000005840297220 */ /* 0x000fe20000400000 */
[----:B------:R-:W-:-:S02]  /*fa50*/  HADD2.F32 R85, -RZ, R101.H1_H1 ;  /* 0x30000065ff557230 */ /* 0x000fc40000004100 */
[-C--:B------:R-:W-:Y:S01]  /*fa60*/  FMUL R61, R84, R88.reuse ;  /* 0x00000058543d7220 */ /* 0x080fe20000400000 */
[-C--:B------:R-:W-:Y:S01]  /*fa70*/  FMUL R40, R63, R88.reuse ;  /* 0x000000583f287220 */ /* 0x080fe20000400000 */
[----:B------:R-:W-:Y:S01]  /*fa80*/  @P0 SEL R2, RZ, 0x1, P1 ;  /* 0x00000001ff020807 */ /* 0x000fe20000800000 */
[--C-:B------:R-:W-:Y:S02]  /*fa90*/  HADD2.F32 R84, -RZ, R102.reuse.H0_H0 ;  /* 0x20000066ff547230 */ /* 0x100fe40000004100 */
[----:B------:R-:W-:Y:S01]  /*faa0*/  FFMA R20, R89, R85, R20 ;  /* 0x0000005559147223 */ /* 0x000fe20000000014 */
[-C--:B------:R-:W-:Y:S01]  /*fab0*/  FMUL R64, R87, R88.reuse ;  /* 0x0000005857407220 */ /* 0x080fe20000400000 */
[----:B------:R-:W-:Y:S01]  /*fac0*/  FMUL R63, R86, R88 ;  /* 0x00000058563f7220 */ /* 0x000fe20000400000 */
[----:B------:R-:W-:Y:S02]  /*fad0*/  HADD2.F32 R87, -RZ, R102.H1_H1 ;  /* 0x30000066ff577230 */ /* 0x000fe40000004100 */
[----:B------:R-:W-:Y:S01]  /*fae0*/  FFMA R21, R89, R84, R21 ;  /* 0x0000005459157223 */ /* 0x000fe20000000015 */
[----:B------:R-:W-:Y:S01]  /*faf0*/  F2FP.F16.F32.PACK_AB R9, R20, R19 ;  /* 0x000000131409723e */ /* 0x000fe200000000ff */
[----:B------:R-:W-:Y:S01]  /*fb00*/  HADD2.F32 R86, -RZ, R103.H0_H0 ;  /* 0x20000067ff567230 */ /* 0x000fe20000004100 */
[----:B------:R-:W-:Y:S01]  /*fb10*/  BSSY.RECONVERGENT B0, `(.L_x_178) ;  /* 0x000006e000007945 */ /* 0x000fe20003800200 */
[----:B------:R-:W-:-:S02]  /*fb20*/  HADD2.F32 R88, -RZ, R96.H0_H0 ;  /* 0x20000060ff587230 */ /* 0x000fc40000004100 */
[C---:B------:R-:W-:Y:S01]  /*fb30*/  FFMA R22, R89.reuse, R87, R22 ;  /* 0x0000005759167223 */ /* 0x040fe20000000016 */
[--C-:B------:R-:W-:Y:S02]  /*fb40*/  HADD2.F32 R96, -RZ, R104.reuse.H0_H0 ;  /* 0x20000068ff607230 */ /* 0x100fe40000004100 */
[C---:B------:R-:W-:Y:S01]  /*fb50*/  FFMA R23, R89.reuse, R86, R23 ;  /* 0x0000005659177223 */ /* 0x040fe20000000017 */
[C---:B------:R-:W-:Y:S01]  /*fb60*/  FFMA R24, R89.reuse, R91, R24 ;  /* 0x0000005b59187223 */ /* 0x040fe20000000018 */
[C---:B------:R-:W-:Y:S01]  /*fb70*/  FFMA R25, R89.reuse, R88, R25 ;  /* 0x0000005859197223 */ /* 0x040fe20000000019 */
[----:B------:R-:W-:Y:S01]  /*fb80*/  F2FP.F16.F32.PACK_AB R10, R22, R21 ;  /* 0x00000015160a723e */ /* 0x000fe200000000ff */
[C---:B------:R-:W-:Y:S01]  /*fb90*/  FFMA R26, R89.reuse, R93, R26 ;  /* 0x0000005d591a7223 */ /* 0x040fe2000000001a */
[C---:B------:R-:W-:Y:S01]  /*fba0*/  FFMA R27, R89.reuse, R90, R27 ;  /* 0x0000005a591b7223 */ /* 0x040fe2000000001b */
[----:B------:R-:W-:Y:S01]  /*fbb0*/  F2FP.F16.F32.PACK_AB R11, R24, R23 ;  /* 0x00000017180b723e */ /* 0x000fe200000000ff */
[C---:B------:R-:W-:Y:S01]  /*fbc0*/  FFMA R28, R89.reuse, R95, R28 ;  /* 0x0000005f591c7223 */ /* 0x040fe2000000001c */
[C---:B------:R-:W-:Y:S01]  /*fbd0*/  FFMA R29, R89.reuse, R92, R29 ;  /* 0x0000005c591d7223 */ /* 0x040fe2000000001d */
[----:B------:R-:W-:Y:S01]  /*fbe0*/  F2FP.F16.F32.PACK_AB R12, R26, R25 ;  /* 0x000000191a0c723e */ /* 0x000fe200000000ff */
[C---:B------:R-:W-:Y:S01]  /*fbf0*/  FFMA R30, R89.reuse, R97, R30 ;  /* 0x00000061591e7223 */ /* 0x040fe2000000001e */
[----:B------:R-:W-:Y:S01]  /*fc00*/  FFMA R31, R89, R94, R31 ;  /* 0x0000005e591f7223 */ /* 0x000fe2000000001f */
[----:B------:R-:W-:Y:S01]  /*fc10*/  F2FP.F16.F32.PACK_AB R13, R28, R27 ;  /* 0x0000001b1c0d723e */ /* 0x000fe200000000ff */
[----:B------:R-:W-:Y:S01]  /*fc20*/  HADD2.F32 R101, -RZ, R104.H1_H1 ;  /* 0x30000068ff657230 */ /* 0x000fe20000004100 */
[----:B------:R5:W-:Y:S01]  /*fc30*/  STSM.16.MT88.4 [R144+0xe000], R8 ;  /* 0x00e0000890007844 */ /* 0x000be20000004200 */
[----:B------:R-:W-:Y:S01]  /*fc40*/  F2FP.F16.F32.PACK_AB R14, R30, R29 ;  /* 0x0000001d1e0e723e */ /* 0x000fe200000000ff */
[----:B------:R-:W-:-:S02]  /*fc50*/  HADD2.F32 R103, -RZ, R105.H1_H1 ;  /* 0x30000069ff677230 */ /* 0x000fc40000004100 */
[C---:B------:R-:W-:Y:S01]  /*fc60*/  FFMA R32, R89.reuse, R99, R32 ;  /* 0x0000006359207223 */ /* 0x040fe20000000020 */
[C---:B------:R-:W-:Y:S01]  /*fc70*/  FFMA R33, R89.reuse, R96, R33 ;  /* 0x0000006059217223 */ /* 0x040fe20000000021 */
[C---:B------:R-:W-:Y:S01]  /*fc80*/  FFMA R34, R89.reuse, R101, R34 ;  /* 0x0000006559227223 */ /* 0x040fe20000000022 */
[C---:B------:R-:W-:Y:S01]  /*fc90*/  FFMA R35, R89.reuse, R98, R35 ;  /* 0x0000006259237223 */ /* 0x040fe20000000023 */
[C---:B------:R-:W-:Y:S01]  /*fca0*/  FFMA R36, R89.reuse, R103, R36 ;  /* 0x0000006759247223 */ /* 0x040fe20000000024 */
[----:B------:R-:W-:Y:S01]  /*fcb0*/  F2FP.F16.F32.PACK_AB R15, R32, R31 ;  /* 0x0000001f200f723e */ /* 0x000fe200000000ff */
[----:B------:R-:W-:Y:S01]  /*fcc0*/  HADD2.F32 R105, -RZ, R106.H1_H1 ;  /* 0x3000006aff697230 */ /* 0x000fe20000004100 */
[----:B-1----:R-:W-:Y:S01]  /*fcd0*/  F2FP.F16.F32.PACK_AB R4, R34, R33 ;  /* 0x000000212204723e */ /* 0x002fe200000000ff */
[----:B------:R-:W-:Y:S01]  /*fce0*/  FFMA R37, R89, R100, R37 ;  /* 0x0000006459257223 */ /* 0x000fe20000000025 */
[----:B------:R-:W-:Y:S01]  /*fcf0*/  F2FP.F16.F32.PACK_AB R5, R36, R35 ;  /* 0x000000232405723e */ /* 0x000fe200000000ff */
[----:B------:R1:W-:Y:S01]  /*fd00*/  STSM.16.MT88.4 [R144+0xe800], R12 ;  /* 0x00e8000c90007844 */ /* 0x0003e20000004200 */
[----:B------:R-:W-:-:S02]  /*fd10*/  HADD2.F32 R102, -RZ, R107.H0_H0 ;  /* 0x2000006bff667230 */ /* 0x000fc40000004100 */
[C---:B------:R-:W-:Y:S01]  /*fd20*/  FFMA R38, R89.reuse, R105, R38 ;  /* 0x0000006959267223 */ /* 0x040fe20000000026 */
[----:B------:R-:W-:Y:S02]  /*fd30*/  HADD2.F32 R107, -RZ, R107.H1_H1 ;  /* 0x3000006bff6b7230 */ /* 0x000fe40000004100 */
[----:B------:R-:W-:Y:S02]  /*fd40*/  HADD2.F32 R104, -RZ, R112.H0_H0 ;  /* 0x20000070ff687230 */ /* 0x000fe40000004100 */
[C---:B------:R-:W-:Y:S01]  /*fd50*/  FFMA R39, R89.reuse, R102, R39 ;  /* 0x0000006659277223 */ /* 0x040fe20000000027 */
[----:B------:R-:W-:Y:S02]  /*fd60*/  HADD2.F32 R106, -RZ, R113.H0_H0 ;  /* 0x20000071ff6a7230 */ /* 0x000fe40000004100 */
[C---:B------:R-:W-:Y:S01]  /*fd70*/  FFMA R40, R89.reuse, R107, R40 ;  /* 0x0000006b59287223 */ /* 0x040fe20000000028 */
[----:B------:R-:W-:Y:S02]  /*fd80*/  HADD2.F32 R113, -RZ, R114.H1_H1 ;  /* 0x30000072ff717230 */ /* 0x000fe40000004100 */
[C---:B------:R-:W-:Y:S01]  /*fd90*/  FFMA R41, R89.reuse, R104, R41 ;  /* 0x0000006859297223 */ /* 0x040fe20000000029 */
[C---:B------:R-:W-:Y:S01]  /*fda0*/  FFMA R42, R89.reuse, R109, R42 ;  /* 0x0000006d592a7223 */ /* 0x040fe2000000002a */
[C---:B------:R-:W-:Y:S01]  /*fdb0*/  FFMA R43, R89.reuse, R106, R43 ;  /* 0x0000006a592b7223 */ /* 0x040fe2000000002b */
[----:B------:R-:W-:Y:S01]  /*fdc0*/  FFMA R44, R89, R111, R44 ;  /* 0x0000006f592c7223 */ /* 0x000fe2000000002c */
[----:B------:R-:W-:-:S02]  /*fdd0*/  HADD2.F32 R112, -RZ, R120.H0_H0 ;  /* 0x20000078ff707230 */ /* 0x000fc40000004100 */
[C---:B------:R-:W-:Y:S01]  /*fde0*/  FFMA R45, R89.reuse, R108, R45 ;  /* 0x0000006c592d7223 */ /* 0x040fe2000000002d */
[C---:B------:R-:W-:Y:S01]  /*fdf0*/  FFMA R46, R89.reuse, R113, R46 ;  /* 0x00000071592e7223 */ /* 0x040fe2000000002e */
[----:B------:R-:W-:Y:S02]  /*fe00*/  HADD2.F32 R114, -RZ, R121.H0_H0 ;  /* 0x20000079ff727230 */ /* 0x000fe40000004100 */
[C---:B------:R-:W-:Y:S01]  /*fe10*/  FFMA R47, R89.reuse, R110, R47 ;  /* 0x0000006e592f7223 */ /* 0x040fe2000000002f */
[C---:B------:R-:W-:Y:S01]  /*fe20*/  FFMA R48, R89.reuse, R115, R48 ;  /* 0x0000007359307223 */ /* 0x040fe20000000030 */
[C---:B------:R-:W-:Y:S01]  /*fe30*/  FFMA R49, R89.reuse, R112, R49 ;  /* 0x0000007059317223 */ /* 0x040fe20000000031 */
[----:B------:R-:W-:Y:S02]  /*fe40*/  HADD2.F32 R121, -RZ, R122.H1_H1 ;  /* 0x3000007aff797230 */ /* 0x000fe40000004100 */
[C---:B------:R-:W-:Y:S01]  /*fe50*/  FFMA R50, R89.reuse, R117, R50 ;  /* 0x0000007559327223 */ /* 0x040fe20000000032 */
[C---:B------:R-:W-:Y:S01]  /*fe60*/  FFMA R51, R89.reuse, R114, R51 ;  /* 0x0000007259337223 */ /* 0x040fe20000000033 */
[----:B------:R-:W-:Y:S01]  /*fe70*/  FFMA R52, R89, R119, R52 ;  /* 0x0000007759347223 */ /* 0x000fe20000000034 */
[----:B------:R-:W-:-:S02]  /*fe80*/  HADD2.F32 R120, -RZ, R124.H0_H0 ;  /* 0x2000007cff787230 */ /* 0x000fc40000004100 */
[C---:B------:R-:W-:Y:S01]  /*fe90*/  FFMA R53, R89.reuse, R116, R53 ;  /* 0x0000007459357223 */ /* 0x040fe20000000035 */
[----:B------:R-:W-:Y:S02]  /*fea0*/  HADD2.F32 R65, -RZ, R124.H1_H1 ;  /* 0x3000007cff417230 */ /* 0x000fe40000004100 */
[C---:B------:R-:W-:Y:S01]  /*feb0*/  FFMA R54, R89.reuse, R121, R54 ;  /* 0x0000007959367223 */ /* 0x040fe20000000036 */
[--C-:B------:R-:W-:Y:S02]  /*fec0*/  HADD2.F32 R122, -RZ, R125.reuse.H0_H0 ;  /* 0x2000007dff7a7230 */ /* 0x100fe40000004100 */
[C---:B------:R-:W-:Y:S01]  /*fed0*/  FFMA R55, R89.reuse, R118, R55 ;  /* 0x0000007659377223 */ /* 0x040fe20000000037 */
[----:B------:R-:W-:Y:S02]  /*fee0*/  HADD2.F32 R67, -RZ, R125.H1_H1 ;  /* 0x3000007dff437230 */ /* 0x000fe40000004100 */
[C---:B------:R-:W-:Y:S01]  /*fef0*/  FFMA R56, R89.reuse, R123, R56 ;  /* 0x0000007b59387223 */ /* 0x040fe20000000038 */
[--C-:B------:R-:W-:Y:S01]  /*ff00*/  HADD2.F32 R124, -RZ, R126.reuse.H0_H0 ;  /* 0x2000007eff7c7230 */ /* 0x100fe20000004100 */
[----:B------:R-:W-:Y:S01]  /*ff10*/  F2FP.F16.F32.PACK_AB R6, R38, R37 ;  /* 0x000000252606723e */ /* 0x000fe200000000ff */
[----:B------:R-:W-:Y:S01]  /*ff20*/  FFMA R57, R89, R120, R57 ;  /* 0x0000007859397223 */ /* 0x000fe20000000039 */
[----:B------:R-:W-:Y:S01]  /*ff30*/  F2FP.F16.F32.PACK_AB R7, R40, R39 ;  /* 0x000000272807723e */ /* 0x000fe200000000ff */
[----:B------:R-:W-:-:S02]  /*ff40*/  HADD2.F32 R125, -RZ, R126.H1_H1 ;  /* 0x3000007eff7d7230 */ /* 0x000fc40000004100 */
[C---:B------:R-:W-:Y:S01]  /*ff50*/  FFMA R58, R89.reuse, R65, R58 ;  /* 0x00000041593a7223 */ /* 0x040fe2000000003a */
[--C-:B------:R-:W-:Y:S02]  /*ff60*/  HADD2.F32 R126, -RZ, R127.reuse.H0_H0 ;  /* 0x2000007fff7e7230 */ /* 0x100fe40000004100 */
[C---:B------:R-:W-:Y:S01]  /*ff70*/  FFMA R59, R89.reuse, R122, R59 ;  /* 0x0000007a593b7223 */ /* 0x040fe2000000003b */
[----:B------:R2:W-:Y:S01]  /*ff80*/  STSM.16.MT88.4 [R148+0xc000], R4 ;  /* 0x00c0000494007844 */ /* 0x0005e20000004200 */
[----:B------:R-:W-:Y:S02]  /*ff90*/  HADD2.F32 R127, -RZ, R127.H1_H1 ;  /* 0x3000007fff7f7230 */ /* 0x000fe40000004100 */
[C---:B------:R-:W-:Y:S01]  /*ffa0*/  FFMA R60, R89.reuse, R67, R60 ;  /* 0x00000043593c7223 */ /* 0x040fe2000000003c */
[----:B-----5:R-:W-:Y:S01]  /*ffb0*/  F2FP.F16.F32.PACK_AB R8, R42, R41 ;  /* 0x000000292a08723e */ /* 0x020fe200000000ff */
[C---:B------:R-:W-:Y:S01]  /*ffc0*/  FFMA R61, R89.reuse, R124, R61 ;  /* 0x0000007c593d7223 */ /* 0x040fe2000000003d */
[----:B------:R-:W-:Y:S01]  /*ffd0*/  F2FP.F16.F32.PACK_AB R9, R44, R43 ;  /* 0x0000002b2c09723e */ /* 0x000fe200000000ff */
[C---:B------:R-:W-:Y:S01]  /*ffe0*/  FFMA R62, R89.reuse, R125, R62 ;  /* 0x0000007d593e7223 */ /* 0x040fe2000000003e */
[----:B------:R-:W-:Y:S01]  /*fff0*/  F2FP.F16.F32.PACK_AB R10, R46, R45 ;  /* 0x0000002d2e0a723e */ /* 0x000fe200000000ff */
[C---:B------:R-:W-:Y:S01]  /*10000*/  FFMA R63, R89.reuse, R126, R63 ;  /* 0x0000007e593f7223 */ /* 0x040fe2000000003f */
[----:B------:R-:W-:Y:S01]  /*10010*/  F2FP.F16.F32.PACK_AB R11, R48, R47 ;  /* 0x0000002f300b723e */ /* 0x000fe200000000ff */
[----:B------:R-:W-:Y:S01]  /*10020*/  FFMA R64, R89, R127, R64 ;  /* 0x0000007f59407223 */ /* 0x000fe20000000040 */
[----:B-1----:R-:W-:-:S02]  /*10030*/  F2FP.F16.F32.PACK_AB R12, R50, R49 ;  /* 0x00000031320c723e */ /* 0x002fc400000000ff */
[----:B------:R-:W-:Y:S01]  /*10040*/  F2FP.F16.F32.PACK_AB R13, R52, R51 ;  /* 0x00000033340d723e */ /* 0x000fe200000000ff */
[----:B------:R2:W-:Y:S01]  /*10050*/  STSM.16.MT88.4 [R148+0xc800], R8 ;  /* 0x00c8000894007844 */ /* 0x0005e20000004200 */
[----:B------:R-:W-:Y:S02]  /*10060*/  F2FP.F16.F32.PACK_AB R14, R54, R53 ;  /* 0x00000035360e723e */ /* 0x000fe400000000ff */
[----:B------:R-:W-:Y:S02]  /*10070*/  F2FP.F16.F32.PACK_AB R15, R56, R55 ;  /* 0x00000037380f723e */ /* 0x000fe400000000ff */
[----:B------:R-:W-:Y:S02]  /*10080*/  F2FP.F16.F32.PACK_AB R16, R58, R57 ;  /* 0x000000393a10723e */ /* 0x000fe400000000ff */
[----:B------:R-:W-:Y:S01]  /*10090*/  F2FP.F16.F32.PACK_AB R17, R60, R59 ;  /* 0x0000003b3c11723e */ /* 0x000fe200000000ff */
[----:B------:R2:W-:Y:S01]  /*100a0*/  STSM.16.MT88.4 [R148+0xd000], R12 ;  /* 0x00d0000c94007844 */ /* 0x0005e20000004200 */
[----:B------:R-:W-:-:S02]  /*100b0*/  F2FP.F16.F32.PACK_AB R18, R62, R61 ;  /* 0x0000003d3e12723e */ /* 0x000fc400000000ff */
[----:B------:R-:W-:-:S05]  /*100c0*/  F2FP.F16.F32.PACK_AB R19, R64, R63 ;  /* 0x0000003f4013723e */ /* 0x000fca00000000ff */
[----:B------:R2:W-:Y:S01]  /*100d0*/  STSM.16.MT88.4 [R148+0xd800], R16 ;  /* 0x00d8001094007844 */ /* 0x0005e20000004200 */
[----:B------:R-:W-:Y:S01]  /*100e0*/  @!PT LDS RZ, [RZ] ;  /* 0x00000000fffff984 */ /* 0x000fe20000000800 */
[----:B------:R-:W-:Y:S01]  /*100f0*/  @!PT LDS RZ, [RZ] ;  /* 0x00000000fffff984 */ /* 0x000fe20000000800 */
[----:B------:R-:W-:Y:S01]  /*10100*/  @!PT LDS RZ, [RZ] ;  /* 0x00000000fffff984 */ /* 0x000fe20000000800 */
[----:B------:R-:W-:Y:S01]  /*10110*/  @!PT LDS RZ, [RZ] ;  /* 0x00000000fffff984 */ /* 0x000fe20000000800 */
[----:B------:R1:W-:Y:S06]  /*10120*/  MEMBAR.ALL.CTA ;  /* 0x0000000000007992 */ /* 0x0003ec0000008000 */
        /* <DEDUP_REMOVED lines=10> */
[----:B------:R1:W-:Y:S02]  /*101d0*/  UTMASTG.2D [UR4], [UR56] ;  /* 0x00000004380073b5 */ /* 0x0003e40008008000 */
[----:B-1----:R0:W-:Y:S02]  /*101e0*/  UTMACMDFLUSH ;  /* 0x00000000000079b7 */ /* 0x0021e40000000000 */
.L_x_179:
[----:B------:R-:W-:Y:S05]  /*101f0*/  BSYNC.RECONVERGENT B0 ;  /* 0x0000000000007941 */ /* 0x000fea0003800200 */
.L_x_178:
[----:B------:R-:W-:Y:S01]  /*10200*/  @P0 SEL R137, R0, RZ, P1 ;  /* 0x000000ff00890207 */ /* 0x000fe20000800000 */
[----:B------:R-:W-:Y:S01]  /*10210*/  BSSY.RECONVERGENT B0, `(.L_x_180) ;  /* 0x0000004000007945 */ /* 0x000fe20003800200 */
[----:B------:R-:W-:Y:S03]  /*10220*/  @P0 LOP3.LUT R135, R135, R2, RZ, 0x3c, !PT ;  /* 0x0000000287870212 */ /* 0x000fe600078e3cff */
[----:B------:R-:W-:Y:S05]  /*10230*/  @!P2 BRA `(.L_x_181) ;  /* 0x000000000004a947 */ /* 0x000fea0003800000 */
[----:B------:R-:W-:Y:S04]  /*10240*/  DEPBAR.LE SB0, 0x1 ;  /* 0x000080400000791a */ /* 0x000fe80000000000 */
.L_x_181:
[----:B------:R-:W-:Y:S05]  /*10250*/  BSYNC.RECONVERGENT B0 ;  /* 0x0000000000007941 */ /* 0x000fea0003800200 */
.L_x_180:
[----:B------:R-:W-:Y:S01]  /*10260*/  UISETP.NE.AND UP1, UPT, UR54, -0x4, UPT ;  /* 0xfffffffc3600788c */ /* 0x000fe2000bf25270 */
[----:B------:R-:W-:Y:S01]  /*10270*/  BAR.SYNC.DEFER_BLOCKING 0x1, 0x80 ;  /* 0x0042000000007b1d */ /* 0x000fe20000010000 */
[----:B------:R-:W-:Y:S01]  /*10280*/  UISETP.NE.AND UP0, UPT, UR55, 0x8, UPT ;  /* 0x000000083700788c */ /* 0x000fe2000bf05270 */
[----:B------:R-:W-:Y:S01]  /*10290*/  PLOP3.LUT P2, PT, PT, PT, PT, 0x8, 0x80 ;  /* 0x000000000080781c */ /* 0x000fe20003f4e170 */
[----:B------:R-:W-:Y:S01]  /*102a0*/  UIADD3 UR54, UPT, UPT, UR54, 0x4, URZ ;  /* 0x0000000436367890 */ /* 0x000fe2000fffe0ff */
[----:B--2---:R-:W-:Y:S01]  /*102b0*/  IMAD.MOV.U32 R14, RZ, RZ, R133 ;  /* 0x000000ffff0e7224 */ /* 0x004fe200078e0085 */
[----:B------:R-:W-:Y:S01]  /*102c0*/  USEL UR6, URZ, 0x1, UP0 ;  /* 0x00000001ff067887 */ /* 0x000fe20008000000 */
[----:B------:R-:W-:Y:S01]  /*102d0*/  PLOP3.LUT P0, PT, PT, PT, UP1, 0x80, 0x8 ;  /* 0x000000000008781c */ /* 0x000fe20003f0f018 */
[----:B------:R-:W-:Y:S01]  /*102e0*/  USEL UR5, UR55, URZ, UP0 ;  /* 0x000000ff37057287 */ /* 0x000fe20008000000 */
[----:B------:R-:W-:Y:S02]  /*102f0*/  IMAD.MOV.U32 R0, RZ, RZ, R132 ;  /* 0x000000ffff007224 */ /* 0x000fe400078e0084 */
[----:B------:R-:W-:Y:S01]  /*10300*/  @UP1 ULEA UR4, UR53, UR43, 0x3 ;  /* 0x0000002b35041291 */ /* 0x000fe2000f8e18ff */
[----:B------:R-:W-:Y:S01]  /*10310*/  LOP3.LUT R134, R134, UR6, RZ, 0x3c, !PT ;  /* 0x0000000686867c12 */ /* 0x000fe2000f8e3cff */
[----:B------:R-:W-:Y:S02]  /*10320*/  IMAD.MOV.U32 R16, RZ, RZ, R131 ;  /* 0x000000ffff107224 */ /* 0x000fe400078e0083 */
[----:B------:R-:W-:Y:S04]  /*10330*/  @UP1 UIADD3 UR4, UPT, UPT, UR4, 0x50, URZ ;  /* 0x0000005004041890 */ /* 0x000fe8000fffe0ff */
[----:B------:R-:W-:Y:S09]  /*10340*/  @UP1 UPRMT UR4, UR52, 0x654, UR4 ;  /* 0x0000065434041896 */ /* 0x000ff20008000004 */
[----:B------:R-:W-:Y:S01]  /*10350*/  @P0 SYNCS.ARRIVE.TRANS64.RED.A1T0 RZ, [UR4], RZ ;  /* 0x000000ffffff09a7 */ /* 0x000fe20008100404 */
[----:B------:R-:W-:Y:S01]  /*10360*/  @UP1 UIADD3 UR4, UPT, UPT, UR53, 0x1, URZ ;  /* 0x0000000135041890 */ /* 0x000fe2000fffe0ff */
[----:B------:R-:W-:Y:S03]  /*10370*/  ISETP.NE.AND P0, PT, R130, RZ, PT ;  /* 0x000000ff8200720c */ /* 0x000fe60003f05270 */
[----:B------:R-:W-:Y:S04]  /*10380*/  @UP1 UISETP.NE.AND UP0, UPT, UR4, 0x4, UPT ;  /* 0x000000040400188c */ /* 0x000fe8000bf05270 */
[----:B------:R-:W-:Y:S06]  /*10390*/  @UP1 USEL UR53, UR4, URZ, UP0 ;  /* 0x000000ff04351287 */ /* 0x000fec0008000000 */
[----:B------:R-:W-:Y:S06]  /*103a0*/  @P0 BRA `(.L_x_182) ;  /* 0xffffff9400480947 */ /* 0x000fec000383ffff */
[----:B------:R-:W-:Y:S01]  /*103b0*/  ULEA UR4, UR53, UR43, 0x3 ;  /* 0x0000002b35047291 */ /* 0x000fe2000f8e18ff */
[----:B------:R-:W-:-:S04]  /*103c0*/  DEPBAR.LE SB0, 0x0 ;  /* 0x000080000000791a */ /* 0x000fc80000000000 */
[----:B------:R-:W-:-:S04]  /*103d0*/  UIADD3 UR4, UPT, UPT, UR4, 0x50, URZ ;  /* 0x0000005004047890 */ /* 0x000fc8000fffe0ff */
[----:B------:R-:W-:-:S09]  /*103e0*/  UPRMT UR4, UR52, 0x654, UR4 ;  /* 0x0000065434047896 */ /* 0x000fd20008000004 */
[----:B------:R-:W-:Y:S01]  /*103f0*/  SYNCS.ARRIVE.TRANS64.RED.A1T0 RZ, [UR4], RZ ;  /* 0x000000ffffff79a7 */ /* 0x000fe20008100404 */
[----:B------:R-:W-:Y:S05]  /*10400*/  EXIT ;  /* 0x000000000000794d */ /* 0x000fea0003800000 */
.L_x_126:
[----:B------:R-:W-:-:S08]  /*10410*/  NOP ;  /* 0x0000000000007918 */ /* 0x000fd00000000000 */
[----:B-----5:R-:W-:-:S00]  /*10420*/  USETMAXREG.DEALLOC.CTAPOOL 0x88 ;  /* 0x00000088000079c8 */ /* 0x020fc000080e0500 */
[----:B------:R-:W-:Y:S05]  /*10430*/  EXIT ;  /* 0x000000000000794d */ /* 0x000fea0003800000 */
.L_x_276:
[----:B------:R-:W-:-:S08]  /*10440*/  NOP ;  /* 0x0000000000007918 */ /* 0x000fd00000000000 */
[----:B-----5:R-:W1:-:S00]  /*10450*/  USETMAXREG.DEALLOC.CTAPOOL 0x88 ;  /* 0x00000088000079c8 */ /* 0x020e4000080e0500 */
[----:B-1----:R-:W1:Y:S01]  /*10460*/  SHFL.IDX PT, R128, R128, RZ, 0x1f ;  /* 0x00001fff80807589 */ /* 0x002e6200000e0000 */
[----:B------:R-:W2:Y:S05]  /*10470*/  LDCU UR18, c[0x0][0xc1c] ;  /* 0x00018380ff1277ac */ /* 0x000eaa0008000800 */
[----:B------:R-:W3:Y:S01]  /*10480*/  LDC.64 R8, c[0x0][0x900] ;  /* 0x00024000ff087b82 */ /* 0x000ee20000000a00 */
[----:B------:R-:W-:Y:S01]  /*10490*/  BSSY.RECONVERGENT B0, `(.L_x_183) ;  /* 0x000003f000007945 */ /* 0x000fe20003800200 */
[----:B------:R-:W-:Y:S01]  /*104a0*/  ELECT P0, URZ, PT ;  /* 0x0000000000ff782f */ /* 0x000fe20003800000 */
[----:B------:R-:W-:Y:S02]  /*104b0*/  UMOV UR4, 0x400 ;  /* 0x0000040000047882 */ /* 0x000fe40000000000 */
[----:B------:R-:W-:-:S03]  /*104c0*/  ULEA UR4, UR5, UR4, 0x18 ;  /* 0x0000000405047291 */ /* 0x000fc6000f8ec0ff */
[----:B------:R-:W4:Y:S08]  /*104d0*/  LDC.64 R10, c[0x0][0x908] ;  /* 0x00024200ff0a7b82 */ /* 0x000f300000000a00 */
[----:B------:R-:W3:Y:S01]  /*104e0*/  LDC.64 R4, c[0x0][0x910] ;  /* 0x00024400ff047b82 */ /* 0x000ee20000000a00 */
[----:B--2---:R-:W-:Y:S01]  /*104f0*/  UIADD3 UR18, UPT, UPT, UR26, UR18, URZ ;  /* 0x000000121a127290 */ /* 0x004fe2000fffe0ff */
[----:B-1----:R-:W-:-:S06]  /*10500*/  R2UR UR7, R128 ;  /* 0x00000000800772ca */ /* 0x002fcc00000e0000 */
[----:B------:R-:W1:Y:S08]  /*10510*/  LDC.64 R6, c[0x0][0x918] ;  /* 0x00024600ff067b82 */ /* 0x000e700000000a00 */
[----:B------:R-:W2:Y:S01]  /*10520*/  LDC.64 R64, c[0x0][0x920] ;  /* 0x00024800ff407b82 */ /* 0x000ea20000000a00 */
[----:B------:R-:W-:Y:S02]  /*10530*/  USHF.R.U32.HI UR6, URZ, 0x3, UR7 ;  /* 0x00000003ff067899 */ /* 0x000fe40008011607 */
[----:B------:R-:W-:-:S02]  /*10540*/  ULEA UR20, UR7, UR4, 0x9 ;  /* 0x0000000407147291 */ /* 0x000fc4000f8e48ff */
[----:B------:R-:W-:-:S06]  /*10550*/  ULOP3.LUT UR6, UR6, 0x1, URZ, 0xc0, !UPT ;  /* 0x0000000106067892 */ /* 0x000fcc000f8ec0ff */
[----:B------:R-:W-:Y:S01]  /*10560*/  IMAD.U32 R0, RZ, RZ, UR6 ;  /* 0x00000006ff007e24 */ /* 0x000fe2000f8e00ff */
[----:B------:R-:W-:Y:S06]  /*10570*/  @!P0 BRA `(.L_x_184) ;  /* 0x0000000000c08947 */ /* 0x000fec0003800000 */
[----:B------:R-:W5:Y:S08]  /*10580*/  LDC.64 R20, c[0x0][0x400] ;  /* 0x00010000ff147b82 */ /* 0x000f700000000a00 */
[----:B------:R-:W5:Y:S08]  /*10590*/  LDC.64 R22, c[0x0][0x408] ;  /* 0x00010200ff167b82 */ /* 0x000f700000000a00 */
[----:B------:R-:W4:Y:S08]  /*105a0*/  LDC.64 R16, c[0x0][0x410] ;  /* 0x00010400ff107b82 */ /* 0x000f300000000a00 */
[----:B------:R-:W4:Y:S08]  /*105b0*/  LDC.64 R18, c[0x0][0x418] ;  /* 0x00010600ff127b82 */ /* 0x000f300000000a00 */
[----:B------:R-:W3:Y:S01]  /*105c0*/  LDC.64 R12, c[0x0][0x420] ;  /* 0x00010800ff0c7b82 */ /* 0x000ee20000000a00 */
[----:B-----5:R5:W-:Y:S07]  /*105d0*/  STS.128 [UR20+-0x980], R20 ;  /* 0xfff68014ff007988 */ /* 0x020bee0008000c14 */
[----:B------:R-:W3:Y:S01]  /*105e0*/  LDC.64 R14, c[0x0][0x428] ;  /* 0x00010a00ff0e7b82 */ /* 0x000ee20000000a00 */
[----:B----4-:R4:W-:Y:S07]  /*105f0*/  STS.128 [UR20+-0x970], R16 ;  /* 0xfff69010ff007988 */ /* 0x0109ee0008000c14 */
[----:B------:R-:W1:Y:S08]  /*10600*/  LDC.64 R60, c[0x0][0x430] ;  /* 0x00010c00ff3c7b82 */ /* 0x000e700000000a00 */
[----:B------:R-:W1:Y:S01]  /*10610*/  LDC.64 R62, c[0x0][0x438] ;  /* 0x00010e00ff3e7b82 */ /* 0x000e620000000a00 */
[----:B---3--:R3:W-:Y:S07]  /*10620*/  STS.128 [UR20+-0x960], R12 ;  /* 0xfff6a00cff007988 */ /* 0x0087ee0008000c14 */
[----:B------:R-:W2:Y:S08]  /*10630*/  LDC.64 R56, c[0x0][0x440] ;  /* 0x00011000ff387b82 */ /* 0x000eb00000000a00 */
[----:B------:R-:W2:Y:S08]  /*10640*/  LDC.64 R58, c[0x0][0x448] ;  /* 0x00011200ff3a7b82 */ /* 0x000eb00000000a00 */
[----:B------:R-:W5:Y:S01]  /*10650*/  LDC.64 R52, c[0x0][0x450] ;  /* 0x00011400ff347b82 */ /* 0x000f620000000a00 */
[----:B-1----:R1:W-:Y:S07]  /*10660*/  STS.128 [UR20+-0x950], R60 ;  /* 0xfff6b03cff007988 */ /* 0x0023ee0008000c14 */
[----:B------:R-:W5:Y:S08]  /*10670*/  LDC.64 R54, c[0x0][0x458] ;  /* 0x00011600ff367b82 */ /* 0x000f700000000a00 */
[----:B------:R-:W4:Y:S01]  /*10680*/  LDC.64 R48, c[0x0][0x460] ;  /* 0x00011800ff307b82 */ /* 0x000f220000000a00 */
[----:B--2---:R1:W-:Y:S07]  /*10690*/  STS.128 [UR20+-0x940], R56 ;  /* 0xfff6c038ff007988 */ /* 0x0043ee0008000c14 */
[----:B------:R-:W4:Y:S08]  /*106a0*/  LDC.64 R50, c[0x0][0x468] ;  /* 0x00011a00ff327b82 */ /* 0x000f300000000a00 */
[----:B------:R-:W2:Y:S01]  /*106b0*/  LDC.64 R44, c[0x0][0x470] ;  /* 0x00011c00ff2c7b82 */ /* 0x000ea20000000a00 */
[----:B-----5:R1:W-:Y:S07]  /*106c0*/  STS.128 [UR20+-0x930], R52 ;  /* 0xfff6d034ff007988 */ /* 0x0203ee0008000c14 */
[----:B------:R-:W2:Y:S08]  /*106d0*/  LDC.64 R46, c[0x0][0x478] ;  /* 0x00011e00ff2e7b82 */ /* 0x000eb00000000a00 */
[----:B------:R-:W5:Y:S01]  /*106e0*/  LDC.64 R40, c[0x0][0x500] ;  /* 0x00014000ff287b82 */ /* 0x000f620000000a00 */
[----:B----4-:R1:W-:Y:S07]  /*106f0*/  STS.128 [UR20+-0x920], R48 ;  /* 0xfff6e030ff007988 */ /* 0x0103ee0008000c14 */
        /* <DEDUP_REMOVED lines=19> */
[----:B---3--:R-:W3:Y:S01]  /*10830*/  LDC.64 R12, c[0x0][0x570] ;  /* 0x00015c00ff0c7b82 */ /* 0x008ee20000000a00 */
[----:B--2---:R1:W-:Y:S07]  /*10840*/  STS.128 [UR20+-0x8b0], R20 ;  /* 0xfff75014ff007988 */ /* 0x0043ee0008000c14 */
[----:B------:R-:W3:Y:S01]  /*10850*/  LDC.64 R14, c[0x0][0x578] ;  /* 0x00015e00ff0e7b82 */ /* 0x000ee20000000a00 */
[----:B-----5:R1:W-:Y:S04]  /*10860*/  STS.128 [UR20+-0x8a0], R16 ;  /* 0xfff76010ff007988 */ /* 0x0203e80008000c14 */
[----:B---3--:R1:W-:Y:S02]  /*10870*/  STS.128 [UR20+-0x890], R12 ;  /* 0xfff7700cff007988 */ /* 0x0083e40008000c14 */
.L_x_184:
[----:B------:R-:W-:Y:S05]  /*10880*/  BSYNC.RECONVERGENT B0 ;  /* 0x0000000000007941 */ /* 0x000fea0003800200 */
.L_x_183:
[----:B-1----:R-:W1:Y:S01]  /*10890*/  LDC.64 R16, c[0x0][0x960] ;  /* 0x00025800ff107b82 */ /* 0x002e620000000a00 */
[----:B------:R-:W-:Y:S01]  /*108a0*/  ELECT P1, URZ, PT ;  /* 0x0000000000ff782f */ /* 0x000fe20003820000 */
[----:B------:R-:W-:-:S06]  /*108b0*/  NOP ;  /* 0x0000000000007918 */ /* 0x000fcc0000000000 */
[----:B------:R-:W1:Y:S01]  /*108c0*/  LDC.64 R18, c[0x0][0x968] ;  /* 0x00025a00ff127b82 */ /* 0x000e620000000a00 */
[----:B------:R-:W-:Y:S01]  /*108d0*/  ELECT P0, URZ, PT ;  /* 0x0000000000ff782f */ /* 0x000fe20003800000 */
[----:B------:R-:W-:Y:S02]  /*108e0*/  ULOP3.LUT UR7, UR7, 0x7, URZ, 0xc0, !UPT ;  /* 0x0000000707077892 */ /* 0x000fe4000f8ec0ff */
[----:B------:R-:W-:Y:S02]  /*108f0*/  UIMAD UR9, UR26, 0xe, URZ ;  /* 0x0000000e1a0978a4 */ /* 0x000fe4000f8e02ff */
[----:B---34-:R-:W-:Y:S01]  /*10900*/  @P1 STS.128 [UR20+-0xa80], R8 ;  /* 0xfff58008ff001988 */ /* 0x018fe20008000c14 */
[----:B------:R-:W-:Y:S01]  /*10910*/  UIMAD UR19, UR18, 0xe, URZ ;  /* 0x0000000e121378a4 */ /* 0x000fe2000f8e02ff */
[----:B------:R-:W3:Y:S01]  /*10920*/  LDC.64 R12, c[0x0][0x970] ;  /* 0x00025c00ff0c7b82 */ /* 0x000ee20000000a00 */
[----:B------:R-:W-:Y:S01]  /*10930*/  UIADD3 UR23, UPT, UPT, UR20, -0x980, URZ ;  /* 0xfffff68014177890 */ /* 0x000fe2000fffe0ff */
[----:B------:R-:W-:Y:S01]  /*10940*/  @P1 STS.128 [UR20+-0xa70], R4 ;  /* 0xfff59004ff001988 */ /* 0x000fe20008000c14 */
[----:B------:R-:W-:-:S02]  /*10950*/  UIADD3 UR22, UPT, UPT, UR20, -0x900, URZ ;  /* 0xfffff70014167890 */ /* 0x000fc4000fffe0ff */
[----:B------:R-:W-:Y:S02]  /*10960*/  UIADD3 UR21, UPT, UPT, UR20, -0xa80, URZ ;  /* 0xfffff58014157890 */ /* 0x000fe4000fffe0ff */
[----:B------:R-:W-:Y:S01]  /*10970*/  UIMAD UR26, UR26, 0xd, URZ ;  /* 0x0000000d1a1a78a4 */ /* 0x000fe2000f8e02ff */
[----:B------:R-:W3:Y:S01]  /*10980*/  LDC.64 R14, c[0x0][0x978] ;  /* 0x00025e00ff0e7b82 */ /* 0x000ee20000000a00 */
[----:B------:R-:W4:Y:S01]  /*10990*/  LDCU.64 UR10, c[0x0][0xb18] ;  /* 0x00016300ff0a77ac */ /* 0x000f220008000a00 */
[----:B------:R-:W1:Y:S06]  /*109a0*/  LDCU.64 UR12, c[0x0][0xb20] ;  /* 0x00016400ff0c77ac */ /* 0x000e6c0008000a00 */
[----:B------:R-:W2:Y:S01]  /*109b0*/  LDC.64 R66, c[0x0][0x928] ;  /* 0x00024a00ff427b82 */ /* 0x000ea20000000a00 */
[----:B-1----:R1:W-:Y:S01]  /*109c0*/  @P1 STS.128 [UR20+-0xa20], R16 ;  /* 0xfff5e010ff001988 */ /* 0x0023e20008000c14 */
[----:B------:R-:W1:Y:S01]  /*109d0*/  LDCU.64 UR16, c[0x0][0x820] ;  /* 0x00010400ff1077ac */ /* 0x000e620008000a00 */
[----:B------:R-:W1:Y:S05]  /*109e0*/  LDCU.64 UR14, c[0x0][0xb00] ;  /* 0x00016000ff0e77ac */ /* 0x000e6a0008000a00 */
[----:B------:R-:W5:Y:S01]  /*109f0*/  LDC.64 R28, c[0x0][0x930] ;  /* 0x00024c00ff1c7b82 */ /* 0x000f620000000a00 */
[----:B------:R-:W-:Y:S01]  /*10a00*/  UIMAD UR18, UR18, 0xd, URZ ;  /* 0x0000000d121278a4 */ /* 0x000fe2000f8e02ff */
[----:B------:R-:W-:-:S06]  /*10a10*/  UMOV UR8, UR7 ;  /* 0x0000000700087c82 */ /* 0x000fcc0008000000 */
[----:B------:R-:W5:Y:S01]  /*10a20*/  LDC.64 R30, c[0x0][0x938] ;  /* 0x00024e00ff1e7b82 */ /* 0x000f620000000a00 */
[----:B---3--:R3:W-:Y:S07]  /*10a30*/  @P1 STS.128 [UR20+-0xa10], R12 ;  /* 0xfff5f00cff001988 */ /* 0x0087ee0008000c14 */
[----:B------:R-:W4:Y:S01]  /*10a40*/  LDC.64 R24, c[0x0][0x940] ;  /* 0x00025000ff187b82 */ /* 0x000f220000000a00 */
[----:B--2---:R2:W-:Y:S01]  /*10a50*/  @P1 STS.128 [UR20+-0xa60], R64 ;  /* 0xfff5a040ff001988 */ /* 0x0045e20008000c14 */
[----:B-1----:R-:W-:-:S06]  /*10a60*/  LOP3.LUT R17, R0, 0x1, RZ, 0x3c, !PT ;  /* 0x0000000100117812 */ /* 0x002fcc00078e3cff */
[----:B------:R-:W4:Y:S08]  /*10a70*/  LDC.64 R26, c[0x0][0x948] ;  /* 0x00025200ff1a7b82 */ /* 0x000f300000000a00 */
[----:B------:R-:W1:Y:S01]  /*10a80*/  LDC.64 R20, c[0x0][0x950] ;  /* 0x00025400ff147b82 */ /* 0x000e620000000a00 */
[----:B-----5:R2:W-:Y:S07]  /*10a90*/  @P1 STS.128 [UR20+-0xa50], R28 ;  /* 0xfff5b01cff001988 */ /* 0x0205ee0008000c14 */
[----:B------:R-:W1:Y:S08]  /*10aa0*/  LDC.64 R22, c[0x0][0x958] ;  /* 0x00025600ff167b82 */ /* 0x000e700000000a00 */
[----:B------:R-:W5:Y:S01]  /*10ab0*/  LDC.64 R52, c[0x0][0xa00] ;  /* 0x00028000ff347b82 */ /* 0x000f620000000a00 */
[----:B----4-:R2:W-:Y:S07]  /*10ac0*/  @P1 STS.128 [UR20+-0xa40], R24 ;  /* 0xfff5c018ff001988 */ /* 0x0105ee0008000c14 */
[----:B------:R-:W5:Y:S08]  /*10ad0*/  LDC.64 R54, c[0x0][0xa08] ;  /* 0x00028200ff367b82 */ /* 0x000f700000000a00 */
[----:B------:R-:W4:Y:S01]  /*10ae0*/  LDC.64 R48, c[0x0][0xa10] ;  /* 0x00028400ff307b82 */ /* 0x000f220000000a00 */
[----:B-1----:R2:W-:Y:S01]  /*10af0*/  @P1 STS.128 [UR20+-0xa30], R20 ;  /* 0xfff5d014ff001988 */ /* 0x0025e20008000c14 */
[----:B------:R-:W-:-:S06]  /*10b00*/  NOP ;  /* 0x0000000000007918 */ /* 0x000fcc0000000000 */
        /* <DEDUP_REMOVED lines=8> */
[----:B-1----:R2:W-:Y:S07]  /*10b90*/  @P0 STS.128 [UR20+-0x9e0], R44 ;  /* 0xfff6202cff000988 */ /* 0x0025ee0008000c14 */
        /* <DEDUP_REMOVED lines=12> */
[----:B---3--:R-:W3:Y:S08]  /*10c60*/  LDC.64 R12, c[0x0][0xb08] ;  /* 0x0002c200ff0c7b82 */ /* 0x008ef00000000a00 */
[----:B------:R-:W1:Y:S01]  /*10c70*/  LDC.64 R2, c[0x0][0xb10] ;  /* 0x0002c400ff027b82 */ /* 0x000e620000000a00 */
[----:B----4-:R2:W-:Y:S01]  /*10c80*/  @P0 STS.128 [UR20+-0x990], R4 ;  /* 0xfff67004ff000988 */ /* 0x0105e20008000c14 */
[----:B------:R-:W-:Y:S01]  /*10c90*/  UIADD3 UR20, UPT, UPT, UR20, -0xa00, URZ ;  /* 0xfffff60014147890 */ /* 0x000fe2000fffe0ff */
[----:B------:R-:W-:-:S06]  /*10ca0*/  NOP ;  /* 0x0000000000007918 */ /* 0x000fcc0000000000 */
.L_x_198:
[----:B------:R-:W-:Y:S09]  /*10cb0*/  UISETP.NE.AND UP0, UPT, UR37, 0x1, UPT ;  /* 0x000000012500788c */ /* 0x000ff2000bf05270 */
[----:B----4-:R-:W-:Y:S05]  /*10cc0*/  BRA.U UP0, `(.L_x_185) ;  /* 0x0000000100047547 */ /* 0x010fea000b800000 */
[----:B------:R-:W-:Y:S05]  /*10cd0*/  BPT.TRAP 0x1 ;  /* 0x000000040000795c */ /* 0x000fea0000300000 */
.L_x_185:
[----:B------:R-:W-:Y:S01]  /*10ce0*/  ULEA UR24, UR7, UR4, 0x3 ;  /* 0x0000000407187291 */ /* 0x000fe2000f8e18ff */
[----:B--2---:R-:W-:Y:S08]  /*10cf0*/  SHF.L.U32 R5, R17, 0x1f, RZ ;  /* 0x0000001f11057819 */ /* 0x004ff000000006ff */
[----:B------:R-:W2:Y:S02]  /*10d00*/  SYNCS.PHASECHK.TRANS64.TRYWAIT P0, [UR24+0x80], R5 ;  /* 0x00008005ff0075a7 */ /* 0x000ea40008001118 */
[----:B--2---:R-:W-:Y:S05]  /*10d10*/  @!P0 BRA `(.L_x_186) ;  /* 0x0000002800c08947 */ /* 0x004fea0003800000 */
.L_x_254:
[----:B------:R-:W-:Y:S09]  /*10d20*/  UIMAD UR6, UR7, 0x14, UR36 ;  /* 0x00000014070678a4 */ /* 0x000ff2000f8e0224 */
[----:B------:R-:W4:Y:S04]  /*10d30*/  LDS R10, [UR6+0x10] ;  /* 0x00001006ff0a7984 */ /* 0x000f280008000800 */
        /* <DEDUP_REMOVED lines=10> */
[----:B----4-:R-:W-:Y:S01]  /*10de0*/  PRMT R21, R10, 0x7632, R21 ;  /* 0x000076320a157816 */ /* 0x010fe20000000015 */
[----:B------:R-:W-:Y:S06]  /*10df0*/  BRA.U UP0, `(.L_x_187) ;  /* 0x0000000100047547 */ /* 0x000fec000b800000 */
[----:B------:R-:W-:Y:S05]  /*10e00*/  BPT.TRAP 0x1 ;  /* 0x000000040000795c */ /* 0x000fea0000300000 */
.L_x_187:
[----:B------:R-:W-:Y:S02]  /*10e10*/  UIADD3 UR6, UPT, UPT, UR24, 0xc0, URZ ;  /* 0x000000c018067890 */ /* 0x000fe4000fffe0ff */
[----:B------:R-:W-:Y:S02]  /*10e20*/  UISETP.NE.AND UP0, UPT, UR37, 0x8, UPT ;  /* 0x000000082500788c */ /* 0x000fe4000bf05270 */
[----:B------:R-:W-:Y:S09]  /*10e30*/  UPRMT UR6, UR5, 0x654, UR6 ;  /* 0x0000065405067896 */ /* 0x000ff20008000006 */
[----:B-1----:R-:W-:Y:S01]  /*10e40*/  SYNCS.ARRIVE.TRANS64.RED.A1T0 RZ, [UR6], RZ ;  /* 0x000000ffffff79a7 */ /* 0x002fe20008100406 */
[----:B------:R-:W-:Y:S05]  /*10e50*/  BRA.U !UP0, `(.L_x_188) ;  /* 0x0000000108047547 */ /* 0x000fea000b800000 */
[----:B------:R-:W-:Y:S05]  /*10e60*/  BPT.TRAP 0x1 ;  /* 0x000000040000795c */ /* 0x000fea0000300000 */
.L_x_188:
[----:B------:R-:W-:Y:S01]  /*10e70*/  ULEA UR24, UR8, UR4, 0x3 ;  /* 0x0000000408187291 */ /* 0x000fe2000f8e18ff */
[----:B--2---:R-:W-:Y:S02]  /*10e80*/  SHF.L.U32 R5, R0, 0x1f, RZ ;  /* 0x0000001f00057819 */ /* 0x004fe400000006ff */
[----:B------:R-:W-:Y:S04]  /*10e90*/  PRMT R4, R10, 0x9910, RZ ;  /* 0x000099100a047816 */ /* 0x000fe800000000ff */
[----:B------:R-:W-:Y:S02]  /*10ea0*/  ISETP.NE.AND P0, PT, R4, RZ, PT ;  /* 0x000000ff0400720c */ /* 0x000fe40003f05270 */
[----:B------:R-:W1:Y:S02]  /*10eb0*/  SYNCS.PHASECHK.TRANS64.TRYWAIT P1, [UR24+0x180], R5 ;  /* 0x00018005ff0075a7 */ /* 0x000e640008021118 */
[----:B------:R-:W-:Y:S01]  /*10ec0*/  ISETP.EQ.OR P0, PT, R11, RZ, !P0 ;  /* 0x000000ff0b00720c */ /* 0x000fe20004702670 */
[----:B------:R-:W-:Y:S01]  /*10ed0*/  @!UPT UIADD3 URZ, UPT, UPT, URZ, URZ, URZ ;  /* 0x000000fffffff290 */ /* 0x000fe2000fffe0ff */
[----:B-1----:R-:W-:Y:S11]  /*10ee0*/  @!P1 BRA `(.L_x_189) ;  /* 0x0000002800649947 */ /* 0x002ff60003800000 */
.L_x_256:
[----:B------:R-:W-:Y:S05]  /*10ef0*/  @P0 BRA `(.L_x_190) ;  /* 0x0000000c00e40947 */ /* 0x000fea0003800000 */
[----:B------:R-:W-:Y:S01]  /*10f00*/  ELECT P0, URZ, PT ;  /* 0x0000000000ff782f */ /* 0x000fe20003800000 */
[----:B------:R-:W2:Y:S01]  /*10f10*/  LDC.64 R8, c[0x0][0x838] ;  /* 0x00020e00ff087b82 */ /* 0x000ea20000000a00 */
[----:B------:R-:W-:Y:S07]  /*10f20*/  BSSY.RECONVERGENT B0, `(.L_x_191) ;  /* 0x00000a1000007945 */ /* 0x000fee0003800200 */
[----:B-1----:R-:W1:Y:S08]  /*10f30*/  LDC.64 R4, c[0x0][0x830] ;  /* 0x00020c00ff047b82 */ /* 0x002e700000000a00 */
[----:B------:R-:W4:Y:S08]  /*10f40*/  @P0 LDC.64 R32, c[0x0][0x828] ;  /* 0x00020a00ff200b82 */ /* 0x000f300000000a00 */
[----:B------:R-:W5:Y:S08]  /*10f50*/  @P0 LDC.64 R28, c[0x0][0x390] ;  /* 0x0000e400ff1c0b82 */ /* 0x000f700000000a00 */
[----:B------:R-:W3:Y:S02]  /*10f60*/  @P0 LDC.64 R6, c[0x0][0x840] ;  /* 0x00021000ff060b82 */ /* 0x000ee40000000a00 */
[C---:B---3--:R-:W-:Y:S04]  /*10f70*/  @P0 IMAD.WIDE R6, R14.reuse, 0x8, R6 ;  /* 0x000000080e060825 */ /* 0x048fe800078e0206 */
[C---:B----4-:R-:W-:Y:S01]  /*10f80*/  @P0 IMAD.WIDE R32, R14.reuse, 0x8, R32 ;  /* 0x000000080e200825 */ /* 0x050fe200078e0220 */
[----:B------:R3:W4:Y:S03]  /*10f90*/  @P0 LDG.E.64 R26, desc[UR50][R6.64] ;  /* 0x00000032061a0981 */ /* 0x000726000c1e1b00 */
[C---:B--2---:R-:W-:Y:S02]  /*10fa0*/  @P0 IMAD.WIDE R8, R14.reuse, 0x8, R8 ;  /* 0x000000080e080825 */ /* 0x044fe400078e0208 */
[----:B------:R-:W2:Y:S02]  /*10fb0*/  @P0 LDG.E.64 R32, desc[UR50][R32.64] ;  /* 0x0000003220200981 */ /* 0x000ea4000c1e1b00 */
[C---:B-1----:R-:W-:Y:S02]  /*10fc0*/  @P0 IMAD.WIDE R4, R14.reuse, 0x8, R4 ;  /* 0x000000080e040825 */ /* 0x042fe400078e0204 */
[----:B------:R-:W3:Y:S02]  /*10fd0*/  @P0 LDG.E.64 R8, desc[UR50][R8.64] ;  /* 0x0000003208080981 */ /* 0x000ee4000c1e1b00 */
[----:B-----5:R-:W-:Y:S02]  /*10fe0*/  @P0 IMAD.WIDE R28, R14, 0xc, R28 ;  /* 0x0000000c0e1c0825 */ /* 0x020fe400078e021c */
[----:B------:R-:W5:Y:S04]  /*10ff0*/  @P0 LDG.E.64 R24, desc[UR50][R4.64] ;  /* 0x0000003204180981 */ /* 0x000f68000c1e1b00 */
[----:B------:R1:W4:Y:S04]  /*11000*/  @P0 LDG.E R20, desc[UR50][R28.64+0x4] ;  /* 0x000004321c140981 */ /* 0x000328000c1e1900 */
[----:B------:R-:W4:Y:S04]  /*11010*/  @P0 LDG.E R5, desc[UR50][R28.64] ;  /* 0x000000321c050981 */ /* 0x000f28000c1e1900 */
[----:B------:R-:W4:Y:S04]  /*11020*/  @P0 LDG.E R4, desc[UR50][R28.64+0x8] ;  /* 0x000008321c040981 */ /* 0x000f28000c1e1900 */
[----:B--2---:R-:W-:Y:S04]  /*11030*/  @P0 STS.64 [UR23], R32 ;  /* 0x00000020ff000988 */ /* 0x004fe80008000a17 */
[----:B---3--:R-:W-:Y:S04]  /*11040*/  @P0 STS.64 [UR22], R8 ;  /* 0x00000008ff000988 */ /* 0x008fe80008000a16 */
[----:B------:R-:W2:Y:S01]  /*11050*/  @P0 LDS R7, [UR23+0x1c] ;  /* 0x00001c17ff070984 */ /* 0x000ea20008000800 */
[C---:B-----5:R-:W-:Y:S01]  /*11060*/  @P0 SHF.L.U64.HI R23, R24.reuse, 0x1, R25 ;  /* 0x0000000118170819 */ /* 0x060fe20000010219 */
[----:B------:R-:W-:Y:S02]  /*11070*/  @P0 IMAD.SHL.U32 R24, R24, 0x2, RZ ;  /* 0x0000000218180824 */ /* 0x000fe400078e00ff */
[----:B------:R-:W-:Y:S01]  /*11080*/  @P0 STS [UR23+0x30], RZ ;  /* 0x000030ffff000988 */ /* 0x000fe20008000817 */
[----:B------:R-:W-:Y:S02]  /*11090*/  @P0 LOP3.LUT R23, R23, 0x1fffffff, RZ, 0xc0, !PT ;  /* 0x1fffffff17170812 */ /* 0x000fe400078ec0ff */
[----:B------:R-:W-:Y:S02]  /*110a0*/  @P0 LOP3.LUT R24, R24, 0xfffffffe, RZ, 0xc0, !PT ;  /* 0xfffffffe18180812 */ /* 0x000fe400078ec0ff */
[--C-:B------:R-:W-:Y:S02]  /*110b0*/  @P0 SHF.R.U32.HI R6, RZ, 0x4, R23.reuse ;  /* 0x00000004ff060819 */ /* 0x100fe40000011617 */
[----:B------:R-:W-:Y:S05]  /*110c0*/  @P0 SHF.R.U64 R23, R24, 0x4, R23 ;  /* 0x0000000418170819 */ /* 0x000fea0000001217 */
[----:B------:R3:W-:Y:S01]  /*110d0*/  @P0 STS [UR23+0xc], R23 ;  /* 0x00000c17ff000988 */ /* 0x0007e20008000817 */
[----:B----4-:R-:W-:Y:S02]  /*110e0*/  @P0 VIADD R5, R5, 0xffffffff ;  /* 0xffffffff05050836 */ /* 0x010fe40000000000 */
[----:B------:R-:W-:Y:S01]  /*110f0*/  @P0 VIADD R4, R4, 0xffffffff ;  /* 0xffffffff04040836 */ /* 0x000fe20000000000 */
[----:B---3--:R-:W-:Y:S02]  /*11100*/  PRMT R23, R10, 0x7732, RZ ;  /* 0x000077320a177816 */ /* 0x008fe400000000ff */
[----:B--2---:R-:W-:Y:S01]  /*11110*/  @P0 LOP3.LUT R25, R7, 0xf, R6, 0xb8, !PT ;  /* 0x0000000f07190812 */ /* 0x004fe200078eb806 */
[----:B------:R-:W-:Y:S04]  /*11120*/  IMAD.U32 R7, RZ, RZ, UR23 ;  /* 0x00000017ff077e24 */ /* 0x000fe8000f8e00ff */
[----:B------:R-:W-:Y:S01]  /*11130*/  @P0 STS [UR23+0x1c], R25 ;  /* 0x00001c19ff000988 */ /* 0x000fe20008000817 */
[----:B------:R-:W-:Y:S03]  /*11140*/  @P0 SHF.R.U64 R8, R7, 0x4, RZ ;  /* 0x0000000407080819 */ /* 0x000fe600000012ff */
[----:B------:R-:W2:Y:S04]  /*11150*/  @P0 LDS R6, [UR23+0x1c] ;  /* 0x00001c17ff060984 */ /* 0x000ea80008000800 */
[----:B------:R-:W-:Y:S04]  /*11160*/  @P0 STS [UR23+0x10], R8 ;  /* 0x00001008ff000988 */ /* 0x000fe80008000817 */
[----:B------:R-:W-:Y:S01]  /*11170*/  @P0 STS [UR23+0x14], R8 ;  /* 0x00001408ff000988 */ /* 0x000fe20008000817 */
[----:B--2---:R-:W-:Y:S05]  /*11180*/  @P0 LOP3.LUT R30, R6, 0xf0, RZ, 0xb8, !PT ;  /* 0x000000f0061e0812 */ /* 0x004fea00078eb8ff */
[----:B------:R-:W-:Y:S04]  /*11190*/  @P0 STS [UR23+0x1c], R30 ;  /* 0x00001c1eff000988 */ /* 0x000fe80008000817 */
[----:B------:R-:W2:Y:S02]  /*111a0*/  @P0 LDS R6, [UR23+0x1c] ;  /* 0x00001c17ff060984 */ /* 0x000ea40008000800 */
[----:B--2---:R-:W-:Y:S02]  /*111b0*/  @P0 LOP3.LUT R9, R6, 0xf00, RZ, 0xb8, !PT ;  /* 0x00000f0006090812 */ /* 0x004fe400078eb8ff */
[----:B------:R-:W-:Y:S03]  /*111c0*/  CS2R R6, SRZ ;  /* 0x0000000000067805 */ /* 0x000fe6000001ff00 */
[----:B------:R-:W-:Y:S04]  /*111d0*/  @P0 STS.64 [UR23+0x18], R8 ;  /* 0x00001808ff000988 */ /* 0x000fe80008000a17 */
[----:B------:R-:W2:Y:S04]  /*111e0*/  @P0 LDS R22, [UR23+0x1c] ;  /* 0x00001c17ff160984 */ /* 0x000ea80008000800 */
[----:B------:R3:W-:Y:S02]  /*111f0*/  @P0 STS.128 [UR23+0x20], R4 ;  /* 0x00002004ff000988 */ /* 0x0007e40008000c17 */
[----:B---3--:R-:W-:Y:S05]  /*11200*/  IMAD.U32 R6, RZ, RZ, UR22 ;  /* 0x00000016ff067e24 */ /* 0x008fea000f8e00ff */
[----:B------:R-:W-:Y:S01]  /*11210*/  @P0 SHF.R.U64 R8, R6, 0x4, RZ ;  /* 0x0000000406080819 */ /* 0x000fe200000012ff */
[----:B------:R-:W-:Y:S01]  /*11220*/  IMAD.MOV.U32 R6, RZ, RZ, RZ ;  /* 0x000000ffff067224 */ /* 0x000fe200078e00ff */
[----:B--2---:R-:W-:Y:S02]  /*11230*/  @P0 LOP3.LUT R24, R22, 0xf000, RZ, 0xb8, !PT ;  /* 0x0000f00016180812 */ /* 0x004fe400078eb8ff */
[C---:B------:R-:W-:Y:S01]  /*11240*/  @P0 SHF.L.U64.HI R22, R26.reuse, 0x1, R27 ;  /* 0x000000011a160819 */ /* 0x040fe2000001021b */
[----:B------:R-:W-:Y:S02]  /*11250*/  @P0 IMAD.SHL.U32 R26, R26, 0x2, RZ ;  /* 0x000000021a1a0824 */ /* 0x000fe400078e00ff */
[----:B------:R2:W-:Y:S01]  /*11260*/  @P0 STS [UR23+0x1c], R24 ;  /* 0x00001c18ff000988 */ /* 0x0005e20008000817 */
[----:B------:R-:W-:Y:S03]  /*11270*/  @P0 LOP3.LUT R22, R22, 0x1fffffff, RZ, 0xc0, !PT ;  /* 0x1fffffff16160812 */ /* 0x000fe600078ec0ff */
[----:B-1----:R-:W1:Y:S01]  /*11280*/  @P0 LDS R28, [UR22+0x1c] ;  /* 0x00001c16ff1c0984 */ /* 0x002e620008000800 */
[--C-:B------:R-:W-:Y:S03]  /*11290*/  @P0 SHF.R.U32.HI R25, RZ, 0x4, R22.reuse ;  /* 0x00000004ff190819 */ /* 0x100fe60000011616 */
[----:B------:R-:W-:Y:S04]  /*112a0*/  @P0 STS [UR22+0x10], R8 ;  /* 0x00001008ff000988 */ /* 0x000fe80008000816 */
[----:B------:R-:W-:Y:S04]  /*112b0*/  @P0 STS [UR22+0x14], R8 ;  /* 0x00001408ff000988 */ /* 0x000fe80008000816 */
[----:B------:R-:W-:Y:S01]  /*112c0*/  @P0 STS [UR22+0x30], RZ ;  /* 0x000030ffff000988 */ /* 0x000fe20008000816 */
[----:B--2---:R-:W2:Y:S01]  /*112d0*/  S2R R24, SR_LANEID ;  /* 0x0000000000187919 */ /* 0x004ea20000000000 */
[----:B-1----:R-:W-:Y:S05]  /*112e0*/  @P0 LOP3.LUT R29, R28, 0xf, R25, 0xb8, !PT ;  /* 0x0000000f1c1d0812 */ /* 0x002fea00078eb819 */
[----:B------:R-:W-:Y:S04]  /*112f0*/  @P0 STS [UR22+0x1c], R29 ;  /* 0x00001c1dff000988 */ /* 0x000fe80008000816 */
[----:B------:R-:W1:Y:S02]  /*11300*/  @P0 LDS R25, [UR22+0x1c] ;  /* 0x00001c16ff190984 */ /* 0x000e640008000800 */
[----:B-1----:R-:W-:Y:S05]  /*11310*/  @P0 LOP3.LUT R27, R25, 0xf0, RZ, 0xb8, !PT ;  /* 0x000000f0191b0812 */ /* 0x002fea00078eb8ff */
[----:B------:R-:W-:Y:S04]  /*11320*/  @P0 STS [UR22+0x1c], R27 ;  /* 0x00001c1bff000988 */ /* 0x000fe80008000816 */
[----:B------:R-:W1:Y:S02]  /*11330*/  @P0 LDS R5, [UR22+0x1c] ;  /* 0x00001c16ff050984 */ /* 0x000e640008000800 */
[----:B-1----:R-:W-:Y:S01]  /*11340*/  @P0 LOP3.LUT R9, R5, 0xf00, RZ, 0xb8, !PT ;  /* 0x00000f0005090812 */ /* 0x002fe200078eb8ff */
[----:B------:R-:W-:Y:S01]  /*11350*/  IMAD R5, R23, 0x4ec5, RZ ;  /* 0x00004ec517057824 */ /* 0x000fe200078e02ff */
[----:B------:R-:W-:Y:S03]  /*11360*/  SHF.R.U32.HI R23, RZ, 0x1, R23 ;  /* 0x00000001ff177819 */ /* 0x000fe60000011617 */
[----:B------:R1:W-:Y:S01]  /*11370*/  @P0 STS.64 [UR22+0x18], R8 ;  /* 0x00001808ff000988 */ /* 0x0003e20008000a16 */
[----:B------:R-:W-:Y:S01]  /*11380*/  SHF.R.U32.HI R27, RZ, 0x12, R5 ;  /* 0x00000012ff1b7819 */ /* 0x000fe20000011605 */
[----:B------:R-:W-:Y:S02]  /*11390*/  @P0 VIADD R5, R20, 0xffffffff ;  /* 0xffffffff14050836 */ /* 0x000fe40000000000 */
[----:B------:R-:W3:Y:S01]  /*113a0*/  @P0 LDS R25, [UR22+0x1c] ;  /* 0x00001c16ff190984 */ /* 0x000ee20008000800 */
[----:B------:R-:W-:Y:S01]  /*113b0*/  PRMT R27, R27, 0x9910, RZ ;  /* 0x000099101b1b7816 */ /* 0x000fe200000000ff */
[----:B--2---:R-:W-:Y:S02]  /*113c0*/  IMAD.SHL.U32 R20, R24, 0x4, RZ ;  /* 0x0000000418147824 */ /* 0x004fe400078e00ff */
[----:B------:R2:W-:Y:S02]  /*113d0*/  @P0 STS.128 [UR22+0x20], R4 ;  /* 0x00002004ff000988 */ /* 0x0005e40008000c16 */
[----:B------:R-:W-:Y:S04]  /*113e0*/  IMAD R27, R27, 0xd, RZ ;  /* 0x0000000d1b1b7824 */ /* 0x000fe800078e02ff */
[----:B------:R-:W-:Y:S01]  /*113f0*/  IMAD.MOV R27, RZ, RZ, -R27 ;  /* 0x000000ffff1b7224 */ /* 0x000fe200078e0a1b */
[----:B-1----:R-:W-:Y:S04]  /*11400*/  @P0 LOP3.LUT R9, R26, 0xfffffffe, RZ, 0xc0, !PT ;  /* 0xfffffffe1a090812 */ /* 0x002fe800078ec0ff */
[----:B------:R-:W-:Y:S02]  /*11410*/  PRMT R26, R27, 0x7710, RZ ;  /* 0x000077101b1a7816 */ /* 0x000fe400000000ff */
[----:B------:R-:W-:Y:S03]  /*11420*/  @P0 SHF.R.U64 R22, R9, 0x4, R22 ;  /* 0x0000000409160819 */ /* 0x000fe60000001216 */
[----:B------:R-:W-:Y:S02]  /*11430*/  IMAD.IADD R26, R21, 0x1, R26 ;  /* 0x00000001151a7824 */ /* 0x000fe400078e021a */
[----:B------:R1:W-:Y:S03]  /*11440*/  @P0 STS [UR22+0xc], R22 ;  /* 0x00000c16ff000988 */ /* 0x0003e60008000816 */
[----:B------:R-:W-:Y:S02]  /*11450*/  R2UR UR6, R26 ;  /* 0x000000001a0672ca */ /* 0x000fe400000e0000 */
[----:B--2---:R-:W-:Y:S02]  /*11460*/  LOP3.LUT R4, R23, 0xffff, RZ, 0xc0, !PT ;  /* 0x0000ffff17047812 */ /* 0x004fe400078ec0ff */
[----:B---3--:R-:W-:Y:S03]  /*11470*/  @P0 LOP3.LUT R25, R25, 0xf000, RZ, 0xb8, !PT ;  /* 0x0000f00019190812 */ /* 0x008fe600078eb8ff */
[----:B------:R-:W-:Y:S02]  /*11480*/  IMAD R4, R4, 0x4925, RZ ;  /* 0x0000492504047824 */ /* 0x000fe400078e02ff */
[----:B------:R-:W-:Y:S04]  /*11490*/  @P0 STS [UR22+0x1c], R25 ;  /* 0x00001c19ff000988 */ /* 0x000fe80008000816 */
[----:B------:R-:W-:Y:S01]  /*114a0*/  ULOP3.LUT UR6, UR6, 0xffff, URZ, 0xc0, !UPT ;  /* 0x0000ffff06067892 */ /* 0x000fe2000f8ec0ff */
[----:B------:R-:W-:Y:S03]  /*114b0*/  NOP ;  /* 0x0000000000007918 */ /* 0x000fe60000000000 */
[----:B------:R-:W-:Y:S01]  /*114c0*/  UIADD3 UR25, UP2, UPT, UR26, UR6, URZ ;  /* 0x000000061a197290 */ /* 0x000fe2000ff5e0ff */
[----:B------:R-:W2:Y:S01]  /*114d0*/  LDS R6, [R20+UR23] ;  /* 0x0000001714067984 */ /* 0x000ea20008000800 */
[----:B------:R-:W-:Y:S01]  /*114e0*/  UIADD3 UR6, UP1, UPT, UR18, UR6, URZ ;  /* 0x0000000612067290 */ /* 0x000fe2000ff3e0ff */
[----:B------:R-:W-:Y:S01]  /*114f0*/  SHF.R.U32.HI R4, RZ, 0x11, R4 ;  /* 0x00000011ff047819 */ /* 0x000fe20000011604 */
[----:B------:R-:W-:Y:S01]  /*11500*/  UIADD3.X UR31, UPT, UPT, URZ, URZ, URZ, UP2, !UPT ;  /* 0x000000ffff1f7290 */ /* 0x000fe200097fe4ff */
[----:B------:R-:W3:Y:S01]  /*11510*/  LDS R5, [R20+UR23+0x80] ;  /* 0x0000801714057984 */ /* 0x000ee20008000800 */
[----:B------:R-:W-:Y:S01]  /*11520*/  ULEA UR32, UP2, UR25, UR16, 0x7 ;  /* 0x0000001019207291 */ /* 0x000fe2000f8438ff */
[----:B------:R-:W-:Y:S01]  /*11530*/  PRMT R4, R4, 0x9910, RZ ;  /* 0x0000991004047816 */ /* 0x000fe200000000ff */
[----:B------:R-:W-:Y:S02]  /*11540*/  UIADD3.X UR29, UPT, UPT, URZ, URZ, URZ, UP1, !UPT ;  /* 0x000000ffff1d7290 */ /* 0x000fe40008ffe4ff */
[----:B------:R-:W-:Y:S02]  /*11550*/  ULEA UR30, UP1, UR6, UR16, 0x7 ;  /* 0x00000010061e7291 */ /* 0x000fe4000f8238ff */
[----:B------:R-:W-:Y:S01]  /*11560*/  IMAD R4, R4, 0xe, RZ ;  /* 0x0000000e04047824 */ /* 0x000fe200078e02ff */
[----:B------:R-:W-:Y:S01]  /*11570*/  ULEA.HI.X UR31, UR25, UR17, UR31, 0x7, UP2 ;  /* 0x00000011191f7291 */ /* 0x000fe200090f3c1f */
[C---:B-1----:R-:W-:Y:S01]  /*11580*/  IADD3 R22, P1, PT, R20.reuse, UR32, RZ ;  /* 0x0000002014167c10 */ /* 0x042fe2000ff3e0ff */
[----:B------:R-:W-:Y:S01]  /*11590*/  ULEA.HI.X UR29, UR6, UR17, UR29, 0x7, UP1 ;  /* 0x00000011061d7291 */ /* 0x000fe200088f3c1d */
[----:B------:R-:W-:Y:S01]  /*115a0*/  IADD3 R8, P0, PT, R20, UR30, RZ ;  /* 0x0000001e14087c10 */ /* 0x000fe2000ff1e0ff */
[----:B------:R-:W-:Y:S02]  /*115b0*/  IMAD.MOV R4, RZ, RZ, -R4 ;  /* 0x000000ffff047224 */ /* 0x000fe400078e0a04 */
[----:B------:R-:W-:Y:S02]  /*115c0*/  IMAD.X R23, RZ, RZ, UR31, P1 ;  /* 0x0000001fff177e24 */ /* 0x000fe400088e06ff */
[----:B------:R-:W-:Y:S01]  /*115d0*/  IMAD.X R9, RZ, RZ, UR29, P0 ;  /* 0x0000001dff097e24 */ /* 0x000fe200080e06ff */
[----:B------:R-:W-:Y:S05]  /*115e0*/  PRMT R4, R4, 0x7710, RZ ;  /* 0x0000771004047816 */ /* 0x000fea00000000ff */
[----:B------:R-:W-:Y:S05]  /*115f0*/  IMAD.IADD R4, R21, 0x1, R4 ;  /* 0x0000000115047824 */ /* 0x000fea00078e0204 */
[----:B------:R-:W-:Y:S01]  /*11600*/  R2UR UR25, R4 ;  /* 0x00000000041972ca */ /* 0x000fe200000e0000 */
[----:B--2---:R1:W2:Y:S04]  /*11610*/  ATOMG.E.EXCH.STRONG.GPU PT, RZ, [R22], R6 ;  /* 0x0000000616ff73a8 */ /* 0x0042a800041ee100 */
[----:B---3--:R1:W2:Y:S02]  /*11620*/  ATOMG.E.EXCH.STRONG.GPU PT, RZ, [R8], R5 ;  /* 0x0000000508ff73a8 */ /* 0x0082a400041ee100 */
[----:B--2---:R-:W-:Y:S11]  /*11630*/  ELECT P0, URZ, PT ;  /* 0x0000000000ff782f */ /* 0x004ff60003800000 */
[----:B------:R-:W-:Y:S02]  /*11640*/  @!UPT UIADD3 URZ, UPT, UPT, URZ, URZ, URZ ;  /* 0x000000fffffff290 */ /* 0x000fe4000fffe0ff */
[----:B------:R-:W-:Y:S05]  /*11650*/  @!P0 BRA `(.L_x_192) ;  /* 0x0000000000b48947 */ /* 0x000fea0003800000 */
[----:B------:R-:W-:Y:S01]  /*11660*/  STS [UR21+0x30], RZ ;  /* 0x000030ffff007988 */ /* 0x000fe20008000815 */
[----:B------:R-:W-:Y:S01]  /*11670*/  ISETP.NE.U32.AND P0, PT, R2, RZ, PT ;  /* 0x000000ff0200720c */ /* 0x000fe20003f05070 */
[----:B-1----:R-:W-:Y:S01]  /*11680*/  IMAD.WIDE R8, R14, 0xc, R18 ;  /* 0x0000000c0e087825 */ /* 0x002fe200078e0212 */
[----:B------:R-:W-:Y:S02]  /*11690*/  ISETP.NE.U32.AND P1, PT, R12, RZ, PT ;  /* 0x000000ff0c00720c */ /* 0x000fe40003f25070 */
[----:B------:R-:W-:Y:S02]  /*116a0*/  ISETP.NE.AND.EX P0, PT, R3, RZ, PT, P0 ;  /* 0x000000ff0300720c */ /* 0x000fe40003f05300 */
[----:B------:R-:W2:Y:S01]  /*116b0*/  LDG.E R28, desc[UR50][R8.64] ;  /* 0x00000032081c7981 */ /* 0x000ea2000c1e1900 */
[----:B------:R-:W-:Y:S10]  /*116c0*/  ISETP.NE.AND.EX P1, PT, R13, RZ, PT, P1 ;  /* 0x000000ff0d00720c */ /* 0x000ff40003f25310 */
[----:B------:R-:W1:Y:S08]  /*116d0*/  @P0 LDC.64 R4, c[0x0][0xb10] ;  /* 0x0002c400ff040b82 */ /* 0x000e700000000a00 */
[----:B------:R-:W3:Y:S01]  /*116e0*/  @P1 LDC.64 R6, c[0x0][0xb08] ;  /* 0x0002c200ff061b82 */ /* 0x000ee20000000a00 */
[----:B--2---:R-:W-:Y:S01]  /*116f0*/  SHF.R.S32.HI R29, RZ, 0x1f, R28 ;  /* 0x0000001fff1d7819 */ /* 0x004fe2000001141c */
[C---:B-1----:R-:W-:Y:S04]  /*11700*/  @P0 IMAD.WIDE R4, R14.reuse, 0x8, R4 ;  /* 0x000000080e040825 */ /* 0x042fe800078e0204 */
[----:B---3--:R-:W-:Y:S01]  /*11710*/  @P1 IMAD.WIDE R6, R14, 0x8, R6 ;  /* 0x000000080e061825 */ /* 0x008fe200078e0206 */
[----:B------:R-:W2:Y:S04]  /*11720*/  @P0 LDG.E.64 R24, desc[UR50][R4.64] ;  /* 0x0000003204180981 */ /* 0x000ea8000c1e1b00 */
[----:B------:R1:W3:Y:S04]  /*11730*/  @P1 LDG.E.64 R26, desc[UR50][R6.64] ;  /* 0x00000032061a1981 */ /* 0x0002e8000c1e1b00 */
[----:B------:R4:W5:Y:S04]  /*11740*/  LDG.E R5, desc[UR50][R8.64+0x4] ;  /* 0x0000043208057981 */ /* 0x000968000c1e1900 */
[----:B-1----:R-:W1:Y:S01]  /*11750*/  LDS R7, [UR21+0x1c] ;  /* 0x00001c15ff077984 */ /* 0x002e620008000800 */
[----:B------:R-:W-:Y:S05]  /*11760*/  IMAD.U32 R6, RZ, RZ, UR21 ;  /* 0x00000015ff067e24 */ /* 0x000fea000f8e00ff */
[----:B----4-:R-:W-:Y:S05]  /*11770*/  SHF.R.U64 R8, R6, 0x4, RZ ;  /* 0x0000000406087819 */ /* 0x010fea00000012ff */
[----:B------:R-:W-:Y:S04]  /*11780*/  STS [UR21+0x10], R8 ;  /* 0x00001008ff007988 */ /* 0x000fe80008000815 */
[----:B------:R-:W-:Y:S01]  /*11790*/  STS [UR21+0x14], R8 ;  /* 0x00001408ff007988 */ /* 0x000fe20008000815 */
[----:B------:R-:W-:Y:S02]  /*117a0*/  @!P0 IMAD.MOV.U32 R24, RZ, RZ, R28 ;  /* 0x000000ffff188224 */ /* 0x000fe400078e001c */
[----:B------:R-:W-:Y:S01]  /*117b0*/  @!P0 IMAD.MOV.U32 R25, RZ, RZ, R29 ;  /* 0x000000ffff198224 */ /* 0x000fe200078e001d */
[----:B---3--:R-:W-:Y:S04]  /*117c0*/  @P1 STS.64 [UR21], R26 ;  /* 0x0000001aff001988 */ /* 0x008fe80008000a15 */
        /* <DEDUP_REMOVED lines=9> */
[----:B-----5:R-:W-:Y:S03]  /*11860*/  VIADD R5, R5, 0xffffffff ;  /* 0xffffffff05057836 */ /* 0x020fe60000000000 */
        /* <DEDUP_REMOVED lines=12> */
.L_x_192:
[----:B------:R-:W-:Y:S05]  /*11930*/  BSYNC.RECONVERGENT B0 ;  /* 0x0000000000007941 */ /* 0x000fea0003800200 */
.L_x_191:
[----:B------:R-:W-:Y:S01]  /*11940*/  ULOP3.LUT UR25, UR25, 0xffff, URZ, 0xc0, !UPT ;  /* 0x0000ffff19197892 */ /* 0x000fe2000f8ec0ff */
[----:B------:R-:W-:Y:S03]  /*11950*/  NOP ;  /* 0x0000000000007918 */ /* 0x000fe60000000000 */
[----:B------:R-:W-:Y:S01]  /*11960*/  UIADD3 UR6, UP1, UPT, UR9, UR25, URZ ;  /* 0x0000001909067290 */ /* 0x000fe2000ff3e0ff */
[----:B--2---:R-:W2:Y:S01]  /*11970*/  LDS R4, [R20+UR21] ;  /* 0x0000001514047984 */ /* 0x004ea20008000800 */
[----:B------:R-:W-:Y:S02]  /*11980*/  BSSY.RECONVERGENT B0, `(.L_x_193) ;  /* 0x0000039000007945 */ /* 0x000fe40003800200 */
[----:B------:R-:W-:Y:S02]  /*11990*/  UIADD3.X UR27, UPT, UPT, URZ, URZ, URZ, UP1, !UPT ;  /* 0x000000ffff1b7290 */ /* 0x000fe40008ffe4ff */
[----:B------:R-:W-:Y:S04]  /*119a0*/  ULEA UR28, UP1, UR6, UR14, 0x7 ;  /* 0x0000000e061c7291 */ /* 0x000fe8000f8238ff */
[----:B------:R-:W-:Y:S02]  /*119b0*/  ULEA.HI.X UR27, UR6, UR15, UR27, 0x7, UP1 ;  /* 0x0000000f061b7291 */ /* 0x000fe400088f3c1b */
[----:B------:R-:W-:Y:S01]  /*119c0*/  UIADD3 UR25, UP1, UPT, UR19, UR25, URZ ;  /* 0x0000001913197290 */ /* 0x000fe2000ff3e0ff */
[----:B-1----:R-:W-:Y:S03]  /*119d0*/  IADD3 R6, P0, PT, R20, UR28, RZ ;  /* 0x0000001c14067c10 */ /* 0x002fe6000ff1e0ff */
[----:B------:R-:W-:Y:S02]  /*119e0*/  UIADD3.X UR6, UPT, UPT, URZ, URZ, URZ, UP1, !UPT ;  /* 0x000000ffff067290 */ /* 0x000fe40008ffe4ff */
[----:B------:R-:W-:Y:S05]  /*119f0*/  IMAD.X R7, RZ, RZ, UR27, P0 ;  /* 0x0000001bff077e24 */ /* 0x000fea00080e06ff */
[----:B--2---:R1:W2:Y:S02]  /*11a00*/  ATOMG.E.EXCH.STRONG.GPU PT, RZ, [R6], R4 ;  /* 0x0000000406ff73a8 */ /* 0x0042a400041ee100 */
[----:B--2---:R-:W-:Y:S11]  /*11a10*/  ELECT P0, URZ, PT ;  /* 0x0000000000ff782f */ /* 0x004ff60003800000 */
[----:B------:R-:W-:Y:S02]  /*11a20*/  @!UPT UIADD3 URZ, UPT, UPT, URZ, URZ, URZ ;  /* 0x000000fffffff290 */ /* 0x000fe4000fffe0ff */
[----:B------:R-:W-:Y:S05]  /*11a30*/  @!P0 BRA `(.L_x_194) ;  /* 0x0000000000b48947 */ /* 0x000fea0003800000 */
[----:B------:R-:W-:Y:S01]  /*11a40*/  STS [UR20+0x30], RZ ;  /* 0x000030ffff007988 */ /* 0x000fe20008000814 */
[----:B------:R-:W-:Y:S01]  /*11a50*/  ISETP.NE.U32.AND P0, PT, RZ, UR12, PT ;  /* 0x0000000cff007c0c */ /* 0x000fe2000bf05070 */
[C---:B------:R-:W-:Y:S03]  /*11a60*/  IMAD.WIDE R8, R14.reuse, 0xc, R18 ;  /* 0x0000000c0e087825 */ /* 0x040fe600078e0212 */
[----:B------:R-:W-:Y:S02]  /*11a70*/  ISETP.NE.AND.EX P1, PT, RZ, UR13, PT, P0 ;  /* 0x0000000dff007c0c */ /* 0x000fe4000bf25300 */
[----:B------:R-:W2:Y:S01]  /*11a80*/  LDG.E R28, desc[UR50][R8.64] ;  /* 0x00000032081c7981 */ /* 0x000ea2000c1e1900 */
[C---:B-1----:R-:W-:Y:S03]  /*11a90*/  LEA R6, P0, R14.reuse, RZ, 0x3 ;  /* 0x000000ff0e067211 */ /* 0x042fe600078018ff */
[----:B------:R1:W3:Y:S01]  /*11aa0*/  LDG.E R5, desc[UR50][R8.64+0x4] ;  /* 0x0000043208057981 */ /* 0x0002e2000c1e1900 */
[----:B------:R-:W-:Y:S06]  /*11ab0*/  LEA.HI.X.SX32 R7, R14, RZ, 0x3, P0 ;  /* 0x000000ff0e077211 */ /* 0x000fec00000f1eff */
[C---:B------:R-:W-:Y:S04]  /*11ac0*/  @P1 IADD3 R22, P0, PT, R6.reuse, UR12, RZ ;  /* 0x0000000c06161c10 */ /* 0x040fe8000ff1e0ff */
[C---:B------:R-:W-:Y:S02]  /*11ad0*/  @P1 IADD3.X R23, PT, PT, R7.reuse, UR13, RZ, P0, !PT ;  /* 0x0000000d07171c10 */ /* 0x040fe400087fe4ff */
[----:B------:R-:W-:Y:S01]  /*11ae0*/  IADD3 R26, P0, PT, R6, UR10, RZ ;  /* 0x0000000a061a7c10 */ /* 0x000fe2000ff1e0ff */
[----:B------:R-:W-:Y:S02]  /*11af0*/  IMAD.U32 R6, RZ, RZ, UR20 ;  /* 0x00000014ff067e24 */ /* 0x000fe4000f8e00ff */
[----:B------:R-:W4:Y:S01]  /*11b00*/  @P1 LDG.E.64 R24, desc[UR50][R22.64] ;  /* 0x0000003216181981 */ /* 0x000f22000c1e1b00 */
[----:B------:R-:W-:Y:S03]  /*11b10*/  IADD3.X R27, PT, PT, R7, UR11, RZ, P0, !PT ;  /* 0x0000000b071b7c10 */ /* 0x000fe600087fe4ff */
[----:B------:R-:W5:Y:S04]  /*11b20*/  LDS R7, [UR20+0x1c] ;  /* 0x00001c14ff077984 */ /* 0x000f680008000800 */
[----:B------:R-:W5:Y:S01]  /*11b30*/  LDG.E.64 R26, desc[UR50][R26.64] ;  /* 0x000000321a1a7981 */ /* 0x000f62000c1e1b00 */
[----:B-1----:R-:W-:Y:S05]  /*11b40*/  SHF.R.U64 R8, R6, 0x4, RZ ;  /* 0x0000000406087819 */ /* 0x002fea00000012ff */
[----:B------:R-:W-:Y:S04]  /*11b50*/  STS [UR20+0x10], R8 ;  /* 0x00001008ff007988 */ /* 0x000fe80008000814 */
[----:B------:R-:W-:Y:S04]  /*11b60*/  STS [UR20+0x14], R8 ;  /* 0x00001408ff007988 */ /* 0x000fe80008000814 */
[----:B-----5:R-:W-:Y:S01]  /*11b70*/  STS.64 [UR20], R26 ;  /* 0x0000001aff007988 */ /* 0x020fe20008000a14 */
        /* <DEDUP_REMOVED lines=11> */
[----:B------:R-:W-:Y:S01]  /*11c30*/  CS2R R6, SRZ ;  /* 0x0000000000067805 */ /* 0x000fe2000001ff00 */
[----:B------:R-:W-:Y:S04]  /*11c40*/  STS [UR20+0xc], R21 ;  /* 0x00000c15ff007988 */ /* 0x000fe80008000814 */
        /* <DEDUP_REMOVED lines=12> */
.L_x_194:
[----:B------:R-:W-:Y:S05]  /*11d10*/  BSYNC.RECONVERGENT B0 ;  /* 0x0000000000007941 */ /* 0x000fea0003800200 */
.L_x_193:
[----:B------:R-:W-:Y:S01]  /*11d20*/  NOP ;  /* 0x0000000000007918 */ /* 0x000fe20000000000 */
[----:B-12---:R-:W1:Y:S01]  /*11d30*/  LDS R4, [R20+UR20] ;  /* 0x0000001414047984 */ /* 0x006e620008000800 */
[----:B------:R-:W-:Y:S01]  /*11d40*/  ULEA UR34, UP1, UR25, UR14, 0x7 ;  /* 0x0000000e19227291 */ /* 0x000fe2000f8238ff */
[----:B------:R-:W-:Y:S01]  /*11d50*/  UMOV UR33, UR31 ;  /* 0x0000001f00217c82 */ /* 0x000fe20008000000 */
[----:B------:R-:W-:Y:S02]  /*11d60*/  UMOV UR31, UR29 ;  /* 0x0000001d001f7c82 */ /* 0x000fe40008000000 */
[----:B------:R-:W-:Y:S02]  /*11d70*/  ULEA.HI.X UR35, UR25, UR15, UR6, 0x7, UP1 ;  /* 0x0000000f19237291 */ /* 0x000fe400088f3c06 */
[----:B------:R-:W-:Y:S01]  /*11d80*/  IADD3 R6, P0, PT, R20, UR34, RZ ;  /* 0x0000002214067c10 */ /* 0x000fe2000ff1e0ff */
[----:B------:R-:W-:Y:S03]  /*11d90*/  UMOV UR29, UR27 ;  /* 0x0000001b001d7c82 */ /* 0x000fe60008000000 */
[----:B------:R-:W-:Y:S05]  /*11da0*/  IADD3.X R7, PT, PT, RZ, UR35, RZ, P0, !PT ;  /* 0x00000023ff077c10 */ /* 0x000fea00087fe4ff */
[----:B-1----:R2:W5:Y:S01]  /*11db0*/  ATOMG.E.EXCH.STRONG.GPU PT, RZ, [R6], R4 ;  /* 0x0000000406ff73a8 */ /* 0x00256200041ee100 */
[----:B------:R-:W-:Y:S04]  /*11dc0*/  DEPBAR {5,4,3,2,1,0} ;  /* 0x0000003f0000791a */ /* 0x000fe80000000000 */
[----:B------:R-:W1:Y:S02]  /*11dd0*/  CCTL.E.C.LDCU.IV.DEEP [UR32] ;  /* 0x0000000020007540 */ /* 0x000e640009c08000 */
[----:B-1----:R2:W-:Y:S01]  /*11de0*/  UTMACCTL.IV [UR32] ;  /* 0x00000000200079b9 */ /* 0x0025e20008000000 */
        /* <DEDUP_REMOVED lines=9> */
[----:B------:R-:W-:Y:S01]  /*11e80*/  NOP ;  /* 0x0000000000007918 */ /* 0x000fe20000000000 */
.L_x_190:
[----:B-----5:R-:W-:Y:S01]  /*11e90*/  ELECT P0, URZ, PT ;  /* 0x0000000000ff782f */ /* 0x020fe20003800000 */
[----:B------:R-:W-:Y:S11]  /*11ea0*/  BSSY.RECONVERGENT B0, `(.L_x_195) ;  /* 0x0000011000007945 */ /* 0x000ff60003800200 */
[----:B------:R-:W-:Y:S01]  /*11eb0*/  @!UPT UIADD3 URZ, UPT, UPT, URZ, URZ, URZ ;  /* 0x000000fffffff290 */ /* 0x000fe2000fffe0ff */
[----:B------:R-:W-:Y:S05]  /*11ec0*/  @!P0 BRA `(.L_x_196) ;  /* 0x0000000000388947 */ /* 0x000fea0003800000 */
[----:B------:R0:W-:Y:S01]  /*11ed0*/  UTMACMDFLUSH ;  /* 0x00000000000079b7 */ /* 0x0001e20000000000 */
[----:B------:R-:W-:Y:S09]  /*11ee0*/  UIMAD UR6, UR8, 0x14, UR4 ;  /* 0x00000014080678a4 */ /* 0x000ff2000f8e0204 */
[----:B------:R4:W-:Y:S04]  /*11ef0*/  STS [UR6+0x260], R16 ;  /* 0x00026010ff007988 */ /* 0x0009e80008000806 */
        /* <DEDUP_REMOVED lines=9> */
[----:B-----5:R-:W1:Y:S01]  /*11f90*/  FENCE.VIEW.ASYNC.S ;  /* 0x00000000000073c6 */ /* 0x020e620000000000 */
[----:B------:R-:W-:Y:S04]  /*11fa0*/  DEPBAR.LE SB0, 0x0 ;  /* 0x000080000000791a */ /* 0x000fe80000000000 */
.L_x_196:
[----:B--2---:R-:W-:Y:S05]  /*11fb0*/  BSYNC.RECONVERGENT B0 ;  /* 0x0000000000007941 */ /* 0x004fea0003800200 */
.L_x_195:
[----:B------:R-:W-:Y:S05]  /*11fc0*/  BRA.U !UP0, `(.L_x_197) ;  /* 0x0000000108047547 */ /* 0x000fea000b800000 */
[----:B------:R-:W-:Y:S05]  /*11fd0*/  BPT.TRAP 0x1 ;  /* 0x000000040000795c */ /* 0x000fea0000300000 */
.L_x_197:
[----:B------:R-:W-:Y:S01]  /*11fe0*/  UIADD3 UR6, UPT, UPT, UR8, -0x4, URZ ;  /* 0xfffffffc08067890 */ /* 0x000fe2000fffe0ff */
[----:B-1----:R-:W-:Y:S01]  /*11ff0*/  SYNCS.ARRIVE.TRANS64.A1T0 RZ, [UR24+0x140], RZ ;  /* 0x000140ffffff79a7 */ /* 0x002fe20008100018 */
[----:B------:R-:W-:Y:S01]  /*12000*/  UIADD3 UR24, UPT, UPT, UR7, -0x4, URZ ;  /* 0xfffffffc07187890 */ /* 0x000fe2000fffe0ff */
[----:B------:R-:W-:Y:S01]  /*12010*/  ISETP.NE.AND P0, PT, R11, RZ, PT ;  /* 0x000000ff0b00720c */ /* 0x000fe20003f05270 */
[----:B------:R-:W-:Y:S02]  /*12020*/  UISETP.GE.U32.AND UP1, UPT, UR6, -0x8, UPT ;  /* 0xfffffff80600788c */ /* 0x000fe4000bf26070 */
[----:B------:R-:W-:Y:S02]  /*12030*/  UISETP.GE.U32.AND UP0, UPT, UR24, -0x8, UPT ;  /* 0xfffffff81800788c */ /* 0x000fe4000bf06070 */
[----:B------:R-:W-:Y:S02]  /*12040*/  USEL UR24, URZ, 0x1, UP1 ;  /* 0x00000001ff187887 */ /* 0x000fe40008800000 */
[----:B------:R-:W-:Y:S02]  /*12050*/  USEL UR6, URZ, 0x1, UP0 ;  /* 0x00000001ff067887 */ /* 0x000fe40008000000 */
[----:B------:R-:W-:Y:S02]  /*12060*/  ULOP3.LUT UR27, UR8, 0x7, URZ, 0xc0, !UPT ;  /* 0x00000007081b7892 */ /* 0x000fe4000f8ec0ff */
[----:B------:R-:W-:Y:S01]  /*12070*/  ULOP3.LUT UR25, UR7, 0x7, URZ, 0xc0, !UPT ;  /* 0x0000000707197892 */ /* 0x000fe2000f8ec0ff */
[----:B------:R-:W-:Y:S01]  /*12080*/  LOP3.LUT R0, R0, UR24, RZ, 0x3c, !PT ;  /* 0x0000001800007c12 */ /* 0x000fe2000f8e3cff */
[----:B------:R-:W-:Y:S01]  /*12090*/  ULOP3.LUT UR8, UR27, 0x4, URZ, 0x3c, !UPT ;  /* 0x000000041b087892 */ /* 0x000fe2000f8e3cff */
[----:B------:R-:W-:Y:S01]  /*120a0*/  LOP3.LUT R17, R17, UR6, RZ, 0x3c, !PT ;  /* 0x0000000611117c12 */ /* 0x000fe2000f8e3cff */
[----:B------:R-:W-:Y:S01]  /*120b0*/  ULOP3.LUT UR7, UR25, 0x4, URZ, 0x3c, !UPT ;  /* 0x0000000419077892 */ /* 0x000fe2000f8e3cff */
[----:B------:R-:W-:Y:S11]  /*120c0*/  @!P0 EXIT ;  /* 0x000000000000894d */ /* 0x000ff60003800000 */
[----:B------:R-:W-:Y:S05]  /*120d0*/  BRA `(.L_x_198) ;  /* 0xffffffe800f47947 */ /* 0x000fea000383ffff */
.L_x_268:
[----:B------:R-:W-:Y:S01]  /*120e0*/  UMOV UR4, 0x40 ;  /* 0x0000004000047882 */ /* 0x000fe20000000000 */
[----:B------:R-:W-:Y:S01]  /*120f0*/  NOP ;  /* 0x0000000000007918 */ /* 0x000fe20000000000 */
[----:B------:R-:W-:Y:S01]  /*12100*/  ULEA UR4, UR5, UR4, 0x18 ;  /* 0x0000000405047291 */ /* 0x000fe2000f8ec0ff */
[----:B------:R-:W-:Y:S01]  /*12110*/  UMOV UR6, 0x400 ;  /* 0x0000040000067882 */ /* 0x000fe20000000000 */
[----:B------:R-:W-:Y:S02]  /*12120*/  UISETP.NE.AND UP3, UPT, UR37, URZ, UPT ;  /* 0x000000ff2500728c */ /* 0x000fe4000bf65270 */
[----:B------:R-:W-:-:S05]  /*12130*/  ULEA UR6, UR5, UR6, 0x18 ;  /* 0x0000000605067291 */ /* 0x000fca000f8ec0ff */
[----:B------:R-:W1:Y:S02]  /*12140*/  LDS.U8 R0, [UR4+0x1c] ;  /* 0x00001c04ff007984 */ /* 0x000e640008000000 */
[----:B-1----:R-:W-:-:S13]  /*12150*/  ISETP.NE.AND P0, PT, R0, RZ, PT ;  /* 0x000000ff0000720c */ /* 0x002fda0003f05270 */
[----:B------:R-:W-:Y:S05]  /*12160*/  @P0 BRA `(.L_x_199) ;  /* 0x0000000000580947 */ /* 0x000fea0003800000 */
[----:B------:R-:W-:-:S13]  /*12170*/  ELECT P0, URZ, PT ;  /* 0x0000000000ff782f */ /* 0x000fda0003800000 */
[----:B------:R-:W-:Y:S05]  /*12180*/  @!P0 BRA `(.L_x_200) ;  /* 0x0000000000608947 */ /* 0x000fea0003800000 */
[----:B------:R-:W-:Y:S01]  /*12190*/  UMOV UR5, 0x10 ;  /* 0x0000001000057882 */ /* 0x000fe20000000000 */
[----:B------:R-:W-:Y:S01]  /*121a0*/  HFMA2 R0, -RZ, RZ, 0, 5.9604644775390625e-08 ;  /* 0x00000001ff007431 */ /* 0x000fe200000001ff */
[----:B------:R-:W-:-:S03]  /*121b0*/  MOV R2, 0xffff ;  /* 0x0000ffff00027802 */ /* 0x000fc60000000f00 */
[----:B------:R-:W-:Y:S04]  /*121c0*/  DEPBAR.LE SB1, 0x36 ;  /* 0x00009d800000791a */ /* 0x000fe80000000000 */
[----:B------:R-:W1:Y:S02]  /*121d0*/  UTCATOMSWS.FIND_AND_SET.ALIGN UP0, UR5, UR5 ;  /* 0x00000005000575e3 */ /* 0x000e640008000800 */
[----:B-1----:R-:W-:Y:S01]  /*121e0*/  MOV R3, UR5 ;  /* 0x0000000500037c02 */ /* 0x002fe20008000f00 */
[----:B------:R-:W-:Y:S06]  /*121f0*/  BRA.U UP0, `(.L_x_201) ;  /* 0x0000000100187547 */ /* 0x000fec000b800000 */
.L_x_202:
[----:B------:R-:W-:Y:S05]  /*12200*/  NANOSLEEP 0x64 ;  /* 0x000000640000795d */ /* 0x000fea0003800000 */
[----:B------:R-:W-:-:S05]  /*12210*/  UMOV UR5, 0x10 ;  /* 0x0000001000057882 */ /* 0x000fca0000000000 */
[----:B------:R-:W-:Y:S04]  /*12220*/  DEPBAR.LE SB1, 0x36 ;  /* 0x00009d800000791a */ /* 0x000fe80000000000 */
[----:B------:R-:W1:Y:S02]  /*12230*/  UTCATOMSWS.FIND_AND_SET.ALIGN UP0, UR5, UR5 ;  /* 0x00000005000575e3 */ /* 0x000e640008000800 */
[----:B-1----:R-:W-:Y:S01]  /*12240*/  MOV R3, UR5 ;  /* 0x0000000500037c02 */ /* 0x002fe20008000f00 */
[----:B------:R-:W-:Y:S05]  /*12250*/  BRA.U !UP0, `(.L_x_202) ;  /* 0xfffffffd08e87547 */ /* 0x000fea000b83ffff */
.L_x_201:
[-C--:B------:R-:W-:Y:S02]  /*12260*/  SHF.L.U32 R2, R2, R3.reuse, RZ ;  /* 0x0000000302027219 */ /* 0x080fe400000006ff */
[----:B------:R-:W-:Y:S01]  /*12270*/  SHF.L.U32 R0, R0, R3, RZ ;  /* 0x0000000300007219 */ /* 0x000fe200000006ff */
[----:B------:R-:W-:Y:S02]  /*12280*/  IMAD.SHL.U32 R3, R3, 0x20, RZ ;  /* 0x0000002003037824 */ /* 0x000fe400078e00ff */
[----:B------:R1:W-:Y:S04]  /*12290*/  ATOMS.OR RZ, [UR4+0x14], R2 ;  /* 0x00001402ffff798c */ /* 0x0003e8000b000004 */
[----:B------:R1:W-:Y:S04]  /*122a0*/  ATOMS.OR RZ, [UR4+0x18], R0 ;  /* 0x00001800ffff798c */ /* 0x0003e8000b000004 */
[----:B------:R1:W-:Y:S01]  /*122b0*/  STS [UR6+0x300], R3 ;  /* 0x00030003ff007988 */ /* 0x0003e20008000806 */
[----:B------:R-:W-:Y:S05]  /*122c0*/  BRA `(.L_x_200) ;  /* 0x0000000000107947 */ /* 0x000fea0003800000 */
.L_x_199:
[----:B------:R-:W-:Y:S02]  /*122d0*/  MOV R0, 0xffffffff ;  /* 0xffffffff00007802 */ /* 0x000fe40000000f00 */
[----:B------:R-:W-:-:S03]  /*122e0*/  MOV R2, 0x12310 ;  /* 0x0001231000027802 */ /* 0x000fc60000000f00 */
[----:B------:R1:W-:Y:S04]  /*122f0*/  STS [UR6+0x300], R0 ;  /* 0x00030000ff007988 */ /* 0x0003e80008000806 */
[----:B-1---5:R-:W-:Y:S05]  /*12300*/  CALL.REL.NOINC `($__internal_1_$__cuda_sm10x_tcgen05_guardrail_trap_phase_invalid_during_alloc) ;  /* 0x0000001400f87944 */ /* 0x022fea0003c00000 */
.L_x_200:
[----:B------:R-:W-:Y:S05]  /*12310*/  WARPSYNC.ALL ;  /* 0x0000000000007948 */ /* 0x000fea0003800000 */
[----:B------:R-:W2:Y:S01]  /*12320*/  S2UR UR5, SR_CgaCtaId ;  /* 0x00000000000579c3 */ /* 0x000ea20000008800 */
[----:B------:R-:W-:Y:S01]  /*12330*/  UMOV UR4, 0x400 ;  /* 0x0000040000047882 */ /* 0x000fe20000000000 */
[----:B------:R-:W-:-:S06]  /*12340*/  NOP ;  /* 0x0000000000007918 */ /* 0x000fcc0000000000 */
[----:B------:R-:W-:Y:S06]  /*12350*/  BAR.ARV 0x6, 0xa0 ;  /* 0x0182800000007b1d */ /* 0x000fec0000002000 */
[----:B--2---:R-:W-:-:S04]  /*12360*/  ULEA UR4, UR5, UR4, 0x18 ;  /* 0x0000000405047291 */ /* 0x004fc8000f8ec0ff */
[----:B------:R-:W-:Y:S02]  /*12370*/  UIADD3 UR6, UPT, UPT, UR4, 0x11400, URZ ;  /* 0x0001140004067890 */ /* 0x000fe4000fffe0ff */
[----:B------:R-:W-:Y:S02]  /*12380*/  UIADD3 UR7, UPT, UPT, UR4, 0x1d400, URZ ;  /* 0x0001d40004077890 */ /* 0x000fe4000fffe0ff */
[----:B------:R-:W-:Y:S01]  /*12390*/  USHF.R.U32.HI UR6, URZ, 0x4, UR6 ;  /* 0x00000004ff067899 */ /* 0x000fe20008011606 */
[----:B-1----:R-:W1:Y:S01]  /*123a0*/  LDS R0, [UR4+0x300] ;  /* 0x00030004ff007984 */ /* 0x002e620008000800 */
[----:B------:R-:W-:Y:S02]  /*123b0*/  USHF.R.U32.HI UR7, URZ, 0x4, UR7 ;  /* 0x00000004ff077899 */ /* 0x000fe40008011607 */
[----:B------:R-:W-:Y:S02]  /*123c0*/  ULOP3.LUT UR6, UR6, 0x3fff, URZ, 0xc0, !UPT ;  /* 0x00003fff06067892 */ /* 0x000fe4000f8ec0ff */
[----:B------:R-:W-:-:S02]  /*123d0*/  ULOP3.LUT UR7, UR7, 0x3fff, URZ, 0xc0, !UPT ;  /* 0x00003fff07077892 */ /* 0x000fc4000f8ec0ff */
[----:B------:R-:W-:Y:S02]  /*123e0*/  ULOP3.LUT UR6, UR6, 0x10000, URZ, 0xfc, !UPT ;  /* 0x0001000006067892 */ /* 0x000fe4000f8efcff */
[----:B------:R-:W-:Y:S01]  /*123f0*/  ULOP3.LUT UR7, UR7, 0x10000, URZ, 0xfc, !UPT ;  /* 0x0001000007077892 */ /* 0x000fe2000f8efcff */
[----:B-1----:R-:W-:Y:S01]  /*12400*/  R2UR UR8, R0 ;  /* 0x00000000000872ca */ /* 0x002fe200000e0000 */
[----:B-----5:R-:W1:-:S00]  /*12410*/  USETMAXREG.DEALLOC.CTAPOOL 0x88 ;  /* 0x00000088000079c8 */ /* 0x020e4000080e0500 */
[----:B-1----:R-:W-:Y:S01]  /*12420*/  HFMA2 R3, -RZ, RZ, 0, 5.9604644775390625e-08 ;  /* 0x00000001ff037431 */ /* 0x002fe200000001ff */
[----:B------:R-:W-:Y:S01]  /*12430*/  MOV R2, RZ ;  /* 0x000000ff00027202 */ /* 0x000fe20000000f00 */
[----:B------:R-:W-:Y:S01]  /*12440*/  HFMA2 R0, -RZ, RZ, 0, 0 ;  /* 0x00000000ff007431 */ /* 0x000fe200000001ff */
[----:B------:R-:W-:Y:S01]  /*12450*/  UISETP.EQ.OR UP3, UPT, UR20, 0x4, UP3 ;  /* 0x000000041400788c */ /* 0x000fe20009f62670 */
[----:B------:R-:W-:Y:S01]  /*12460*/  UMOV UR16, URZ ;  /* 0x000000ff00107c82 */ /* 0x000fe20008000000 */
[----:B------:R-:W-:Y:S01]  /*12470*/  UMOV UR15, URZ ;  /* 0x000000ff000f7c82 */ /* 0x000fe20008000000 */
[----:B------:R-:W-:-:S06]  /*12480*/  UMOV UR17, URZ ;  /* 0x000000ff00117c82 */ /* 0x000fcc0008000000 */
.L_x_213:
[----:B-1----:R-:W1:Y:S02]  /*12490*/  LDC.64 R4, c[0x0][0x390] ;  /* 0x0000e400ff047b82 */ /* 0x002e640000000a00 */
[----:B-1-3--:R-:W-:-:S06]  /*124a0*/  IMAD.WIDE R4, R16, 0xc, R4 ;  /* 0x0000000c10047825 */ /* 0x00afcc00078e0204 */
[----:B------:R-:W2:Y:S02]  /*124b0*/  LDG.E R4, desc[UR50][R4.64+0x8] ;  /* 0x0000083204047981 */ /* 0x000ea4000c1e1900 */
[----:B--2---:R-:W-:-:S13]  /*124c0*/  R2UR UR10, R4 ;  /* 0x00000000040a72ca */ /* 0x004fda00000e0000 */
[----:B------:R-:W-:-:S09]  /*124d0*/  UISETP.GE.AND UP0, UPT, UR10, 0x1, UPT ;  /* 0x000000010a00788c */ /* 0x000fd2000bf06270 */
[----:B------:R-:W-:Y:S05]  /*124e0*/  BRA.U !UP0, `(.L_x_203) ;  /* 0x0000000508487547 */ /* 0x000fea000b800000 */
[----:B------:R-:W-:Y:S01]  /*124f0*/  ULEA UR9, UR17, UR4, 0x3 ;  /* 0x0000000411097291 */ /* 0x000fe2000f8e18ff */
[----:B------:R-:W-:Y:S01]  /*12500*/  SHF.L.U32 R4, R0, 0x1f, RZ ;  /* 0x0000001f00047819 */ /* 0x000fe200000006ff */
[----:B------:R-:W-:-:S07]  /*12510*/  ULEA UR12, UR16, UR8, 0x8 ;  /* 0x00000008100c7291 */ /* 0x000fce000f8e40ff */
[----:B------:R1:W2:Y:S01]  /*12520*/  SYNCS.PHASECHK.TRANS64.TRYWAIT P1, [UR9], R4 ;  /* 0x00000004ff0075a7 */ /* 0x0002a20008021109 */
[----:B------:R-:W-:Y:S01]  /*12530*/  UIADD3 UR9, UPT, UPT, UR10, 0x3f, URZ ;  /* 0x0000003f0a097890 */ /* 0x000fe2000fffe0ff */
[----:B------:R-:W-:Y:S11]  /*12540*/  BRA.U !UP3, `(.L_x_204) ;  /* 0x000000010b047547 */ /* 0x000ff6000b800000 */
[----:B------:R-:W-:Y:S05]  /*12550*/  BPT.TRAP 0x1 ;  /* 0x000000040000795c */ /* 0x000fea0000300000 */
.L_x_204:
[----:B------:R-:W-:Y:S01]  /*12560*/  ULEA UR11, UR16, UR4, 0x3 ;  /* 0x00000004100b7291 */ /* 0x000fe2000f8e18ff */
[----:B------:R-:W-:Y:S01]  /*12570*/  SHF.L.U32 R5, R3, 0x1f, RZ ;  /* 0x0000001f03057819 */ /* 0x000fe200000006ff */
[----:B------:R-:W-:-:S04]  /*12580*/  USHF.R.S32.HI UR10, URZ, 0x1f, UR9 ;  /* 0x0000001fff0a7899 */ /* 0x000fc80008011409 */
[----:B------:R-:W-:-:S03]  /*12590*/  ULEA.HI UR10, UR10, UR9, URZ, 0x6 ;  /* 0x000000090a0a7291 */ /* 0x000fc6000f8f30ff */
[----:B------:R-:W3:Y:S01]  /*125a0*/  SYNCS.PHASECHK.TRANS64.TRYWAIT P0, [UR11+0x110], R5 ;  /* 0x00011005ff0075a7 */ /* 0x000ee2000800110b */
[----:B------:R-:W-:Y:S01]  /*125b0*/  USHF.R.S32.HI UR13, URZ, 0x6, UR10 ;  /* 0x00000006ff0d7899 */ /* 0x000fe2000801140a */
[----:B---3--:R-:W-:Y:S11]  /*125c0*/  @!P0 BRA `(.L_x_205) ;  /* 0x0000001000c48947 */ /* 0x008ff60003800000 */
.L_x_258:
[----:B------:R-:W-:Y:S01]  /*125d0*/  UISETP.LT.AND UP0, UPT, UR13, 0x1, UPT ;  /* 0x000000010d00788c */ /* 0x000fe2000bf01270 */
[----:B--2---:R-:W-:Y:S01]  /*125e0*/  PLOP3.LUT P0, PT, P1, PT, PT, 0x80, 0x8 ;  /* 0x000000000008781c */ /* 0x004fe20000f0f070 */
[----:B------:R-:W-:Y:S02]  /*125f0*/  UIADD3 UR14, UPT, UPT, UR13, 0x1, URZ ;  /* 0x000000010d0e7890 */ /* 0x000fe4000fffe0ff */
[----:B------:R-:W-:Y:S02]  /*12600*/  USEL UR9, UR13, 0x1, UP0 ;  /* 0x000000010d097887 */ /* 0x000fe40008000000 */
[----:B------:R-:W-:Y:S02]  /*12610*/  UPLOP3.LUT UP2, UPT, UPT, UPT, UPT, 0x40, 0x4 ;  /* 0x000000000004789c */ /* 0x000fe40003f4e870 */
[----:B------:R-:W-:Y:S01]  /*12620*/  UIADD3 UR13, UPT, UPT, -UR13, UR9, URZ ;  /* 0x000000090d0d7290 */ /* 0x000fe2000fffe1ff */
[----:B------:R-:W-:Y:S01]  /*12630*/  UMOV UR24, 0x0 ;  /* 0x0000000000187882 */ /* 0x000fe20000000000 */
[----:B------:R-:W-:Y:S01]  /*12640*/  UMOV UR25, 0x8400490 ;  /* 0x0840049000197882 */ /* 0x000fe20000000000 */
[----:B------:R-:W-:Y:S01]  /*12650*/  UMOV UR22, 0x0 ;  /* 0x0000000000167882 */ /* 0x000fe20000000000 */
[----:B------:R-:W-:Y:S01]  /*12660*/  UMOV UR23, 0x8400490 ;  /* 0x0840049000177882 */ /* 0x000fe20000000000 */
[----:B------:R-:W-:Y:S01]  /*12670*/  UMOV UR20, 0x0 ;  /* 0x0000000000147882 */ /* 0x000fe20000000000 */
[----:B------:R-:W-:Y:S01]  /*12680*/  UMOV UR21, 0x8400490 ;  /* 0x0840049000157882 */ /* 0x000fe20000000000 */
[----:B------:R-:W-:Y:S01]  /*12690*/  UMOV UR18, 0x0 ;  /* 0x0000000000127882 */ /* 0x000fe20000000000 */
[----:B------:R-:W-:-:S05]  /*126a0*/  UMOV UR19, 0x8400490 ;  /* 0x0840049000137882 */ /* 0x000fca0000000000 */
.L_x_208:
[----:B--2---:R-:W-:Y:S01]  /*126b0*/  ULEA UR10, UR17, UR4, 0x3 ;  /* 0x00000004110a7291 */ /* 0x004fe2000f8e18ff */
[----:B---3--:R-:W-:Y:S11]  /*126c0*/  @P0 BRA `(.L_x_206) ;  /* 0x00000000000c0947 */ /* 0x008ff60003800000 */
[----:B-1----:R-:W-:Y:S04]  /*126d0*/  SHF.L.U32 R5, R0, 0x1f, RZ ;  /* 0x0000001f00057819 */ /* 0x002fe800000006ff */
[----:B------:R-:W1:Y:S02]  /*126e0*/  SYNCS.PHASECHK.TRANS64.TRYWAIT P0, [UR10], R5 ;  /* 0x00000005ff0075a7 */ /* 0x000e64000800110a */
[----:B-1----:R-:W-:Y:S05]  /*126f0*/  @!P0 BRA `(.L_x_207) ;  /* 0x0000001000908947 */ /* 0x002fea0003800000 */
.L_x_206:
[----:B------:R-:W-:Y:S01]  /*12700*/  UISETP.NE.AND UP0, UPT, UR14, 0x2, UPT ;  /* 0x000000020e00788c */ /* 0x000fe2000bf05270 */
[----:B------:R-:W-:Y:S01]  /*12710*/  PLOP3.LUT P0, PT, PT, PT, PT, 0x80, 0x8 ;  /* 0x000000000008781c */ /* 0x000fe20003f0f070 */
[----:B------:R-:W-:Y:S02]  /*12720*/  UIADD3 UR9, UPT, UPT, UR17, 0x1, URZ ;  /* 0x0000000111097890 */ /* 0x000fe4000fffe0ff */
[----:B------:R-:W-:Y:S02]  /*12730*/  ULEA UR28, UR17, UR7, 0xb ;  /* 0x00000007111c7291 */ /* 0x000fe4000f8e58ff */
[----:B------:R-:W-:Y:S01]  /*12740*/  UISETP.NE.AND UP1, UPT, UR9, 0x3, UPT ;  /* 0x000000030900788c */ /* 0x000fe2000bf25270 */
[----:B------:R-:W-:Y:S01]  /*12750*/  PLOP3.LUT P1, PT, PT, PT, UP0, 0x80, 0x8 ;  /* 0x000000000008781c */ /* 0x000fe20003f2f008 */
[----:B------:R-:W-:Y:S02]  /*12760*/  UIADD3 UR42, UPT, UPT, UR28, 0x2, URZ ;  /* 0x000000021c2a7890 */ /* 0x000fe4000fffe0ff */
[----:B------:R-:W-:Y:S02]  /*12770*/  USEL UR27, URZ, 0x1, UP1 ;  /* 0x00000001ff1b7887 */ /* 0x000fe40008800000 */
[----:B------:R-:W-:Y:S02]  /*12780*/  USEL UR9, UR9, URZ, UP1 ;  /* 0x000000ff09097287 */ /* 0x000fe40008800000 */
[----:B------:R-:W-:Y:S02]  /*12790*/  UIADD3 UR38, UPT, UPT, UR28, 0x4, URZ ;  /* 0x000000041c267890 */ /* 0x000fe4000fffe0ff */
[----:B------:R-:W-:Y:S01]  /*127a0*/  @UP0 ULEA UR26, UR9, UR4, 0x3 ;  /* 0x00000004091a0291 */ /* 0x000fe2000f8e18ff */
[----:B------:R-:W-:Y:S01]  /*127b0*/  LOP3.LUT R0, R0, UR27, RZ, 0x3c, !PT ;  /* 0x0000001b00007c12 */ /* 0x000fe2000f8e3cff */
[----:B------:R-:W-:Y:S02]  /*127c0*/  UIADD3 UR32, UPT, UPT, UR28, 0x6, URZ ;  /* 0x000000061c207890 */ /* 0x000fe4000fffe0ff */
[----:B------:R-:W-:Y:S01]  /*127d0*/  UIADD3 UR10, UPT, UPT, UR10, 0x18, URZ ;  /* 0x000000180a0a7890 */ /* 0x000fe2000fffe0ff */
[----:B-1----:R-:W-:Y:S01]  /*127e0*/  @P1 SHF.L.U32 R4, R0, 0x1f, RZ ;  /* 0x0000001f00041819 */ /* 0x002fe200000006ff */
[----:B------:R-:W-:Y:S02]  /*127f0*/  UIADD3 UR13, UPT, UPT, UR13, 0x1, URZ ;  /* 0x000000010d0d7890 */ /* 0x000fe4000fffe0ff */
[----:B------:R-:W-:Y:S01]  /*12800*/  UIADD3 UR14, UPT, UPT, UR14, -0x1, URZ ;  /* 0xffffffff0e0e7890 */ /* 0x000fe2000fffe0ff */
[----:B------:R2:W3:Y:S01]  /*12810*/  @P1 SYNCS.PHASECHK.TRANS64.TRYWAIT P0, [UR26], R4 ;  /* 0x00000004ff0015a7 */ /* 0x0004e2000800111a */
[----:B------:R-:W-:Y:S02]  /*12820*/  ULEA UR26, UR17, UR6, 0xa ;  /* 0x00000006111a7291 */ /* 0x000fe4000f8e50ff */
[----:B------:R-:W-:Y:S02]  /*12830*/  UISETP.NE.AND UP0, UPT, UR13, 0x1, UPT ;  /* 0x000000010d00788c */ /* 0x000fe4000bf05270 */
[----:B------:R-:W-:Y:S02]  /*12840*/  UIADD3 UR40, UPT, UPT, UR26, 0x2, URZ ;  /* 0x000000021a287890 */ /* 0x000fe4000fffe0ff */
[----:B------:R-:W-:Y:S02]  /*12850*/  UIADD3 UR34, UPT, UPT, UR26, 0x4, URZ ;  /* 0x000000041a227890 */ /* 0x000fe4000fffe0ff */
[----:B------:R-:W-:Y:S01]  /*12860*/  UIADD3 UR30, UPT, UPT, UR26, 0x6, URZ ;  /* 0x000000061a1e7890 */ /* 0x000fe2000fffe0ff */
[----:B------:R-:W-:Y:S01]  /*12870*/  UMOV UR29, 0x40004040 ;  /* 0x40004040001d7882 */ /* 0x000fe20000000000 */
[----:B------:R-:W-:Y:S01]  /*12880*/  UMOV UR27, 0x40004040 ;  /* 0x40004040001b7882 */ /* 0x000fe20000000000 */
[----:B------:R-:W-:Y:S01]  /*12890*/  UMOV UR43, 0x40004040 ;  /* 0x40004040002b7882 */ /* 0x000fe20000000000 */
[----:B------:R2:W-:Y:S01]  /*128a0*/  UTCHMMA gdesc[UR26], gdesc[UR28], tmem[UR12], tmem[UR24], idesc[UR25], UP2 ;  /* 0x00ff181c1a0075ea */ /* 0x0005e2000900000c */
[----:B------:R-:W-:Y:S01]  /*128b0*/  UPLOP3.LUT UP2, UPT, UPT, UPT, UPT, 0x80, 0x8 ;  /* 0x000000000008789c */ /* 0x000fe20003f4f070 */
[----:B------:R-:W-:Y:S01]  /*128c0*/  UMOV UR41, 0x40004040 ;  /* 0x4000404000297882 */ /* 0x000fe20000000000 */
[----:B------:R-:W-:Y:S01]  /*128d0*/  UMOV UR39, 0x40004040 ;  /* 0x4000404000277882 */ /* 0x000fe20000000000 */
[----:B------:R2:W-:Y:S01]  /*128e0*/  UTCHMMA gdesc[UR40], gdesc[UR42], tmem[UR12], tmem[UR22], idesc[UR23], UPT ;  /* 0x00ff162a280075ea */ /* 0x0005e2000b80000c */
[----:B------:R-:W-:Y:S01]  /*128f0*/  UMOV UR35, 0x40004040 ;  /* 0x4000404000237882 */ /* 0x000fe20000000000 */
[----:B------:R-:W-:Y:S01]  /*12900*/  UMOV UR33, 0x40004040 ;  /* 0x4000404000217882 */ /* 0x000fe20000000000 */
[----:B------:R-:W-:Y:S01]  /*12910*/  UMOV UR31, 0x40004040 ;  /* 0x40004040001f7882 */ /* 0x000fe20000000000 */
[----:B------:R2:W-:Y:S01]  /*12920*/  UTCHMMA gdesc[UR34], gdesc[UR38], tmem[UR12], tmem[UR20], idesc[UR21], UPT ;  /* 0x00ff1426220075ea */ /* 0x0005e2000b80000c */
[----:B------:R2:W-:Y:S01]  /*12930*/  UTCHMMA gdesc[UR30], gdesc[UR32], tmem[UR12], tmem[UR18], idesc[UR19], UPT ;  /* 0x00ff12201e0075ea */ /* 0x0005e2000b80000c */
[----:B------:R2:W-:Y:S01]  /*12940*/  UTCBAR [UR10], URZ ;  /* 0x000000ff0a0073e9 */ /* 0x0005e200080000ff */
[----:B------:R-:W-:Y:S01]  /*12950*/  UMOV UR17, UR9 ;  /* 0x0000000900117c82 */ /* 0x000fe20008000000 */
[----:B------:R-:W-:Y:S05]  /*12960*/  BRA.U UP0, `(.L_x_208) ;  /* 0xfffffffd00507547 */ /* 0x000fea000b83ffff */
[----:B------:R-:W-:Y:S05]  /*12970*/  BRA.U !UP3, `(.L_x_209) ;  /* 0x000000010b047547 */ /* 0x000fea000b800000 */
[----:B--2---:R-:W-:Y:S05]  /*12980*/  BPT.TRAP 0x1 ;  /* 0x000000040000795c */ /* 0x004fea0000300000 */
.L_x_209:
[----:B------:R-:W-:Y:S02]  /*12990*/  UIADD3 UR11, UPT, UPT, UR11, 0x100, URZ ;  /* 0x000001000b0b7890 */ /* 0x000fe4000fffe0ff */
[----:B------:R-:W-:Y:S01]  /*129a0*/  UIADD3 UR16, UPT, UPT, UR16, 0x1, URZ ;  /* 0x0000000110107890 */ /* 0x000fe2000fffe0ff */
[----:B------:R-:W-:-:S03]  /*129b0*/  UMOV UR17, UR9 ;  /* 0x0000000900117c82 */ /* 0x000fc60008000000 */
[----:B------:R-:W-:-:S03]  /*129c0*/  UISETP.NE.AND UP0, UPT, UR16, 0x2, UPT ;  /* 0x000000021000788c */ /* 0x000fc6000bf05270 */
[----:B------:R1:W-:Y:S01]  /*129d0*/  UTCBAR [UR11], URZ ;  /* 0x000000ff0b0073e9 */ /* 0x0003e200080000ff */
[----:B--2---:R-:W-:Y:S02]  /*129e0*/  USEL UR10, URZ, 0x1, UP0 ;  /* 0x00000001ff0a7887 */ /* 0x004fe40008000000 */
[----:B------:R-:W-:-:S04]  /*129f0*/  USEL UR16, UR16, URZ, UP0 ;  /* 0x000000ff10107287 */ /* 0x000fc80008000000 */
[----:B------:R-:W-:-:S08]  /*12a00*/  LOP3.LUT R3, R3, UR10, RZ, 0x3c, !PT ;  /* 0x0000000a03037c12 */ /* 0x000fd0000f8e3cff */
.L_x_203:
[----:B------:R-:W-:-:S09]  /*12a10*/  UISETP.NE.AND UP0, UPT, UR37, 0x8, UPT ;  /* 0x000000082500788c */ /* 0x000fd2000bf05270 */
[----:B------:R-:W-:Y:S05]  /*12a20*/  BRA.U UP0, `(.L_x_210) ;  /* 0x0000000100047547 */ /* 0x000fea000b800000 */
[----:B-1----:R-:W-:Y:S05]  /*12a30*/  BPT.TRAP 0x1 ;  /* 0x000000040000795c */ /* 0x002fea0000300000 */
.L_x_210:
[----:B------:R-:W-:Y:S01]  /*12a40*/  ULEA UR9, UR15, UR4, 0x3 ;  /* 0x000000040f097291 */ /* 0x000fe2000f8e18ff */
[----:B------:R-:W-:-:S08]  /*12a50*/  SHF.L.U32 R5, R2, 0x1f, RZ ;  /* 0x0000001f02057819 */ /* 0x000fd000000006ff */
[----:B---3--:R-:W2:Y:S02]  /*12a60*/  SYNCS.PHASECHK.TRANS64.TRYWAIT P0, [UR9+0x140], R5 ;  /* 0x00014005ff0075a7 */ /* 0x008ea40008001109 */
[----:B--2---:R-:W-:Y:S05]  /*12a70*/  @!P0 BRA `(.L_x_211) ;  /* 0x0000000c00c88947 */ /* 0x004fea0003800000 */
.L_x_261:
[----:B------:R-:W-:-:S09]  /*12a80*/  UIMAD UR10, UR15, 0x14, UR36 ;  /* 0x000000140f0a78a4 */ /* 0x000fd2000f8e0224 */
[----:B------:R-:W3:Y:S04]  /*12a90*/  LDS R16, [UR10+0x8] ;  /* 0x0000080aff107984 */ /* 0x000ee80008000800 */
[----:B--2---:R-:W2:Y:S01]  /*12aa0*/  LDS R4, [UR10+0xc] ;  /* 0x00000c0aff047984 */ /* 0x004ea20008000800 */
[----:B------:R-:W-:Y:S01]  /*12ab0*/  @!PT LDS RZ, [RZ] ;  /* 0x00000000fffff984 */ /* 0x000fe20000000800 */
[----:B------:R-:W-:Y:S01]  /*12ac0*/  @!PT LDS RZ, [RZ] ;  /* 0x00000000fffff984 */ /* 0x000fe20000000800 */
[----:B------:R-:W-:Y:S01]  /*12ad0*/  @!PT LDS RZ, [RZ] ;  /* 0x00000000fffff984 */ /* 0x000fe20000000800 */
[----:B------:R-:W-:Y:S01]  /*12ae0*/  @!PT LDS RZ, [RZ] ;  /* 0x00000000fffff984 */ /* 0x000fe20000000800 */
[----:B------:R4:W-:Y:S06]  /*12af0*/  MEMBAR.ALL.CTA ;  /* 0x0000000000007992 */ /* 0x0009ec0000008000 */
[----:B----4-:R-:W4:Y:S01]  /*12b00*/  FENCE.VIEW.ASYNC.S ;  /* 0x00000000000073c6 */ /* 0x010f220000000000 */
[----:B------:R-:W-:Y:S05]  /*12b10*/  BRA.U UP0, `(.L_x_212) ;  /* 0x0000000100047547 */ /* 0x000fea000b800000 */
[----:B-1----:R-:W-:Y:S05]  /*12b20*/  BPT.TRAP 0x1 ;  /* 0x000000040000795c */ /* 0x002fea0000300000 */
.L_x_212:
[----:B------:R-:W-:Y:S01]  /*12b30*/  UIADD3 UR9, UPT, UPT, UR9, 0x180, URZ ;  /* 0x0000018009097890 */ /* 0x000fe2000fffe0ff */
[----:B--2---:R-:W-:Y:S01]  /*12b40*/  ISETP.NE.AND P0, PT, R4, RZ, PT ;  /* 0x000000ff0400720c */ /* 0x004fe20003f05270 */
[----:B------:R-:W-:Y:S02]  /*12b50*/  UIADD3 UR15, UPT, UPT, UR15, 0x1, URZ ;  /* 0x000000010f0f7890 */ /* 0x000fe4000fffe0ff */
[----:B------:R-:W-:Y:S02]  /*12b60*/  UPRMT UR9, UR5, 0x654, UR9 ;  /* 0x0000065405097896 */ /* 0x000fe40008000009 */
[----:B------:R-:W-:-:S04]  /*12b70*/  UISETP.NE.AND UP0, UPT, UR15, 0x8, UPT ;  /* 0x000000080f00788c */ /* 0x000fc8000bf05270 */
[----:B------:R-:W-:-:S03]  /*12b80*/  USEL UR15, UR15, URZ, UP0 ;  /* 0x000000ff0f0f7287 */ /* 0x000fc60008000000 */
[----:B----4-:R-:W-:Y:S01]  /*12b90*/  SYNCS.ARRIVE.TRANS64.RED.A1T0 RZ, [UR9], RZ ;  /* 0x000000ffffff79a7 */ /* 0x010fe20008100409 */
[----:B------:R-:W-:-:S06]  /*12ba0*/  USEL UR9, URZ, 0x1, UP0 ;  /* 0x00000001ff097887 */ /* 0x000fcc0008000000 */
[----:B------:R-:W-:Y:S01]  /*12bb0*/  LOP3.LUT R2, R2, UR9, RZ, 0x3c, !PT ;  /* 0x0000000902027c12 */ /* 0x000fe2000f8e3cff */
[----:B------:R-:W-:Y:S06]  /*12bc0*/  @P0 BRA `(.L_x_213) ;  /* 0xfffffff800300947 */ /* 0x000fec000383ffff */
[----:B------:R-:W2:Y:S01]  /*12bd0*/  S2UR UR6, SR_CgaCtaId ;  /* 0x00000000000679c3 */ /* 0x000ea20000008800 */
[----:B------:R-:W-:Y:S01]  /*12be0*/  ELECT P0, URZ, PT ;  /* 0x0000000000ff782f */ /* 0x000fe20003800000 */
[----:B------:R-:W-:Y:S01]  /*12bf0*/  HFMA2 R0, -RZ, RZ, 0, 5.9604644775390625e-08 ;  /* 0x00000001ff007431 */ /* 0x000fe200000001ff */
[----:B------:R-:W-:-:S05]  /*12c00*/  UMOV UR5, 0x40 ;  /* 0x0000004000057882 */ /* 0x000fca0000000000 */
[----:B------:R-:W-:Y:S01]  /*12c10*/  UVIRTCOUNT.DEALLOC.SMPOOL 0x80 ;  /* 0x000000800000784c */ /* 0x000fe20000000000 */
[----:B--2---:R-:W-:-:S09]  /*12c20*/  ULEA UR6, UR6, UR5, 0x18 ;  /* 0x0000000506067291 */ /* 0x004fd2000f8ec0ff */
[----:B------:R2:W-:Y:S01]  /*12c30*/  @P0 STS.U8 [UR6+0x1c], R0 ;  /* 0x00001c00ff000988 */ /* 0x0005e20008000006 */
[----:B------:R-:W-:Y:S05]  /*12c40*/  BRA.U !UP3, `(.L_x_214) ;  /* 0x000000010b047547 */ /* 0x000fea000b800000 */
[----:B-1----:R-:W-:Y:S05]  /*12c50*/  BPT.TRAP 0x1 ;  /* 0x000000040000795c */ /* 0x002fea0000300000 */
.L_x_214:
[----:B------:R-:W-:Y:S01]  /*12c60*/  ULEA UR5, UR16, UR4, 0x3 ;  /* 0x0000000410057291 */ /* 0x000fe2000f8e18ff */
[----:B------:R-:W-:Y:S01]  /*12c70*/  SHF.L.U32 R5, R3, 0x1f, RZ ;  /* 0x0000001f03057819 */ /* 0x000fe200000006ff */
[----:B------:R-:W-:-:S07]  /*12c80*/  UIADD3 UR16, UPT, UPT, UR16, 0x1, URZ ;  /* 0x0000000110107890 */ /* 0x000fce000fffe0ff */
[----:B------:R-:W4:Y:S02]  /*12c90*/  SYNCS.PHASECHK.TRANS64.TRYWAIT P0, [UR5+0x110], R5 ;  /* 0x00011005ff0075a7 */ /* 0x000f240008001105 */
[----:B----4-:R-:W-:Y:S05]  /*12ca0*/  @!P0 BRA `(.L_x_215) ;  /* 0x0000000c00548947 */ /* 0x010fea0003800000 */
.L_x_263:
[----:B------:R-:W-:Y:S05]  /*12cb0*/  BRA.U !UP3, `(.L_x_216) ;  /* 0x000000010b047547 */ /* 0x000fea000b800000 */
[----:B-1----:R-:W-:Y:S05]  /*12cc0*/  BPT.TRAP 0x1 ;  /* 0x000000040000795c */ /* 0x002fea0000300000 */
.L_x_216:
[----:B------:R-:W-:-:S04]  /*12cd0*/  UISETP.NE.AND UP0, UPT, UR16, 0x2, UPT ;  /* 0x000000021000788c */ /* 0x000fc8000bf05270 */
[----:B------:R-:W-:Y:S02]  /*12ce0*/  USEL UR5, URZ, 0x1, UP0 ;  /* 0x00000001ff057887 */ /* 0x000fe40008000000 */
[----:B------:R-:W-:-:S04]  /*12cf0*/  USEL UR16, UR16, URZ, UP0 ;  /* 0x000000ff10107287 */ /* 0x000fc80008000000 */
[----:B------:R-:W-:Y:S01]  /*12d00*/  ULEA UR16, UR16, UR4, 0x3 ;  /* 0x0000000410107291 */ /* 0x000fe2000f8e18ff */
[----:B------:R-:W-:-:S04]  /*12d10*/  LOP3.LUT R3, R3, UR5, RZ, 0x3c, !PT ;  /* 0x0000000503037c12 */ /* 0x000fc8000f8e3cff */
[----:B------:R-:W-:-:S04]  /*12d20*/  SHF.L.U32 R3, R3, 0x1f, RZ ;  /* 0x0000001f03037819 */ /* 0x000fc800000006ff */
[----:B------:R-:W4:Y:S02]  /*12d30*/  SYNCS.PHASECHK.TRANS64.TRYWAIT P0, [UR16+0x110], R3 ;  /* 0x00011003ff0075a7 */ /* 0x000f240008001110 */
[----:B----4-:R-:W-:Y:S05]  /*12d40*/  @!P0 BRA `(.L_x_217) ;  /* 0x0000000c00448947 */ /* 0x010fea0003800000 */
.L_x_265:
[----:B------:R-:W-:Y:S01]  /*12d50*/  NOP ;  /* 0x0000000000007918 */ /* 0x000fe20000000000 */
[----:B--2---:R-:W2:Y:S01]  /*12d60*/  LDS R0, [UR6+0x14] ;  /* 0x00001406ff007984 */ /* 0x004ea20008000800 */
[----:B------:R-:W-:Y:S01]  /*12d70*/  ULOP3.LUT UR5, UR8, 0xffff, URZ, 0xc0, !UPT ;  /* 0x0000ffff08057892 */ /* 0x000fe2000f8ec0ff */
[----:B------:R-:W-:Y:S02]  /*12d80*/  UMOV UR4, 0x1 ;  /* 0x0000000100047882 */ /* 0x000fe40000000000 */
[----:B------:R-:W-:Y:S01]  /*12d90*/  UMOV UR8, 0xffff ;  /* 0x0000ffff00087882 */ /* 0x000fe20000000000 */
[----:B------:R-:W-:-:S04]  /*12da0*/  USHF.R.U32.HI UR5, URZ, 0x5, UR5 ;  /* 0x00000005ff057899 */ /* 0x000fc80008011605 */
[----:B------:R-:W-:Y:S02]  /*12db0*/  USHF.L.U32 UR8, UR8, UR5, URZ ;  /* 0x0000000508087299 */ /* 0x000fe400080006ff */
[----:B------:R-:W-:-:S04]  /*12dc0*/  USHF.L.U32 UR4, UR4, UR5, URZ ;  /* 0x0000000504047299 */ /* 0x000fc800080006ff */
[----:B--2---:R-:W-:-:S04]  /*12dd0*/  LOP3.LUT R0, R0, UR8, RZ, 0xc0, !PT ;  /* 0x0000000800007c12 */ /* 0x004fc8000f8ec0ff */
[----:B------:R-:W-:-:S13]  /*12de0*/  ISETP.NE.AND P0, PT, R0, UR8, PT ;  /* 0x0000000800007c0c */ /* 0x000fda000bf05270 */
[----:B------:R-:W-:Y:S05]  /*12df0*/  @P0 BRA `(.L_x_218) ;  /* 0x0000000000580947 */ /* 0x000fea0003800000 */
[----:B------:R-:W2:Y:S02]  /*12e00*/  LDS R0, [UR6+0x18] ;  /* 0x00001806ff007984 */ /* 0x000ea40008000800 */
[----:B--2---:R-:W-:-:S04]  /*12e10*/  LOP3.LUT R0, R0, UR4, RZ, 0xc0, !PT ;  /* 0x0000000400007c12 */ /* 0x004fc8000f8ec0ff */
[----:B------:R-:W-:-:S13]  /*12e20*/  ISETP.NE.AND P0, PT, R0, UR4, PT ;  /* 0x0000000400007c0c */ /* 0x000fda000bf05270 */
[----:B------:R-:W-:Y:S05]  /*12e30*/  @P0 BRA `(.L_x_219) ;  /* 0x00000000003c0947 */ /* 0x000fea0003800000 */
[----:B------:R-:W2:Y:S01]  /*12e40*/  S2R R2, SR_LANEID ;  /* 0x0000000000027919 */ /* 0x000ea20000000000 */
[----:B------:R-:W-:Y:S01]  /*12e50*/  ULOP3.LUT UR8, URZ, UR8, URZ, 0x33, !UPT ;  /* 0x00000008ff087292 */ /* 0x000fe2000f8e33ff */
[----:B------:R-:W-:Y:S01]  /*12e60*/  LOP3.LUT R4, RZ, UR4, RZ, 0x33, !PT ;  /* 0x00000004ff047c12 */ /* 0x000fe2000f8e33ff */
[----:B------:R-:W-:Y:S02]  /*12e70*/  VOTEU.ANY UR7, UPT, PT ;  /* 0x0000000000077886 */ /* 0x000fe400038e0100 */
[----:B------:R-:W-:Y:S01]  /*12e80*/  UFLO.U32 UR7, UR7 ;  /* 0x00000007000772bd */ /* 0x000fe200080e0000 */
[----:B------:R-:W4:Y:S01]  /*12e90*/  REDUX UR4, R4 ;  /* 0x00000000040473c4 */ /* 0x000f220000000000 */
[----:B------:R-:W-:-:S06]  /*12ea0*/  IMAD.U32 R0, RZ, RZ, UR8 ;  /* 0x00000008ff007e24 */ /* 0x000fcc000f8e00ff */
[----:B------:R1:W-:Y:S01]  /*12eb0*/  UTCATOMSWS.AND URZ, UR8 ;  /* 0x0000000800ff79e3 */ /* 0x0003e20008000000 */
[----:B------:R-:W5:Y:S01]  /*12ec0*/  REDUX UR5, R0 ;  /* 0x00000000000573c4 */ /* 0x000f620000000000 */
[----:B--2---:R-:W-:Y:S01]  /*12ed0*/  ISETP.EQ.U32.AND P0, PT, R2, UR7, PT ;  /* 0x0000000702007c0c */ /* 0x004fe2000bf02070 */
[----:B----4-:R-:W-:Y:S01]  /*12ee0*/  IMAD.U32 R2, RZ, RZ, UR4 ;  /* 0x00000004ff027e24 */ /* 0x010fe2000f8e00ff */
[----:B-----5:R-:W-:-:S11]  /*12ef0*/  MOV R3, UR5 ;  /* 0x0000000500037c02 */ /* 0x020fd60008000f00 */
[----:B------:R1:W-:Y:S04]  /*12f00*/  @P0 ATOMS.AND RZ, [UR6+0x14], R3 ;  /* 0x00001403ffff098c */ /* 0x0003e8000a800006 */
[----:B------:R1:W-:Y:S01]  /*12f10*/  @P0 ATOMS.AND RZ, [UR6+0x18], R2 ;  /* 0x00001802ffff098c */ /* 0x0003e2000a800006 */
[----:B------:R-:W-:Y:S05]  /*12f20*/  BRA `(.L_x_220) ;  /* 0x0000000000147947 */ /* 0x000fea0003800000 */
.L_x_219:
[----:B------:R-:W-:Y:S02]  /*12f30*/  MOV R2, 0x12f50 ;  /* 0x00012f5000027802 */ /* 0x000fe40000000f00 */
[----:B-1-3--:R-:W-:Y:S05]  /*12f40*/  CALL.REL.NOINC `($__internal_0_$__cuda_sm10x_tcgen05_guardrail_trap_col_being_dealloced_not_returned_by_alloc) ;  /* 0x0000000800dc7944 */ /* 0x00afea0003c00000 */
[----:B------:R-:W-:Y:S05]  /*12f50*/  BRA `(.L_x_220) ;  /* 0x0000000000087947 */ /* 0x000fea0003800000 */
.L_x_218:
[----:B------:R-:W-:Y:S02]  /*12f60*/  MOV R2, 0x12f80 ;  /* 0x00012f8000027802 */ /* 0x000fe40000000f00 */
[----:B-1-3--:R-:W-:Y:S05]  /*12f70*/  CALL.REL.NOINC `($__internal_2_$__cuda_sm10x_tcgen05_guardrail_trap_unallocated_columns_being_dealloced) ;  /* 0x0000000800e87944 */ /* 0x00afea0003c00000 */
.L_x_220:
[----:B------:R-:W-:Y:S01]  /*12f80*/  NOP ;  /* 0x0000000000007918 */ /* 0x000fe20000000000 */
[----:B-1----:R-:W-:Y:S05]  /*12f90*/  EXIT ;  /* 0x000000000000794d */ /* 0x002fea0003800000 */
.L_x_31:
[----:B------:R-:W-:-:S07]  /*12fa0*/  MOV R0, UR9 ;  /* 0x0000000900007c02 */ /* 0x000fce0008000f00 */
.L_x_221:
[----:B--2---:R2:W3:Y:S02]  /*12fb0*/  SYNCS.PHASECHK.TRANS64.TRYWAIT P0, [R0+URZ+0x18], R3 ;  /* 0x00001803000075a7 */ /* 0x0044e400080011ff */
[----:B---3--:R-:W-:Y:S05]  /*12fc0*/  @!P0 NANOSLEEP.SYNCS 0x989680 ;  /* 0x009896800000895d */ /* 0x008fea0003900000 */
[----:B------:R-:W3:Y:S02]  /*12fd0*/  @!P0 SYNCS.PHASECHK.TRANS64 P0, [R0+URZ+0x18], R3 ;  /* 0x00001803000085a7 */ /* 0x000ee400080010ff */
[----:B---3--:R-:W-:Y:S05]  /*12fe0*/  @!P0 BRA `(.L_x_221) ;  /* 0xfffffffc00f08947 */ /* 0x008fea000383ffff */
[----:B------:R-:W-:Y:S05]  /*12ff0*/  BRA `(.L_x_30) ;  /* 0xffffff0c00d87947 */ /* 0x000fea000383ffff */
.L_x_38:
[----:B--2---:R-:W-:-:S07]  /*13000*/  MOV R0, UR9 ;  /* 0x0000000900007c02 */ /* 0x004fce0008000f00 */
.L_x_222:
[----:B--2---:R2:W3:Y:S02]  /*13010*/  SYNCS.PHASECHK.TRANS64.TRYWAIT P0, [R0+URZ+0x18], R3 ;  /* 0x00001803000075a7 */ /* 0x0044e400080011ff */
[----:B---3--:R-:W-:Y:S05]  /*13020*/  @!P0 NANOSLEEP.SYNCS 0x989680 ;  /* 0x009896800000895d */ /* 0x008fea0003900000 */
[----:B------:R-:W3:Y:S02]  /*13030*/  @!P0 SYNCS.PHASECHK.TRANS64 P0, [R0+URZ+0x18], R3 ;  /* 0x00001803000085a7 */ /* 0x000ee400080010ff */
[----:B---3--:R-:W-:Y:S05]  /*13040*/  @!P0 BRA `(.L_x_222) ;  /* 0xfffffffc00f08947 */ /* 0x008fea000383ffff */
[----:B------:R-:W-:Y:S05]  /*13050*/  BRA `(.L_x_37) ;  /* 0xffffff10007c7947 */ /* 0x000fea000383ffff */
.L_x_44:
[----:B--2---:R-:W-:-:S07]  /*13060*/  MOV R0, UR4 ;  /* 0x0000000400007c02 */ /* 0x004fce0008000f00 */
.L_x_223:
[----:B-1----:R1:W2:Y:S02]  /*13070*/  SYNCS.PHASECHK.TRANS64.TRYWAIT P0, [R0+URZ+0x140], R3 ;  /* 0x00014003000075a7 */ /* 0x0022a400080011ff */
[----:B--2---:R-:W-:Y:S05]  /*13080*/  @!P0 NANOSLEEP.SYNCS 0x989680 ;  /* 0x009896800000895d */ /* 0x004fea0003900000 */
[----:B------:R-:W2:Y:S02]  /*13090*/  @!P0 SYNCS.PHASECHK.TRANS64 P0, [R0+URZ+0x140], R3 ;  /* 0x00014003000085a7 */ /* 0x000ea400080010ff */
[----:B--2---:R-:W-:Y:S05]  /*130a0*/  @!P0 BRA `(.L_x_223) ;  /* 0xfffffffc00f08947 */ /* 0x004fea000383ffff */
[----:B------:R-:W-:Y:S05]  /*130b0*/  BRA `(.L_x_224) ;  /* 0xffffff1400047947 */ /* 0x000fea000383ffff */
.L_x_47:
[----:B------:R-:W-:-:S07]  /*130c0*/  MOV R0, UR4 ;  /* 0x0000000400007c02 */ /* 0x000fce0008000f00 */
.L_x_225:
[----:B------:R1:W1:Y:S02]  /*130d0*/  SYNCS.PHASECHK.TRANS64.TRYWAIT P0, [R0+URZ], R3 ;  /* 0x00000003000075a7 */ /* 0x00026400080011ff */
[----:B-1----:R-:W-:Y:S05]  /*130e0*/  @!P0 NANOSLEEP.SYNCS 0x989680 ;  /* 0x009896800000895d */ /* 0x002fea0003900000 */
[----:B------:R-:W1:Y:S02]  /*130f0*/  @!P0 SYNCS.PHASECHK.TRANS64 P0, [R0+URZ], R3 ;  /* 0x00000003000085a7 */ /* 0x000e6400080010ff */
[----:B-1----:R-:W-:Y:S05]  /*13100*/  @!P0 BRA `(.L_x_225) ;  /* 0xfffffffc00f08947 */ /* 0x002fea000383ffff */
[----:B------:R-:W-:Y:S05]  /*13110*/  BRA `(.L_x_226) ;  /* 0xffffff1400647947 */ /* 0x000fea000383ffff */
.L_x_48:
[----:B------:R-:W-:-:S07]  /*13120*/  MOV R0, UR4 ;  /* 0x0000000400007c02 */ /* 0x000fce0008000f00 */
.L_x_227:
[----:B------:R1:W1:Y:S02]  /*13130*/  SYNCS.PHASECHK.TRANS64.TRYWAIT P0, [R0+URZ], R3 ;  /* 0x00000003000075a7 */ /* 0x00026400080011ff */
[----:B-1----:R-:W-:Y:S05]  /*13140*/  @!P0 NANOSLEEP.SYNCS 0x989680 ;  /* 0x009896800000895d */ /* 0x002fea0003900000 */
[----:B------:R-:W1:Y:S02]  /*13150*/  @!P0 SYNCS.PHASECHK.TRANS64 P0, [R0+URZ], R3 ;  /* 0x00000003000085a7 */ /* 0x000e6400080010ff */
[----:B-1----:R-:W-:Y:S05]  /*13160*/  @!P0 BRA `(.L_x_227) ;  /* 0xfffffffc00f08947 */ /* 0x002fea000383ffff */
[----:B------:R-:W-:Y:S05]  /*13170*/  BRA `(.L_x_228) ;  /* 0xffffff1400707947 */ /* 0x000fea000383ffff */
.L_x_63:
[----:B------:R-:W-:-:S07]  /*13180*/  MOV R23, UR4 ;  /* 0x0000000400177c02 */ /* 0x000fce0008000f00 */
.L_x_229:
[----:B--2---:R2:W3:Y:S02]  /*13190*/  SYNCS.PHASECHK.TRANS64.TRYWAIT P0, [R23+URZ+0xc0], R20 ;  /* 0x0000c014170075a7 */ /* 0x0044e400080011ff */
[----:B---3--:R-:W-:Y:S05]  /*131a0*/  @!P0 NANOSLEEP.SYNCS 0x989680 ;  /* 0x009896800000895d */ /* 0x008fea0003900000 */
[----:B------:R-:W3:Y:S02]  /*131b0*/  @!P0 SYNCS.PHASECHK.TRANS64 P0, [R23+URZ+0xc0], R20 ;  /* 0x0000c014170085a7 */ /* 0x000ee400080010ff */
[----:B---3--:R-:W-:Y:S05]  /*131c0*/  @!P0 BRA `(.L_x_229) ;  /* 0xfffffffc00f08947 */ /* 0x008fea000383ffff */
[----:B------:R-:W-:Y:S05]  /*131d0*/  BRA `(.L_x_230) ;  /* 0xffffff3000487947 */ /* 0x000fea000383ffff */
.L_x_79:
[----:B------:R-:W-:-:S07]  /*131e0*/  MOV R23, UR4 ;  /* 0x0000000400177c02 */ /* 0x000fce0008000f00 */
.L_x_231:
[----:B--2---:R2:W3:Y:S02]  /*131f0*/  SYNCS.PHASECHK.TRANS64.TRYWAIT P0, [R23+URZ+0xc0], R20 ;  /* 0x0000c014170075a7 */ /* 0x0044e400080011ff */
[----:B---3--:R-:W-:Y:S05]  /*13200*/  @!P0 NANOSLEEP.SYNCS 0x989680 ;  /* 0x009896800000895d */ /* 0x008fea0003900000 */
[----:B------:R-:W3:Y:S02]  /*13210*/  @!P0 SYNCS.PHASECHK.TRANS64 P0, [R23+URZ+0xc0], R20 ;  /* 0x0000c014170085a7 */ /* 0x000ee400080010ff */
[----:B---3--:R-:W-:Y:S05]  /*13220*/  @!P0 BRA `(.L_x_231) ;  /* 0xfffffffc00f08947 */ /* 0x008fea000383ffff */
[----:B------:R-:W-:Y:S05]  /*13230*/  BRA `(.L_x_232) ;  /* 0xffffff4c001c7947 */ /* 0x000fea000383ffff */
.L_x_88:
[----:B--2---:R2:W4:Y:S02]  /*13240*/  SYNCS.PHASECHK.TRANS64.TRYWAIT P0, [R18+URZ+0x78], R5 ;  /* 0x00007805120075a7 */ /* 0x00452400080011ff */
[----:B----4-:R-:W-:Y:S05]  /*13250*/  @!P0 NANOSLEEP.SYNCS 0x989680 ;  /* 0x009896800000895d */ /* 0x010fea0003900000 */
[----:B------:R-:W4:Y:S02]  /*13260*/  @!P0 SYNCS.PHASECHK.TRANS64 P0, [R18+URZ+0x78], R5 ;  /* 0x00007805120085a7 */ /* 0x000f2400080010ff */
[----:B----4-:R-:W-:Y:S05]  /*13270*/  @!P0 BRA `(.L_x_88) ;  /* 0xfffffffc00f08947 */ /* 0x010fea000383ffff */
[----:B------:R-:W-:Y:S05]  /*13280*/  BRA `(.L_x_85) ;  /* 0xffffff5400347947 */ /* 0x000fea000383ffff */
.L_x_92:
[----:B------:R-:W-:Y:S07]  /*13290*/  MOV R0, UR21 ;  /* 0x0000001500007c02 */ /* 0x000fee0008000f00 */
.L_x_233:
[----:B--2---:R2:W1:Y:S02]  /*132a0*/  SYNCS.PHASECHK.TRANS64.TRYWAIT P0, [R0+URZ+0x50], R5 ;  /* 0x00005005000075a7 */ /* 0x00446400080011ff */
[----:B-1----:R-:W-:Y:S05]  /*132b0*/  @!P0 NANOSLEEP.SYNCS 0x989680 ;  /* 0x009896800000895d */ /* 0x002fea0003900000 */
[----:B------:R-:W1:Y:S02]  /*132c0*/  @!P0 SYNCS.PHASECHK.TRANS64 P0, [R0+URZ+0x50], R5 ;  /* 0x00005005000085a7 */ /* 0x000e6400080010ff */
[----:B-1----:R-:W-:Y:S05]  /*132d0*/  @!P0 BRA `(.L_x_233) ;  /* 0xfffffffc00f08947 */ /* 0x002fea000383ffff */
[----:B------:R-:W-:Y:S05]  /*132e0*/  BRA `(.L_x_234) ;  /* 0xffffff5400c07947 */ /* 0x000fea000383ffff */
.L_x_98:
[----:B--2---:R-:W-:Y:S07]  /*132f0*/  MOV R0, UR21 ;  /* 0x0000001500007c02 */ /* 0x004fee0008000f00 */
.L_x_235:
[----:B-1----:R1:W2:Y:S02]  /*13300*/  SYNCS.PHASECHK.TRANS64.TRYWAIT P0, [R0+URZ+0x58], R5 ;  /* 0x00005805000075a7 */ /* 0x0022a400080011ff */
[----:B--2---:R-:W-:Y:S05]  /*13310*/  @!P0 NANOSLEEP.SYNCS 0x989680 ;  /* 0x009896800000895d */ /* 0x004fea0003900000 */
[----:B------:R-:W2:Y:S02]  /*13320*/  @!P0 SYNCS.PHASECHK.TRANS64 P0, [R0+URZ+0x58], R5 ;  /* 0x00005805000085a7 */ /* 0x000ea400080010ff */
[----:B--2---:R-:W-:Y:S05]  /*13330*/  @!P0 BRA `(.L_x_235) ;  /* 0xfffffffc00f08947 */ /* 0x004fea000383ffff */
[----:B------:R-:W-:Y:S05]  /*13340*/  BRA `(.L_x_236) ;  /* 0xffffff5800107947 */ /* 0x000fea000383ffff */
.L_x_104:
[----:B-12-4-:R-:W-:Y:S07]  /*13350*/  MOV R0, UR21 ;  /* 0x0000001500007c02 */ /* 0x016fee0008000f00 */
.L_x_237:
[----:B-1----:R1:W2:Y:S02]  /*13360*/  SYNCS.PHASECHK.TRANS64.TRYWAIT P0, [R0+URZ+0x60], R5 ;  /* 0x00006005000075a7 */ /* 0x0022a400080011ff */
[----:B--2---:R-:W-:Y:S05]  /*13370*/  @!P0 NANOSLEEP.SYNCS 0x989680 ;  /* 0x009896800000895d */ /* 0x004fea0003900000 */
[----:B------:R-:W2:Y:S02]  /*13380*/  @!P0 SYNCS.PHASECHK.TRANS64 P0, [R0+URZ+0x60], R5 ;  /* 0x00006005000085a7 */ /* 0x000ea400080010ff */
[----:B--2---:R-:W-:Y:S05]  /*13390*/  @!P0 BRA `(.L_x_237) ;  /* 0xfffffffc00f08947 */ /* 0x004fea000383ffff */
[----:B------:R-:W-:Y:S05]  /*133a0*/  BRA `(.L_x_238) ;  /* 0xffffff5800687947 */ /* 0x000fea000383ffff */
.L_x_110:
[----:B-12-4-:R-:W-:Y:S07]  /*133b0*/  MOV R0, UR21 ;  /* 0x0000001500007c02 */ /* 0x016fee0008000f00 */
.L_x_239:
[----:B-1----:R1:W2:Y:S02]  /*133c0*/  SYNCS.PHASECHK.TRANS64.TRYWAIT P0, [R0+URZ+0x68], R5 ;  /* 0x00006805000075a7 */ /* 0x0022a400080011ff */
[----:B--2---:R-:W-:Y:S05]  /*133d0*/  @!P0 NANOSLEEP.SYNCS 0x989680 ;  /* 0x009896800000895d */ /* 0x004fea0003900000 */
[----:B------:R-:W2:Y:S02]  /*133e0*/  @!P0 SYNCS.PHASECHK.TRANS64 P0, [R0+URZ+0x68], R5 ;  /* 0x00006805000085a7 */ /* 0x000ea400080010ff */
[----:B--2---:R-:W-:Y:S05]  /*133f0*/  @!P0 BRA `(.L_x_239) ;  /* 0xfffffffc00f08947 */ /* 0x004fea000383ffff */
[----:B------:R-:W-:Y:S05]  /*13400*/  BRA `(.L_x_240) ;  /* 0xffffff5800c07947 */ /* 0x000fea000383ffff */
.L_x_116:
[----:B----4-:R-:W-:Y:S07]  /*13410*/  MOV R0, UR8 ;  /* 0x0000000800007c02 */ /* 0x010fee0008000f00 */
.L_x_241:
[----:B-1----:R1:W2:Y:S02]  /*13420*/  SYNCS.PHASECHK.TRANS64.TRYWAIT P0, [R0+URZ+0x140], R5 ;  /* 0x00014005000075a7 */ /* 0x0022a400080011ff */
[----:B--2---:R-:W-:Y:S05]  /*13430*/  @!P0 NANOSLEEP.SYNCS 0x989680 ;  /* 0x009896800000895d */ /* 0x004fea0003900000 */
[----:B------:R-:W2:Y:S02]  /*13440*/  @!P0 SYNCS.PHASECHK.TRANS64 P0, [R0+URZ+0x140], R5 ;  /* 0x00014005000085a7 */ /* 0x000ea400080010ff */
[----:B--2---:R-:W-:Y:S05]  /*13450*/  @!P0 BRA `(.L_x_241) ;  /* 0xfffffffc00f08947 */ /* 0x004fea000383ffff */
[----:B------:R-:W-:Y:S05]  /*13460*/  BRA `(.L_x_242) ;  /* 0xffffff5c00287947 */ /* 0x000fea000383ffff */
.L_x_120:
[----:B----4-:R-:W-:-:S07]  /*13470*/  MOV R0, UR21 ;  /* 0x0000001500007c02 */ /* 0x010fce0008000f00 */
.L_x_243:
[----:B-1----:R1:W4:Y:S02]  /*13480*/  SYNCS.PHASECHK.TRANS64.TRYWAIT P0, [R0+URZ+0x50], R3 ;  /* 0x00005003000075a7 */ /* 0x00232400080011ff */
[----:B----4-:R-:W-:Y:S05]  /*13490*/  @!P0 NANOSLEEP.SYNCS 0x989680 ;  /* 0x009896800000895d */ /* 0x010fea0003900000 */
[----:B------:R-:W4:Y:S02]  /*134a0*/  @!P0 SYNCS.PHASECHK.TRANS64 P0, [R0+URZ+0x50], R3 ;  /* 0x00005003000085a7 */ /* 0x000f2400080010ff */
[----:B----4-:R-:W-:Y:S05]  /*134b0*/  @!P0 BRA `(.L_x_243) ;  /* 0xfffffffc00f08947 */ /* 0x010fea000383ffff */
[----:B------:R-:W-:Y:S05]  /*134c0*/  BRA `(.L_x_244) ;  /* 0xffffff5c00887947 */ /* 0x000fea000383ffff */
.L_x_122:
[----:B-1--4-:R-:W-:-:S07]  /*134d0*/  MOV R0, UR21 ;  /* 0x0000001500007c02 */ /* 0x012fce0008000f00 */
.L_x_245:
[----:B-1----:R1:W4:Y:S02]  /*134e0*/  SYNCS.PHASECHK.TRANS64.TRYWAIT P0, [R0+URZ+0x58], R3 ;  /* 0x00005803000075a7 */ /* 0x00232400080011ff */
[----:B----4-:R-:W-:Y:S05]  /*134f0*/  @!P0 NANOSLEEP.SYNCS 0x989680 ;  /* 0x009896800000895d */ /* 0x010fea0003900000 */
[----:B------:R-:W4:Y:S02]  /*13500*/  @!P0 SYNCS.PHASECHK.TRANS64 P0, [R0+URZ+0x58], R3 ;  /* 0x00005803000085a7 */ /* 0x000f2400080010ff */
[----:B----4-:R-:W-:Y:S05]  /*13510*/  @!P0 BRA `(.L_x_245) ;  /* 0xfffffffc00f08947 */ /* 0x010fea000383ffff */
[----:B------:R-:W-:Y:S05]  /*13520*/  BRA `(.L_x_246) ;  /* 0xffffff5c00807947 */ /* 0x000fea000383ffff */
.L_x_124:
[----:B-1--4-:R-:W-:-:S07]  /*13530*/  MOV R0, UR21 ;  /* 0x0000001500007c02 */ /* 0x012fce0008000f00 */
.L_x_247:
[----:B-1----:R1:W4:Y:S02]  /*13540*/  SYNCS.PHASECHK.TRANS64.TRYWAIT P0, [R0+URZ+0x60], R3 ;  /* 0x00006003000075a7 */ /* 0x00232400080011ff */
[----:B----4-:R-:W-:Y:S05]  /*13550*/  @!P0 NANOSLEEP.SYNCS 0x989680 ;  /* 0x009896800000895d */ /* 0x010fea0003900000 */
[----:B------:R-:W4:Y:S02]  /*13560*/  @!P0 SYNCS.PHASECHK.TRANS64 P0, [R0+URZ+0x60], R3 ;  /* 0x00006003000085a7 */ /* 0x000f2400080010ff */
[----:B----4-:R-:W-:Y:S05]  /*13570*/  @!P0 BRA `(.L_x_247) ;  /* 0xfffffffc00f08947 */ /* 0x010fea000383ffff */
[----:B------:R-:W-:Y:S05]  /*13580*/  BRA `(.L_x_248) ;  /* 0xffffff5c00787947 */ /* 0x000fea000383ffff */
.L_x_133:
[----:B------:R-:W-:Y:S07]  /*13590*/  MOV R2, UR6 ;  /* 0x0000000600027c02 */ /* 0x000fee0008000f00 */
.L_x_249:
[----:B---3--:R3:W4:Y:S02]  /*135a0*/  SYNCS.PHASECHK.TRANS64.TRYWAIT P0, [R2+URZ+0x140], R3 ;  /* 0x00014003020075a7 */ /* 0x00872400080011ff */
[----:B----4-:R-:W-:Y:S05]  /*135b0*/  @!P0 NANOSLEEP.SYNCS 0x989680 ;  /* 0x009896800000895d */ /* 0x010fea0003900000 */
[----:B------:R-:W4:Y:S02]  /*135c0*/  @!P0 SYNCS.PHASECHK.TRANS64 P0, [R2+URZ+0x140], R3 ;  /* 0x00014003020085a7 */ /* 0x000f2400080010ff */
[----:B----4-:R-:W-:Y:S05]  /*135d0*/  @!P0 BRA `(.L_x_249) ;  /* 0xfffffffc00f08947 */ /* 0x010fea000383ffff */
[----:B------:R-:W-:Y:S05]  /*135e0*/  BRA `(.L_x_250) ;  /* 0xffffff6800187947 */ /* 0x000fea000383ffff */
.L_x_142:
[----:B------:R-:W-:Y:S07]  /*135f0*/  MOV R15, 0xffffffff ;  /* 0xffffffff000f7802 */ /* 0x000fee0000000f00 */
[----:B-1-345:R-:W-:Y:S05]  /*13600*/  WARPSYNC.COLLECTIVE R15, `(.L_x_251) ;  /* 0x000000000f0c7348 */ /* 0x03afea0003c00000 */
[----:B------:R-:W-:Y:S02]  /*13610*/  ELECT P6, UR79, PT ;  /* 0x00000000004f782f */ /* 0x000fe400038c0000 */
[----:B------:R-:W-:Y:S01]  /*13620*/  MOV R14, UR79 ;  /* 0x0000004f000e7c02 */ /* 0x000fe20008000f00 */
[----:B-1-345:R-:W-:Y:S10]  /*13630*/  ENDCOLLECTIVE ;  /* 0x000000000000791b */ /* 0x03aff40003800000 */
.L_x_251:
[----:B------:R-:W-:Y:S05]  /*13640*/  BRA `(.L_x_252) ;  /* 0xffffff6c00307947 */ /* 0x000fea000383ffff */
.L_x_147:
[----:B--2---:R-:W-:Y:S04]  /*13650*/  MOV R3, UR43 ;  /* 0x0000002b00037c02 */ /* 0x004fe80008000f00 */
[----:B------:R2:W1:Y:S03]  /*13660*/  SYNCS.PHASECHK.TRANS64.TRYWAIT P0, [R3+URZ+0x30], R2 ;  /* 0x00003002030075a7 */ /* 0x00046600080011ff */
[----:B-1----:R-:W-:Y:S05]  /*13670*/  @!P0 NANOSLEEP.SYNCS 0x989680 ;  /* 0x009896800000895d */ /* 0x002fea0003900000 */
[----:B------:R-:W1:Y:S02]  /*13680*/  @!P0 SYNCS.PHASECHK.TRANS64 P0, [R3+URZ+0x30], R2 ;  /* 0x00003002030085a7 */ /* 0x000e6400080010ff */
[----:B-1----:R-:W-:Y:S05]  /*13690*/  @!P0 BRA `(.L_x_147) ;  /* 0xfffffffc00ec8947 */ /* 0x002fea000383ffff */
[----:B------:R-:W-:Y:S05]  /*136a0*/  BRA `(.L_x_146) ;  /* 0xffffff6c00d87947 */ /* 0x000fea000383ffff */
.L_x_151:
[----:B-1----:R1:W3:Y:S02]  /*136b0*/  SYNCS.PHASECHK.TRANS64.TRYWAIT P1, [R145+URZ+0x100], R0 ;  /* 0x00010000910075a7 */ /* 0x0022e400080211ff */
[----:B---3--:R-:W-:Y:S05]  /*136c0*/  @!P1 NANOSLEEP.SYNCS 0x989680 ;  /* 0x009896800000995d */ /* 0x008fea0003900000 */
[----:B------:R-:W3:Y:S02]  /*136d0*/  @!P1 SYNCS.PHASECHK.TRANS64 P1, [R145+URZ+0x100], R0 ;  /* 0x00010000910095a7 */ /* 0x000ee400080210ff */
[----:B---3--:R-:W-:Y:S05]  /*136e0*/  @!P1 BRA `(.L_x_151) ;  /* 0xfffffffc00f09947 */ /* 0x008fea000383ffff */
[----:B------:R-:W-:Y:S05]  /*136f0*/  BRA `(.L_x_150) ;  /* 0xffffff7000e07947 */ /* 0x000fea000383ffff */
.L_x_158:
[----:B-1----:R-:W-:Y:S04]  /*13700*/  MOV R3, UR43 ;  /* 0x0000002b00037c02 */ /* 0x002fe80008000f00 */
[----:B------:R1:W2:Y:S03]  /*13710*/  SYNCS.PHASECHK.TRANS64.TRYWAIT P1, [R3+URZ+0x38], R0 ;  /* 0x00003800030075a7 */ /* 0x0002a600080211ff */
[----:B--2---:R-:W-:Y:S05]  /*13720*/  @!P1 NANOSLEEP.SYNCS 0x989680 ;  /* 0x009896800000995d */ /* 0x004fea0003900000 */
[----:B------:R-:W2:Y:S02]  /*13730*/  @!P1 SYNCS.PHASECHK.TRANS64 P1, [R3+URZ+0x38], R0 ;  /* 0x00003800030095a7 */ /* 0x000ea400080210ff */
[----:B--2---:R-:W-:Y:S05]  /*13740*/  @!P1 BRA `(.L_x_158) ;  /* 0xfffffffc00ec9947 */ /* 0x004fea000383ffff */
[----:B------:R-:W-:Y:S05]  /*13750*/  BRA `(.L_x_157) ;  /* 0xffffff8400c87947 */ /* 0x000fea000383ffff */
.L_x_166:
[----:B-1----:R-:W-:Y:S04]  /*13760*/  MOV R0, UR43 ;  /* 0x0000002b00007c02 */ /* 0x002fe80008000f00 */
[----:B------:R1:W3:Y:S03]  /*13770*/  SYNCS.PHASECHK.TRANS64.TRYWAIT P1, [R0+URZ+0x40], R3 ;  /* 0x00004003000075a7 */ /* 0x0002e600080211ff */
[----:B---3--:R-:W-:Y:S05]  /*13780*/  @!P1 NANOSLEEP.SYNCS 0x989680 ;  /* 0x009896800000995d */ /* 0x008fea0003900000 */
[----:B------:R-:W3:Y:S02]  /*13790*/  @!P1 SYNCS.PHASECHK.TRANS64 P1, [R0+URZ+0x40], R3 ;  /* 0x00004003000095a7 */ /* 0x000ee400080210ff */
[----:B---3--:R-:W-:Y:S05]  /*137a0*/  @!P1 BRA `(.L_x_166) ;  /* 0xfffffffc00ec9947 */ /* 0x008fea000383ffff */
[----:B------:R-:W-:Y:S05]  /*137b0*/  BRA `(.L_x_165) ;  /* 0xffffff9c00547947 */ /* 0x000fea000383ffff */
.L_x_174:
[----:B--2---:R-:W-:Y:S04]  /*137c0*/  MOV R0, UR43 ;  /* 0x0000002b00007c02 */ /* 0x004fe80008000f00 */
[----:B------:R2:W1:Y:S03]  /*137d0*/  SYNCS.PHASECHK.TRANS64.TRYWAIT P1, [R0+URZ+0x48], R3 ;  /* 0x00004803000075a7 */ /* 0x00046600080211ff */
[----:B-1----:R-:W-:Y:S05]  /*137e0*/  @!P1 NANOSLEEP.SYNCS 0x989680 ;  /* 0x009896800000995d */ /* 0x002fea0003900000 */
[----:B------:R-:W1:Y:S02]  /*137f0*/  @!P1 SYNCS.PHASECHK.TRANS64 P1, [R0+URZ+0x48], R3 ;  /* 0x00004803000095a7 */ /* 0x000e6400080210ff */
[----:B-1----:R-:W-:Y:S05]  /*13800*/  @!P1 BRA `(.L_x_174) ;  /* 0xfffffffc00ec9947 */ /* 0x002fea000383ffff */
[----:B------:R-:W-:Y:S05]  /*13810*/  BRA `(.L_x_173) ;  /* 0xffffffb000ec7947 */ /* 0x000fea000383ffff */
.L_x_186:
[----:B------:R-:W-:Y:S07]  /*13820*/  MOV R4, UR24 ;  /* 0x0000001800047c02 */ /* 0x000fee0008000f00 */
.L_x_253:
[----:B--2---:R2:W4:Y:S02]  /*13830*/  SYNCS.PHASECHK.TRANS64.TRYWAIT P0, [R4+URZ+0x80], R5 ;  /* 0x00008005040075a7 */ /* 0x00452400080011ff */
[----:B----4-:R-:W-:Y:S05]  /*13840*/  @!P0 NANOSLEEP.SYNCS 0x989680 ;  /* 0x009896800000895d */ /* 0x010fea0003900000 */
[----:B------:R-:W4:Y:S02]  /*13850*/  @!P0 SYNCS.PHASECHK.TRANS64 P0, [R4+URZ+0x80], R5 ;  /* 0x00008005040085a7 */ /* 0x000f2400080010ff */
[----:B----4-:R-:W-:Y:S05]  /*13860*/  @!P0 BRA `(.L_x_253) ;  /* 0xfffffffc00f08947 */ /* 0x010fea000383ffff */
[----:B------:R-:W-:Y:S05]  /*13870*/  BRA `(.L_x_254) ;  /* 0xffffffd400287947 */ /* 0x000fea000383ffff */
.L_x_189:
[----:B------:R-:W-:Y:S07]  /*13880*/  MOV R4, UR24 ;  /* 0x0000001800047c02 */ /* 0x000fee0008000f00 */
.L_x_255:
[----:B-1----:R1:W2:Y:S02]  /*13890*/  SYNCS.PHASECHK.TRANS64.TRYWAIT P1, [R4+URZ+0x180], R5 ;  /* 0x00018005040075a7 */ /* 0x0022a400080211ff */
[----:B--2---:R-:W-:Y:S05]  /*138a0*/  @!P1 NANOSLEEP.SYNCS 0x989680 ;  /* 0x009896800000995d */ /* 0x004fea0003900000 */
[----:B------:R-:W2:Y:S02]  /*138b0*/  @!P1 SYNCS.PHASECHK.TRANS64 P1, [R4+URZ+0x180], R5 ;  /* 0x00018005040095a7 */ /* 0x000ea400080210ff */
[----:B--2---:R-:W-:Y:S05]  /*138c0*/  @!P1 BRA `(.L_x_255) ;  /* 0xfffffffc00f09947 */ /* 0x004fea000383ffff */
[----:B------:R-:W-:Y:S05]  /*138d0*/  BRA `(.L_x_256) ;  /* 0xffffffd400847947 */ /* 0x000fea000383ffff */
.L_x_205:
[----:B-1----:R-:W-:-:S07]  /*138e0*/  MOV R4, UR11 ;  /* 0x0000000b00047c02 */ /* 0x002fce0008000f00 */
.L_x_257:
[----:B-1----:R1:W3:Y:S02]  /*138f0*/  SYNCS.PHASECHK.TRANS64.TRYWAIT P0, [R4+URZ+0x110], R5 ;  /* 0x00011005040075a7 */ /* 0x0022e400080011ff */
[----:B---3--:R-:W-:Y:S05]  /*13900*/  @!P0 NANOSLEEP.SYNCS 0x989680 ;  /* 0x009896800000895d */ /* 0x008fea0003900000 */
[----:B------:R-:W3:Y:S02]  /*13910*/  @!P0 SYNCS.PHASECHK.TRANS64 P0, [R4+URZ+0x110], R5 ;  /* 0x00011005040085a7 */ /* 0x000ee400080010ff */
[----:B---3--:R-:W-:Y:S05]  /*13920*/  @!P0 BRA `(.L_x_257) ;  /* 0xfffffffc00f08947 */ /* 0x008fea000383ffff */
[----:B------:R-:W-:Y:S05]  /*13930*/  BRA `(.L_x_258) ;  /* 0xffffffec00247947 */ /* 0x000fea000383ffff */
.L_x_207:
[----:B------:R-:W-:Y:S07]  /*13940*/  MOV R4, UR10 ;  /* 0x0000000a00047c02 */ /* 0x000fee0008000f00 */
.L_x_259:
[----:B-1----:R1:W2:Y:S02]  /*13950*/  SYNCS.PHASECHK.TRANS64.TRYWAIT P0, [R4+URZ], R5 ;  /* 0x00000005040075a7 */ /* 0x0022a400080011ff */
[----:B--2---:R-:W-:Y:S05]  /*13960*/  @!P0 NANOSLEEP.SYNCS 0x989680 ;  /* 0x009896800000895d */ /* 0x004fea0003900000 */
[----:B------:R-:W2:Y:S02]  /*13970*/  @!P0 SYNCS.PHASECHK.TRANS64 P0, [R4+URZ], R5 ;  /* 0x00000005040085a7 */ /* 0x000ea400080010ff */
[----:B--2---:R-:W-:Y:S05]  /*13980*/  @!P0 BRA `(.L_x_259) ;  /* 0xfffffffc00f08947 */ /* 0x004fea000383ffff */
[----:B------:R-:W-:Y:S05]  /*13990*/  BRA `(.L_x_206) ;  /* 0xffffffec00587947 */ /* 0x000fea000383ffff */
.L_x_211:
[----:B------:R-:W-:-:S07]  /*139a0*/  MOV R4, UR9 ;  /* 0x0000000900047c02 */ /* 0x000fce0008000f00 */
.L_x_260:
[----:B--2---:R2:W3:Y:S02]  /*139b0*/  SYNCS.PHASECHK.TRANS64.TRYWAIT P0, [R4+URZ+0x140], R5 ;  /* 0x00014005040075a7 */ /* 0x0044e400080011ff */
[----:B---3--:R-:W-:Y:S05]  /*139c0*/  @!P0 NANOSLEEP.SYNCS 0x989680 ;  /* 0x009896800000895d */ /* 0x008fea0003900000 */
[----:B------:R-:W3:Y:S02]  /*139d0*/  @!P0 SYNCS.PHASECHK.TRANS64 P0, [R4+URZ+0x140], R5 ;  /* 0x00014005040085a7 */ /* 0x000ee400080010ff */
[----:B---3--:R-:W-:Y:S05]  /*139e0*/  @!P0 BRA `(.L_x_260) ;  /* 0xfffffffc00f08947 */ /* 0x008fea000383ffff */
[----:B------:R-:W-:Y:S05]  /*139f0*/  BRA `(.L_x_261) ;  /* 0xfffffff000207947 */ /* 0x000fea000383ffff */
.L_x_215:
[----:B--2---:R-:W-:-:S07]  /*13a00*/  MOV R0, UR5 ;  /* 0x0000000500007c02 */ /* 0x004fce0008000f00 */
.L_x_262:
[----:B--2---:R2:W4:Y:S02]  /*13a10*/  SYNCS.PHASECHK.TRANS64.TRYWAIT P0, [R0+URZ+0x110], R5 ;  /* 0x00011005000075a7 */ /* 0x00452400080011ff */
[----:B----4-:R-:W-:Y:S05]  /*13a20*/  @!P0 NANOSLEEP.SYNCS 0x989680 ;  /* 0x009896800000895d */ /* 0x010fea0003900000 */
[----:B------:R-:W4:Y:S02]  /*13a30*/  @!P0 SYNCS.PHASECHK.TRANS64 P0, [R0+URZ+0x110], R5 ;  /* 0x00011005000085a7 */ /* 0x000f2400080010ff */
[----:B----4-:R-:W-:Y:S05]  /*13a40*/  @!P0 BRA `(.L_x_262) ;  /* 0xfffffffc00f08947 */ /* 0x010fea000383ffff */
[----:B------:R-:W-:Y:S05]  /*13a50*/  BRA `(.L_x_263) ;  /* 0xfffffff000947947 */ /* 0x000fea000383ffff */
.L_x_217:
[----:B--2---:R-:W-:-:S07]  /*13a60*/  MOV R0, UR16 ;  /* 0x0000001000007c02 */ /* 0x004fce0008000f00 */
.L_x_264:
[----:B--2---:R2:W4:Y:S02]  /*13a70*/  SYNCS.PHASECHK.TRANS64.TRYWAIT P0, [R0+URZ+0x110], R3 ;  /* 0x00011003000075a7 */ /* 0x00452400080011ff */
[----:B----4-:R-:W-:Y:S05]  /*13a80*/  @!P0 NANOSLEEP.SYNCS 0x989680 ;  /* 0x009896800000895d */ /* 0x010fea0003900000 */
[----:B------:R-:W4:Y:S02]  /*13a90*/  @!P0 SYNCS.PHASECHK.TRANS64 P0, [R0+URZ+0x110], R3 ;  /* 0x00011003000085a7 */ /* 0x000f2400080010ff */
[----:B----4-:R-:W-:Y:S05]  /*13aa0*/  @!P0 BRA `(.L_x_264) ;  /* 0xfffffffc00f08947 */ /* 0x010fea000383ffff */
[----:B------:R-:W-:Y:S05]  /*13ab0*/  BRA `(.L_x_265) ;  /* 0xfffffff000a47947 */ /* 0x000fea000383ffff */
        .weak           $__internal_0_$__cuda_sm10x_tcgen05_guardrail_trap_col_being_dealloced_not_returned_by_alloc
        .type           $__internal_0_$__cuda_sm10x_tcgen05_guardrail_trap_col_being_dealloced_not_returned_by_alloc,@function
        .size           $__internal_0_$__cuda_sm10x_tcgen05_guardrail_trap_col_being_dealloced_not_returned_by_alloc,($__internal_1_$__cuda_sm10x_tcgen05_guardrail_trap_phase_invalid_during_alloc - $__internal_0_$__cuda_sm10x_tcgen05_guardrail_trap_col_being_dealloced_not_returned_by_alloc)
$__internal_0_$__cuda_sm10x_tcgen05_guardrail_trap_col_being_dealloced_not_returned_by_alloc:
[----:B------:R-:W-:Y:S05]  /*13ac0*/  BPT.TRAP 0x1 ;  /* 0x000000040000795c */ /* 0x000fea0000300000 */
[----:B------:R-:W-:-:S04]  /*13ad0*/  HFMA2 R3, -RZ, RZ, 0, 0 ;  /* 0x00000000ff037431 */ /* 0x000fc800000001ff */
[----:B------:R-:W-:Y:S05]  /*13ae0*/  RET.REL.NODEC R2 `(_ZN7cutlass13device_kernelINS_4gemm6kernel13GemmUniversalINS1_17GroupProblemShapeIN4cute5tupleIJiiiEEEEENS1_10collective13CollectiveMmaINS1_40MainloopSm100ArrayTmaUmmaWarpSpecializedILi3ELi8ELi2ENS6_IJNS5_1CILi1EEESD_SD_EEEEENS6_IJNSC_ILi128EEENSC_ILi256EEENSC_ILi64EEEEEENS_10bfloat16_tEPNS6_IJlSD_NSC_ILi0EEEEEESK_SN_NS5_8TiledMMAINS5_8MMA_AtomIJNS5_20SM100_MMA_F16BF16_SSISK_SK_fLi128ELi256ELNS5_4UMMA5MajorE0ELSS_0ELNSR_7ScaleInE0ELST_0EEEEEENS5_6LayoutISE_NS6_IJSL_SL_SL_EEEEENS6_IJNS5_10UnderscoreESZ_SZ_EEEEENS5_13SM90_TMA_LOADENS5_14ComposedLayoutINS5_7SwizzleILi3ELi4ELi3EEENS5_18smem_ptr_flag_bitsILi16EEENSW_INS6_IJNSC_ILi8EEESI_EEENS6_IJSI_SD_EEEEEEEvNS5_8identityES12_S1C_vS1D_EENS_8epilogue10collective18CollectiveEpilogueINS1F_31Sm100PtrArrayTmaWarpSpecializedILi4ELi2ELi64ELb1ELb0EEEJSJ_NS6_IJNSW_ISG_SD_EENSW_ISI_SD_EEEEENS_6half_tEPNS6_IJSD_lSL_EEES1N_S1P_NS1F_6fusion15FusionCallbacksIS1J_NS1Q_17LinearCombinationIS1N_fS1N_fLNS_15FloatRoundStyleE2EEESJ_S1M_JEEENS5_5SM1004TMEM4LOAD26SM100_TMEM_LOAD_16dp256b8xES12_NS13_IS15_S17_NSW_INS6_IJSI_S18_EEENS6_IJSD_SI_EEEEEEENS5_17SM75_U16x8_LDSM_TENS5_14SM90_TMA_STOREES23_NS5_17SM90_U16x8_STSM_TENS5_39AutoVectorizingCopyWithAssumedAlignmentILi128EEEEEEvvEEEEvNT_6ParamsE) ;  /* 0xfffffec402447950 */ /* 0x000fea0003c3ffff */
        .weak           $__internal_1_$__cuda_sm10x_tcgen05_guardrail_trap_phase_invalid_during_alloc
        .type           $__internal_1_$__cuda_sm10x_tcgen05_guardrail_trap_phase_invalid_during_alloc,@function
        .size           $__internal_1_$__cuda_sm10x_tcgen05_guardrail_trap_phase_invalid_during_alloc,($__internal_2_$__cuda_sm10x_tcgen05_guardrail_trap_unallocated_columns_being_dealloced - $__internal_1_$__cuda_sm10x_tcgen05_guardrail_trap_phase_invalid_during_alloc)
$__internal_1_$__cuda_sm10x_tcgen05_guardrail_trap_phase_invalid_during_alloc:
[----:B------:R-:W-:Y:S05]  /*13af0*/  BPT.TRAP 0x1 ;  /* 0x000000040000795c */ /* 0x000fea0000300000 */
[----:B------:R-:W-:-:S04]  /*13b00*/  MOV R3, 0x0 ;  /* 0x0000000000037802 */ /* 0x000fc80000000f00 */
[----:B------:R-:W-:Y:S05]  /*13b10*/  RET.REL.NODEC R2 `(_ZN7cutlass13device_kernelINS_4gemm6kernel13GemmUniversalINS1_17GroupProblemShapeIN4cute5tupleIJiiiEEEEENS1_10collective13CollectiveMmaINS1_40MainloopSm100ArrayTmaUmmaWarpSpecializedILi3ELi8ELi2ENS6_IJNS5_1CILi1EEESD_SD_EEEEENS6_IJNSC_ILi128EEENSC_ILi256EEENSC_ILi64EEEEEENS_10bfloat16_tEPNS6_IJlSD_NSC_ILi0EEEEEESK_SN_NS5_8TiledMMAINS5_8MMA_AtomIJNS5_20SM100_MMA_F16BF16_SSISK_SK_fLi128ELi256ELNS5_4UMMA5MajorE0ELSS_0ELNSR_7ScaleInE0ELST_0EEEEEENS5_6LayoutISE_NS6_IJSL_SL_SL_EEEEENS6_IJNS5_10UnderscoreESZ_SZ_EEEEENS5_13SM90_TMA_LOADENS5_14ComposedLayoutINS5_7SwizzleILi3ELi4ELi3EEENS5_18smem_ptr_flag_bitsILi16EEENSW_INS6_IJNSC_ILi8EEESI_EEENS6_IJSI_SD_EEEEEEEvNS5_8identityES12_S1C_vS1D_EENS_8epilogue10collective18CollectiveEpilogueINS1F_31Sm100PtrArrayTmaWarpSpecializedILi4ELi2ELi64ELb1ELb0EEEJSJ_NS6_IJNSW_ISG_SD_EENSW_ISI_SD_EEEEENS_6half_tEPNS6_IJSD_lSL_EEES1N_S1P_NS1F_6fusion15FusionCallbacksIS1J_NS1Q_17LinearCombinationIS1N_fS1N_fLNS_15FloatRoundStyleE2EEESJ_S1M_JEEENS5_5SM1004TMEM4LOAD26SM100_TMEM_LOAD_16dp256b8xES12_NS13_IS15_S17_NSW_INS6_IJSI_S18_EEENS6_IJSD_SI_EEEEEEENS5_17SM75_U16x8_LDSM_TENS5_14SM90_TMA_STOREES23_NS5_17SM90_U16x8_STSM_TENS5_39AutoVectorizingCopyWithAssumedAlignmentILi128EEEEEEvvEEEEvNT_6ParamsE) ;  /* 0xfffffec402387950 */ /* 0x000fea0003c3ffff */
        .weak           $__internal_2_$__cuda_sm10x_tcgen05_guardrail_trap_unallocated_columns_being_dealloced
        .type           $__internal_2_$__cuda_sm10x_tcgen05_guardrail_trap_unallocated_columns_being_dealloced,@function
        .size           $__internal_2_$__cuda_sm10x_tcgen05_guardrail_trap_unallocated_columns_being_dealloced,($__internal_3_$__cuda_sm20_div_u64 - $__internal_2_$__cuda_sm10x_tcgen05_guardrail_trap_unallocated_columns_being_dealloced)
$__internal_2_$__cuda_sm10x_tcgen05_guardrail_trap_unallocated_columns_being_dealloced:
[----:B------:R-:W-:Y:S05]  /*13b20*/  BPT.TRAP 0x1 ;  /* 0x000000040000795c */ /* 0x000fea0000300000 */
[----:B------:R-:W-:-:S04]  /*13b30*/  HFMA2 R3, -RZ, RZ, 0, 0 ;  /* 0x00000000ff037431 */ /* 0x000fc800000001ff */
[----:B------:R-:W-:Y:S05]  /*13b40*/  RET.REL.NODEC R2 `(_ZN7cutlass13device_kernelINS_4gemm6kernel13GemmUniversalINS1_17GroupProblemShapeIN4cute5tupleIJiiiEEEEENS1_10collective13CollectiveMmaINS1_40MainloopSm100ArrayTmaUmmaWarpSpecializedILi3ELi8ELi2ENS6_IJNS5_1CILi1EEESD_SD_EEEEENS6_IJNSC_ILi128EEENSC_ILi256EEENSC_ILi64EEEEEENS_10bfloat16_tEPNS6_IJlSD_NSC_ILi0EEEEEESK_SN_NS5_8TiledMMAINS5_8MMA_AtomIJNS5_20SM100_MMA_F16BF16_SSISK_SK_fLi128ELi256ELNS5_4UMMA5MajorE0ELSS_0ELNSR_7ScaleInE0ELST_0EEEEEENS5_6LayoutISE_NS6_IJSL_SL_SL_EEEEENS6_IJNS5_10UnderscoreESZ_SZ_EEEEENS5_13SM90_TMA_LOADENS5_14ComposedLayoutINS5_7SwizzleILi3ELi4ELi3EEENS5_18smem_ptr_flag_bitsILi16EEENSW_INS6_IJNSC_ILi8EEESI_EEENS6_IJSI_SD_EEEEEEEvNS5_8identityES12_S1C_vS1D_EENS_8epilogue10collective18CollectiveEpilogueINS1F_31Sm100PtrArrayTmaWarpSpecializedILi4ELi2ELi64ELb1ELb0EEEJSJ_NS6_IJNSW_ISG_SD_EENSW_ISI_SD_EEEEENS_6half_tEPNS6_IJSD_lSL_EEES1N_S1P_NS1F_6fusion15FusionCallbacksIS1J_NS1Q_17LinearCombinationIS1N_fS1N_fLNS_15FloatRoundStyleE2EEESJ_S1M_JEEENS5_5SM1004TMEM4LOAD26SM100_TMEM_LOAD_16dp256b8xES12_NS13_IS15_S17_NSW_INS6_IJSI_S18_EEENS6_IJSD_SI_EEEEEEENS5_17SM75_U16x8_LDSM_TENS5_14SM90_TMA_STOREES23_NS5_17SM90_U16x8_STSM_TENS5_39AutoVectorizingCopyWithAssumedAlignmentILi128EEEEEEvvEEEEvNT_6ParamsE) ;  /* 0xfffffec4022c7950 */ /* 0x000fea0003c3ffff */
        .weak           $__internal_3_$__cuda_sm20_div_u64
        .type           $__internal_3_$__cuda_sm20_div_u64,@function
        .size           $__internal_3_$__cuda_sm20_div_u64,(.L_x_61 - $__internal_3_$__cuda_sm20_div_u64)
$__internal_3_$__cuda_sm20_div_u64:
[----:B------:R-:W-:Y:S01]  /*13b50*/  MOV R28, R0 ;  /* 0x00000000001c7202 */ /* 0x000fe20000000f00 */
[----:B------:R-:W-:-:S05]  /*13b60*/  IMAD.MOV.U32 R29, RZ, RZ, R3 ;  /* 0x000000ffff1d7224 */ /* 0x000fca00078e0003 */
[----:B------:R-:W1:Y:S08]  /*13b70*/  I2F.U64.RP R28, R28 ;  /* 0x0000001c001c7312 */ /* 0x000e700000309000 */
[----:B-1----:R-:W1:Y:S02]  /*13b80*/  MUFU.RCP R22, R28 ;  /* 0x0000001c00167308 */ /* 0x002e640000001000 */
[----:B-1----:R-:W-:-:S06]  /*13b90*/  IADD3 R22, PT, PT, R22, 0x1ffffffe, RZ ;  /* 0x1ffffffe16167810 */ /* 0x002fcc0007ffe0ff */
[----:B------:R-:W1:Y:S02]  /*13ba0*/  F2I.U64.TRUNC R22, R22 ;  /* 0x0000001600167311 */ /* 0x000e64000020d800 */
[----:B-1----:R-:W-:Y:S01]  /*13bb0*/  IMAD.WIDE.U32 R24, R22, R0, RZ ;  /* 0x0000000016187225 */ /* 0x002fe200078e00ff */
[----:B------:R-:W-:-:S03]  /*13bc0*/  MOV R27, R22 ;  /* 0x00000016001b7202 */ /* 0x000fc60000000f00 */
[----:B------:R-:W-:Y:S01]  /*13bd0*/  IMAD R21, R22, R3, R25 ;  /* 0x0000000316157224 */ /* 0x000fe200078e0219 */
[----:B------:R-:W-:-:S03]  /*13be0*/  IADD3 R25, P0, PT, RZ, -R24, RZ ;  /* 0x80000018ff197210 */ /* 0x000fc60007f1e0ff */
[----:B------:R-:W-:Y:S02]  /*13bf0*/  IMAD R21, R23, R0, R21 ;  /* 0x0000000017157224 */ /* 0x000fe400078e0215 */
[----:B------:R-:W-:-:S04]  /*13c00*/  IMAD.HI.U32 R26, R22, R25, RZ ;  /* 0x00000019161a7227 */ /* 0x000fc800078e00ff */
[----:B------:R-:W-:-:S04]  /*13c10*/  IMAD.X R21, RZ, RZ, ~R21, P0 ;  /* 0x000000ffff157224 */ /* 0x000fc800000e0e15 */
[----:B------:R-:W-:-:S04]  /*13c20*/  IMAD.WIDE.U32 R26, P3, R22, R21, R26 ;  /* 0x00000015161a7225 */ /* 0x000fc8000786001a */
[C---:B------:R-:W-:Y:S02]  /*13c30*/  IMAD R24, R23.reuse, R21, RZ ;  /* 0x0000001517187224 */ /* 0x040fe400078e02ff */
[----:B------:R-:W-:-:S04]  /*13c40*/  IMAD.HI.U32 R25, P1, R23, R25, R26 ;  /* 0x0000001917197227 */ /* 0x000fc8000782001a */
[----:B------:R-:W-:Y:S01]  /*13c50*/  IMAD.HI.U32 R21, R23, R21, RZ ;  /* 0x0000001517157227 */ /* 0x000fe200078e00ff */
[----:B------:R-:W-:-:S03]  /*13c60*/  IADD3 R25, P0, PT, R24, R25, RZ ;  /* 0x0000001918197210 */ /* 0x000fc60007f1e0ff */
[----:B------:R-:W-:Y:S02]  /*13c70*/  IMAD.X R23, R21, 0x1, R23, P3 ;  /* 0x0000000115177824 */ /* 0x000fe400018e0617 */
[----:B------:R-:W-:-:S03]  /*13c80*/  IMAD.WIDE.U32 R26, R25, R0, RZ ;  /* 0x00000000191a7225 */ /* 0x000fc600078e00ff */
[----:B------:R-:W-:Y:S01]  /*13c90*/  IADD3.X R23, PT, PT, RZ, RZ, R23, P0, P1 ;  /* 0x000000ffff177210 */ /* 0x000fe200007e2417 */
[----:B------:R-:W-:Y:S01]  /*13ca0*/  IMAD R21, R25, R3, R27 ;  /* 0x0000000319157224 */ /* 0x000fe200078e021b */
[----:B------:R-:W-:-:S03]  /*13cb0*/  IADD3 R22, P0, PT, RZ, -R26, RZ ;  /* 0x8000001aff167210 */ /* 0x000fc60007f1e0ff */
[----:B------:R-:W-:Y:S02]  /*13cc0*/  IMAD R21, R23, R0, R21 ;  /* 0x0000000017157224 */ /* 0x000fe400078e0215 */
[----:B------:R-:W-:-:S03]  /*13cd0*/  IMAD.HI.U32 R24, R25, R22, RZ ;  /* 0x0000001619187227 */ /* 0x000fc600078e00ff */
[----:B------:R-:W-:-:S05]  /*13ce0*/  IADD3.X R21, PT, PT, RZ, ~R21, RZ, P0, !PT ;  /* 0x80000015ff157210 */ /* 0x000fca00007fe4ff */
[----:B------:R-:W-:-:S04]  /*13cf0*/  IMAD.WIDE.U32 R26, P3, R25, R21, R24 ;  /* 0x00000015191a7225 */ /* 0x000fc80007860018 */
[C---:B------:R-:W-:Y:S02]  /*13d00*/  IMAD R24, R23.reuse, R21, RZ ;  /* 0x0000001517187224 */ /* 0x040fe400078e02ff */
[----:B------:R-:W-:-:S04]  /*13d10*/  IMAD.HI.U32 R25, P1, R23, R22, R26 ;  /* 0x0000001617197227 */ /* 0x000fc8000782001a */
[----:B------:R-:W-:Y:S01]  /*13d20*/  IMAD.HI.U32 R22, R23, R21, RZ ;  /* 0x0000001517167227 */ /* 0x000fe200078e00ff */
[----:B------:R-:W-:-:S04]  /*13d30*/  IADD3 R24, P0, PT, R24, R25, RZ ;  /* 0x0000001918187210 */ /* 0x000fc80007f1e0ff */
[----:B------:R-:W-:Y:S01]  /*13d40*/  IADD3.X R21, PT, PT, R22, R23, RZ, P3, !PT ;  /* 0x0000001716157210 */ /* 0x000fe20001ffe4ff */
[----:B------:R-:W-:-:S03]  /*13d50*/  IMAD.HI.U32 R22, R24, R17, RZ ;  /* 0x0000001118167227 */ /* 0x000fc600078e00ff */
[----:B------:R-:W-:Y:S01]  /*13d60*/  IADD3.X R21, PT, PT, RZ, RZ, R21, P0, P1 ;  /* 0x000000ffff157210 */ /* 0x000fe200007e2415 */
[----:B------:R-:W-:Y:S02]  /*13d70*/  IMAD.MOV.U32 R23, RZ, RZ, RZ ;  /* 0x000000ffff177224 */ /* 0x000fe400078e00ff */
[----:B------:R-:W-:-:S04]  /*13d80*/  IMAD.WIDE.U32 R22, R24, R20, R22 ;  /* 0x0000001418167225 */ /* 0x000fc800078e0016 */
[C---:B------:R-:W-:Y:S02]  /*13d90*/  IMAD R25, R21.reuse, R20, RZ ;  /* 0x0000001415197224 */ /* 0x040fe400078e02ff */
[----:B------:R-:W-:-:S04]  /*13da0*/  IMAD.HI.U32 R22, P1, R21, R17, R22 ;  /* 0x0000001115167227 */ /* 0x000fc80007820016 */
[----:B------:R-:W-:Y:S01]  /*13db0*/  IMAD.HI.U32 R21, R21, R20, RZ ;  /* 0x0000001415157227 */ /* 0x000fe200078e00ff */
[----:B------:R-:W-:-:S04]  /*13dc0*/  IADD3 R25, P0, PT, R25, R22, RZ ;  /* 0x0000001619197210 */ /* 0x000fc80007f1e0ff */
[----:B------:R-:W-:Y:S01]  /*13dd0*/  IADD3.X R21, PT, PT, R21, RZ, RZ, P1, !PT ;  /* 0x000000ff15157210 */ /* 0x000fe20000ffe4ff */
[C---:B------:R-:W-:Y:S01]  /*13de0*/  IMAD.WIDE.U32 R26, R25.reuse, R0, RZ ;  /* 0x00000000191a7225 */ /* 0x040fe200078e00ff */
[C---:B------:R-:W-:Y:S02]  /*13df0*/  IADD3 R24, PT, PT, R25.reuse, 0x1, RZ ;  /* 0x0000000119187810 */ /* 0x040fe40007ffe0ff */
[----:B------:R-:W-:Y:S01]  /*13e00*/  IADD3.X R22, PT, PT, RZ, R21, RZ, P0, !PT ;  /* 0x00000015ff167210 */ /* 0x000fe200007fe4ff */
[----:B------:R-:W-:Y:S01]  /*13e10*/  IMAD R23, R25, R3, R27 ;  /* 0x0000000319177224 */ /* 0x000fe200078e021b */
[----:B------:R-:W-:-:S03]  /*13e20*/  IADD3 R21, P0, PT, -R26, R17, RZ ;  /* 0x000000111a157210 */ /* 0x000fc60007f1e1ff */
[-C--:B------:R-:W-:Y:S01]  /*13e30*/  IMAD R23, R22, R0.reuse, R23 ;  /* 0x0000000016177224 */ /* 0x080fe200078e0217 */
[----:B------:R-:W-:Y:S02]  /*13e40*/  ISETP.GE.U32.AND P3, PT, R21, R0, PT ;  /* 0x000000001500720c */ /* 0x000fe40003f66070 */
[----:B------:R-:W-:Y:S01]  /*13e50*/  IADD3 R22, P1, PT, -R0, R21, RZ ;  /* 0x0000001500167210 */ /* 0x000fe20007f3e1ff */
[----:B------:R-:W-:-:S05]  /*13e60*/  IMAD.X R20, R20, 0x1, ~R23, P0 ;  /* 0x0000000114147824 */ /* 0x000fca00000e0e17 */
[----:B------:R-:W-:Y:S02]  /*13e70*/  ISETP.GE.U32.AND.EX P0, PT, R20, R3, PT, P3 ;  /* 0x000000031400720c */ /* 0x000fe40003f06130 */
[-C--:B------:R-:W-:Y:S02]  /*13e80*/  IADD3.X R23, PT, PT, ~R3, R20.reuse, RZ, P1, !PT ;  /* 0x0000001403177210 */ /* 0x080fe40000ffe5ff */
[----:B------:R-:W-:Y:S02]  /*13e90*/  SEL R21, R22, R21, P0 ;  /* 0x0000001516157207 */ /* 0x000fe40000000000 */
[----:B------:R-:W-:Y:S02]  /*13ea0*/  SEL R24, R24, R25, P0 ;  /* 0x0000001918187207 */ /* 0x000fe40000000000 */
[----:B------:R-:W-:Y:S02]  /*13eb0*/  SEL R20, R23, R20, P0 ;  /* 0x0000001417147207 */ /* 0x000fe40000000000 */
[----:B------:R-:W-:Y:S01]  /*13ec0*/  ISETP.GE.U32.AND P1, PT, R21, R0, PT ;  /* 0x000000001500720c */ /* 0x000fe20003f26070 */
[----:B------:R-:W-:Y:S01]  /*13ed0*/  VIADD R21, R24, 0x1 ;  /* 0x0000000118157836 */ /* 0x000fe20000000000 */
[----:B------:R-:W-:-:S02]  /*13ee0*/  ISETP.NE.U32.AND P0, PT, R0, RZ, PT ;  /* 0x000000ff0000720c */ /* 0x000fc40003f05070 */
[----:B------:R-:W-:Y:S02]  /*13ef0*/  ISETP.GE.U32.AND.EX P1, PT, R20, R3, PT, P1 ;  /* 0x000000031400720c */ /* 0x000fe40003f26110 */
[----:B------:R-:W-:Y:S02]  /*13f00*/  ISETP.NE.AND.EX P0, PT, R3, RZ, PT, P0 ;  /* 0x000000ff0300720c */ /* 0x000fe40003f05300 */
[----:B------:R-:W-:Y:S01]  /*13f10*/  SEL R3, R21, R24, P1 ;  /* 0x0000001815037207 */ /* 0x000fe20000800000 */
[----:B------:R-:W-:Y:S01]  /*13f20*/  HFMA2 R21, -RZ, RZ, 0, 0 ;  /* 0x00000000ff157431 */ /* 0x000fe200000001ff */
[----:B------:R-:W-:Y:S02]  /*13f30*/  MOV R20, R2 ;  /* 0x0000000200147202 */ /* 0x000fe40000000f00 */
[----:B------:R-:W-:Y:S02]  /*13f40*/  SEL R3, R3, 0xffffffff, P0 ;  /* 0xffffffff03037807 */ /* 0x000fe40000000000 */
[----:B------:R-:W-:Y:S05]  /*13f50*/  RET.REL.NODEC R20 `(_ZN7cutlass13device_kernelINS_4gemm6kernel13GemmUniversalINS1_17GroupProblemShapeIN4cute5tupleIJiiiEEEEENS1_10collective13CollectiveMmaINS1_40MainloopSm100ArrayTmaUmmaWarpSpecializedILi3ELi8ELi2ENS6_IJNS5_1CILi1EEESD_SD_EEEEENS6_IJNSC_ILi128EEENSC_ILi256EEENSC_ILi64EEEEEENS_10bfloat16_tEPNS6_IJlSD_NSC_ILi0EEEEEESK_SN_NS5_8TiledMMAINS5_8MMA_AtomIJNS5_20SM100_MMA_F16BF16_SSISK_SK_fLi128ELi256ELNS5_4UMMA5MajorE0ELSS_0ELNSR_7ScaleInE0ELST_0EEEEEENS5_6LayoutISE_NS6_IJSL_SL_SL_EEEEENS6_IJNS5_10UnderscoreESZ_SZ_EEEEENS5_13SM90_TMA_LOADENS5_14ComposedLayoutINS5_7SwizzleILi3ELi4ELi3EEENS5_18smem_ptr_flag_bitsILi16EEENSW_INS6_IJNSC_ILi8EEESI_EEENS6_IJSI_SD_EEEEEEEvNS5_8identityES12_S1C_vS1D_EENS_8epilogue10collective18CollectiveEpilogueINS1F_31Sm100PtrArrayTmaWarpSpecializedILi4ELi2ELi64ELb1ELb0EEEJSJ_NS6_IJNSW_ISG_SD_EENSW_ISI_SD_EEEEENS_6half_tEPNS6_IJSD_lSL_EEES1N_S1P_NS1F_6fusion15FusionCallbacksIS1J_NS1Q_17LinearCombinationIS1N_fS1N_fLNS_15FloatRoundStyleE2EEESJ_S1M_JEEENS5_5SM1004TMEM4LOAD26SM100_TMEM_LOAD_16dp256b8xES12_NS13_IS15_S17_NSW_INS6_IJSI_S18_EEENS6_IJSD_SI_EEEEEEENS5_17SM75_U16x8_LDSM_TENS5_14SM90_TMA_STOREES23_NS5_17SM90_U16x8_STSM_TENS5_39AutoVectorizingCopyWithAssumedAlignmentILi128EEEEEEvvEEEEvNT_6ParamsE) ;  /* 0xfffffec014287950 */ /* 0x000fea0003c3ffff */
.L_x_61:
[----:B------:R-:W-:Y:S01]  /*13f60*/  MOV R34, R20 ;  /* 0x0000001400227202 */ /* 0x000fe20000000f00 */
[----:B------:R-:W-:-:S04]  /*13f70*/  IMAD.MOV.U32 R35, RZ, RZ, R3 ;  /* 0x000000ffff237224 */ /* 0x000fc800078e0003 */
        /* <DEDUP_REMOVED lines=14> */
[----:B------:R-:W-:Y:S02]  /*14060*/  HFMA2 R33, -RZ, RZ, 0, 0 ;  /* 0x00000000ff217431 */ /* 0x000fe400000001ff */
        /* <DEDUP_REMOVED lines=14> */
[----:B------:R-:W-:-:S03]  /*14150*/  IADD3 R30, P0, PT, R27, R28, RZ ;  /* 0x0000001c1b1e7210 */ /* 0x000fc60007f1e0ff */
[----:B------:R-:W-:Y:S02]  /*14160*/  IMAD.X R22, R22, 0x1, R25, P2 ;  /* 0x0000000116167824 */ /* 0x000fe400010e0619 */
[----:B------:R-:W-:-:S03]  /*14170*/  IMAD.HI.U32 R32, R30, R21, RZ ;  /* 0x000000151e207227 */ /* 0x000fc600078e00ff */
[----:B------:R-:W-:Y:S01]  /*14180*/  IADD3.X R28, PT, PT, RZ, RZ, R22, P0, P1 ;  /* 0x000000ffff1c7210 */ /* 0x000fe200007e2416 */
[----:B------:R-:W-:-:S04]  /*14190*/  IMAD.WIDE.U32 R30, R30, R17, R32 ;  /* 0x000000111e1e7225 */ /* 0x000fc800078e0020 */
[C---:B------:R-:W-:Y:S02]  /*141a0*/  IMAD R22, R28.reuse, R17, RZ ;  /* 0x000000111c167224 */ /* 0x040fe400078e02ff */
[----:B------:R-:W-:-:S04]  /*141b0*/  IMAD.HI.U32 R25, P1, R28, R21, R30 ;  /* 0x000000151c197227 */ /* 0x000fc8000782001e */
[----:B------:R-:W-:Y:S01]  /*141c0*/  IMAD.HI.U32 R23, R28, R17, RZ ;  /* 0x000000111c177227 */ /* 0x000fe200078e00ff */
[----:B------:R-:W-:-:S04]  /*141d0*/  IADD3 R22, P0, PT, R22, R25, RZ ;  /* 0x0000001916167210 */ /* 0x000fc80007f1e0ff */
[----:B------:R-:W-:Y:S01]  /*141e0*/  IADD3.X R23, PT, PT, R23, RZ, RZ, P1, !PT ;  /* 0x000000ff17177210 */ /* 0x000fe20000ffe4ff */
[----:B------:R-:W-:-:S04]  /*141f0*/  IMAD.WIDE.U32 R28, R22, R20, RZ ;  /* 0x00000014161c7225 */ /* 0x000fc800078e00ff */
[----:B------:R-:W-:Y:S01]  /*14200*/  IMAD.X R27, RZ, RZ, R23, P0 ;  /* 0x000000ffff1b7224 */ /* 0x000fe200000e0617 */
[----:B------:R-:W-:Y:S01]  /*14210*/  IADD3 R23, P0, PT, -R28, R21, RZ ;  /* 0x000000151c177210 */ /* 0x000fe20007f1e1ff */
[----:B------:R-:W-:-:S03]  /*14220*/  IMAD R25, R22, R3, R29 ;  /* 0x0000000316197224 */ /* 0x000fc600078e021d */
[-C--:B------:R-:W-:Y:S01]  /*14230*/  ISETP.GE.U32.AND P2, PT, R23, R20.reuse, PT ;  /* 0x000000141700720c */ /* 0x080fe20003f46070 */
[----:B------:R-:W-:Y:S01]  /*14240*/  IMAD R28, R27, R20, R25 ;  /* 0x000000141b1c7224 */ /* 0x000fe200078e0219 */
[----:B------:R-:W-:Y:S01]  /*14250*/  IADD3 R30, P1, PT, -R20, R23, RZ ;  /* 0x00000017141e7210 */ /* 0x000fe20007f3e1ff */
[----:B------:R-:W-:-:S03]  /*14260*/  VIADD R25, R22, 0x1 ;  /* 0x0000000116197836 */ /* 0x000fc60000000000 */
[----:B------:R-:W-:-:S04]  /*14270*/  IADD3.X R28, PT, PT, ~R28, R17, RZ, P0, !PT ;  /* 0x000000111c1c7210 */ /* 0x000fc800007fe5ff */
[----:B------:R-:W-:Y:S02]  /*14280*/  ISETP.GE.U32.AND.EX P0, PT, R28, R3, PT, P2 ;  /* 0x000000031c00720c */ /* 0x000fe40003f06120 */
[-C--:B------:R-:W-:Y:S02]  /*14290*/  IADD3.X R17, PT, PT, ~R3, R28.reuse, RZ, P1, !PT ;  /* 0x0000001c03117210 */ /* 0x080fe40000ffe5ff */
[----:B------:R-:W-:Y:S02]  /*142a0*/  SEL R23, R30, R23, P0 ;  /* 0x000000171e177207 */ /* 0x000fe40000000000 */
[----:B------:R-:W-:Y:S02]  /*142b0*/  SEL R28, R17, R28, P0 ;  /* 0x0000001c111c7207 */ /* 0x000fe40000000000 */
[----:B------:R-:W-:Y:S02]  /*142c0*/  SEL R25, R25, R22, P0 ;  /* 0x0000001619197207 */ /* 0x000fe40000000000 */
[----:B------:R-:W-:-:S02]  /*142d0*/  ISETP.GE.U32.AND P1, PT, R23, R20, PT ;  /* 0x000000141700720c */ /* 0x000fc40003f26070 */
[----:B------:R-:W-:Y:S02]  /*142e0*/  ISETP.NE.U32.AND P0, PT, R20, RZ, PT ;  /* 0x000000ff1400720c */ /* 0x000fe40003f05070 */
[----:B------:R-:W-:Y:S02]  /*142f0*/  IADD3 R22, PT, PT, R25, 0x1, RZ ;  /* 0x0000000119167810 */ /* 0x000fe40007ffe0ff */
[----:B------:R-:W-:Y:S02]  /*14300*/  ISETP.GE.U32.AND.EX P1, PT, R28, R3, PT, P1 ;  /* 0x000000031c00720c */ /* 0x000fe40003f26110 */
[----:B------:R-:W-:Y:S02]  /*14310*/  ISETP.NE.AND.EX P0, PT, R3, RZ, PT, P0 ;  /* 0x000000ff0300720c */ /* 0x000fe40003f05300 */
[----:B------:R-:W-:Y:S02]  /*14320*/  MOV R3, 0x0 ;  /* 0x0000000000037802 */ /* 0x000fe40000000f00 */
[----:B------:R-:W-:-:S04]  /*14330*/  SEL R22, R22, R25, P1 ;  /* 0x0000001916167207 */ /* 0x000fc80000800000 */
[----:B------:R-:W-:Y:S01]  /*14340*/  SEL R22, R22, 0xffffffff, P0 ;  /* 0xffffffff16167807 */ /* 0x000fe20000000000 */
[----:B------:R-:W-:Y:S06]  /*14350*/  RET.REL.NODEC R2 `(_ZN7cutlass13device_kernelINS_4gemm6kernel13GemmUniversalINS1_17GroupProblemShapeIN4cute5tupleIJiiiEEEEENS1_10collective13CollectiveMmaINS1_40MainloopSm100ArrayTmaUmmaWarpSpecializedILi3ELi8ELi2ENS6_IJNS5_1CILi1EEESD_SD_EEEEENS6_IJNSC_ILi128EEENSC_ILi256EEENSC_ILi64EEEEEENS_10bfloat16_tEPNS6_IJlSD_NSC_ILi0EEEEEESK_SN_NS5_8TiledMMAINS5_8MMA_AtomIJNS5_20SM100_MMA_F16BF16_SSISK_SK_fLi128ELi256ELNS5_4UMMA5MajorE0ELSS_0ELNSR_7ScaleInE0ELST_0EEEEEENS5_6LayoutISE_NS6_IJSL_SL_SL_EEEEENS6_IJNS5_10UnderscoreESZ_SZ_EEEEENS5_13SM90_TMA_LOADENS5_14ComposedLayoutINS5_7SwizzleILi3ELi4ELi3EEENS5_18smem_ptr_flag_bitsILi16EEENSW_INS6_IJNSC_ILi8EEESI_EEENS6_IJSI_SD_EEEEEEEvNS5_8identityES12_S1C_vS1D_EENS_8epilogue10collective18CollectiveEpilogueINS1F_31Sm100PtrArrayTmaWarpSpecializedILi4ELi2ELi64ELb1ELb0EEEJSJ_NS6_IJNSW_ISG_SD_EENSW_ISI_SD_EEEEENS_6half_tEPNS6_IJSD_lSL_EEES1N_S1P_NS1F_6fusion15FusionCallbacksIS1J_NS1Q_17LinearCombinationIS1N_fS1N_fLNS_15FloatRoundStyleE2EEESJ_S1M_JEEENS5_5SM1004TMEM4LOAD26SM100_TMEM_LOAD_16dp256b8xES12_NS13_IS15_S17_NSW_INS6_IJSI_S18_EEENS6_IJSD_SI_EEEEEEENS5_17SM75_U16x8_LDSM_TENS5_14SM90_TMA_STOREES23_NS5_17SM90_U16x8_STSM_TENS5_39AutoVectorizingCopyWithAssumedAlignmentILi128EEEEEEvvEEEEvNT_6ParamsE) ;  /* 0xfffffebc02287950 */ /* 0x000fec0003c3ffff */
.L_x_266:
[----:B------:R-:W-:-:S00]  /*14360*/  BRA `(.L_x_266) ;  /* 0xfffffffc00fc7947 */ /* 0x000fc0000383ffff */
[----:B------:R-:W-:-:S00]  /*14370*/  NOP ;  /* 0x0000000000007918 */ /* 0x000fc00000000000 */
        /* <DEDUP_REMOVED lines=8> */
.L_x_278:


//--------------------- .nv.global.init           --------------------------
	.section	.nv.global.init,"aw",@progbits
.nv.global.init:
	.type		$str$26,@object
	.size		$str$26,($str$27 - $str$26)
$str$26:
        /*0000*/ 	.byte	0x28, 0x61, 0x64, 0x64, 0x72, 0x65, 0x73, 0x73, 0x20, 0x26, 0x20, 0x6d, 0x61, 0x73, 0x6b, 0x29
        /*0010*/ 	.byte	0x20, 0x3d, 0x3d, 0x20, 0x30, 0x00
	.type		$str$27,@object
	.size		$str$27,($str$25 - $str$27)
$str$27:
        /*0016*/ 	.byte	0x2f, 0x74, 0x6d, 0x70, 0x2f, 0x63, 0x75, 0x74, 0x6c, 0x61, 0x73, 0x73, 0x5f, 0x73, 0x77, 0x65
        /*0026*/ 	.byte	0x65, 0x70, 0x5f, 0x73, 0x72, 0x63, 0x2f, 0x69, 0x6e, 0x63, 0x6c, 0x75, 0x64, 0x65, 0x2f, 0x63
        /*0036*/ 	.byte	0x75, 0x74, 0x65, 0x2f, 0x70, 0x6f, 0x69, 0x6e, 0x74, 0x65, 0x72, 0x5f, 0x66, 0x6c, 0x61, 0x67
        /*0046*/ 	.byte	0x67, 0x65, 0x64, 0x2e, 0x68, 0x70, 0x70, 0x00
	.type		$str$25,@object
	.size		$str$25,($str$24 - $str$25)
$str$25:
        /*004e*/ 	.byte	0x2f, 0x74, 0x6d, 0x70, 0x2f, 0x63, 0x75, 0x74, 0x6c, 0x61, 0x73, 0x73, 0x5f, 0x73, 0x77, 0x65
        /*005e*/ 	.byte	0x65, 0x70, 0x5f, 0x73, 0x72, 0x63, 0x2f, 0x69, 0x6e, 0x63, 0x6c, 0x75, 0x64, 0x65, 0x2f, 0x63
        /*006e*/ 	.byte	0x75, 0x74, 0x65, 0x2f, 0x61, 0x74, 0x6f, 0x6d, 0x2f, 0x63, 0x6f, 0x70, 0x79, 0x5f, 0x74, 0x72
        /*007e*/ 	.byte	0x61, 0x69, 0x74, 0x73, 0x5f, 0x73, 0x6d, 0x31, 0x30, 0x30, 0x2e, 0x68, 0x70, 0x70, 0x00
	.type		$str$24,@object
	.size		$str$24,(__unnamed_1 - $str$24)
$str$24:
        /*008d*/ 	.byte	0x28, 0x28, 0x75, 0x69, 0x6e, 0x74, 0x33, 0x32, 0x5f, 0x74, 0x28, 0x74, 0x68, 0x72, 0x65, 0x61
        /*009d*/ 	.byte	0x64, 0x49, 0x64, 0x78, 0x2e, 0x78, 0x29, 0x20, 0x2f, 0x20, 0x33, 0x32, 0x29, 0x20, 0x25, 0x20
        /*00ad*/ 	.byte	0x34, 0x29, 0x20, 0x3d, 0x3d, 0x20, 0x28, 0x28, 0x28, 0x74, 0x6d, 0x65, 0x6d, 0x5f, 0x61, 0x64
        /*00bd*/ 	.byte	0x64, 0x72, 0x20, 0x3e, 0x3e, 0x20, 0x31, 0x36, 0x29, 0x20, 0x2f, 0x20, 0x33, 0x32, 0x29, 0x20
        /*00cd*/ 	.byte	0x25, 0x20, 0x34, 0x29, 0x00
	.type		__unnamed_1,@object
	.size		__unnamed_1,(__unnamed_2 - __unnamed_1)
__unnamed_1:
        /*00d2*/ 	.byte	0x61, 0x75, 0x74, 0x6f, 0x20, 0x63, 0x75, 0x74, 0x65, 0x3a, 0x3a, 0x61, 0x73, 0x5f, 0x70, 0x6f
        /* <DEDUP_REMOVED lines=24> */
        /*0262*/ 	.byte	0x39, 0x32, 0x3e, 0x3e, 0x3e, 0x3e, 0x5d, 0x00
	.type		__unnamed_2,@object
	.size		__unnamed_2,(.L_2 - __unnamed_2)
__unnamed_2:
        /* <DEDUP_REMOVED lines=42> */
        /*050a*/ 	.byte	0x3e, 0x5d, 0x00
.L_2:


//--------------------- .nv.shared._ZN7cutlass13device_kernelINS_4gemm6kernel13GemmUniversalINS1_17GroupProblemShapeIN4cute5tupleIJiiiEEEEENS1_10collective13CollectiveMmaINS1_40MainloopSm100ArrayTmaUmmaWarpSpecializedILi3ELi8ELi2ENS6_IJNS5_1CILi1EEESD_SD_EEEEENS6_IJNSC_ILi128EEENSC_ILi256EEENSC_ILi64EEEEEENS_10bfloat16_tEPNS6_IJlSD_NSC_ILi0EEEEEESK_SN_NS5_8TiledMMAINS5_8MMA_AtomIJNS5_20SM100_MMA_F16BF16_SSISK_SK_fLi128ELi256ELNS5_4UMMA5MajorE0ELSS_0ELNSR_7ScaleInE0ELST_0EEEEEENS5_6LayoutISE_NS6_IJSL_SL_SL_EEEEENS6_IJNS5_10UnderscoreESZ_SZ_EEEEENS5_13SM90_TMA_LOADENS5_14ComposedLayoutINS5_7SwizzleILi3ELi4ELi3EEENS5_18smem_ptr_flag_bitsILi16EEENSW_INS6_IJNSC_ILi8EEESI_EEENS6_IJSI_SD_EEEEEEEvNS5_8identityES12_S1C_vS1D_EENS_8epilogue10collective18CollectiveEpilogueINS1F_31Sm100PtrArrayTmaWarpSpecializedILi4ELi2ELi64ELb1ELb0EEEJSJ_NS6_IJNSW_ISG_SD_EENSW_ISI_SD_EEEEENS_6half_tEPNS6_IJSD_lSL_EEES1N_S1P_NS1F_6fusion15FusionCallbacksIS1J_NS1Q_17LinearCombinationIS1N_fS1N_fLNS_15FloatRoundStyleE2EEESJ_S1M_JEEENS5_5SM1004TMEM4LOAD26SM100_TMEM_LOAD_16dp256b8xES12_NS13_IS15_S17_NSW_INS6_IJSI_S18_EEENS6_IJSD_SI_EEEEEEENS5_17SM75_U16x8_LDSM_TENS5_14SM90_TMA_STOREES23_NS5_17SM90_U16x8_STSM_TENS5_39AutoVectorizingCopyWithAssumedAlignmentILi128EEEEEEvvEEEEvNT_6ParamsE --------------------------
	.section	.nv.shared._ZN7cutlass13device_kernelINS_4gemm6kernel13GemmUniversalINS1_17GroupProblemShapeIN4cute5tupleIJiiiEEEEENS1_10collective13CollectiveMmaINS1_40MainloopSm100ArrayTmaUmmaWarpSpecializedILi3ELi8ELi2ENS6_IJNS5_1CILi1EEESD_SD_EEEEENS6_IJNSC_ILi128EEENSC_ILi256EEENSC_ILi64EEEEEENS_10bfloat16_tEPNS6_IJlSD_NSC_ILi0EEEEEESK_SN_NS5_8TiledMMAINS5_8MMA_AtomIJNS5_20SM100_MMA_F16BF16_SSISK_SK_fLi128ELi256ELNS5_4UMMA5MajorE0ELSS_0ELNSR_7ScaleInE0ELST_0EEEEEENS5_6LayoutISE_NS6_IJSL_SL_SL_EEEEENS6_IJNS5_10UnderscoreESZ_SZ_EEEEENS5_13SM90_TMA_LOADENS5_14ComposedLayoutINS5_7SwizzleILi3ELi4ELi3EEENS5_18smem_ptr_flag_bitsILi16EEENSW_INS6_IJNSC_ILi8EEESI_EEENS6_IJSI_SD_EEEEEEEvNS5_8identityES12_S1C_vS1D_EENS_8epilogue10collective18CollectiveEpilogueINS1F_31Sm100PtrArrayTmaWarpSpecializedILi4ELi2ELi64ELb1ELb0EEEJSJ_NS6_IJNSW_ISG_SD_EENSW_ISI_SD_EEEEENS_6half_tEPNS6_IJSD_lSL_EEES1N_S1P_NS1F_6fusion15FusionCallbacksIS1J_NS1Q_17LinearCombinationIS1N_fS1N_fLNS_15FloatRoundStyleE2EEESJ_S1M_JEEENS5_5SM1004TMEM4LOAD26SM100_TMEM_LOAD_16dp256b8xES12_NS13_IS15_S17_NSW_INS6_IJSI_S18_EEENS6_IJSD_SI_EEEEEEENS5_17SM75_U16x8_LDSM_TENS5_14SM90_TMA_STOREES23_NS5_17SM90_U16x8_STSM_TENS5_39AutoVectorizingCopyWithAssumedAlignmentILi128EEEEEEvvEEEEvNT_6ParamsE,"aw",@nobits
	.sectionflags	@""
	.align	16
	.zero		1024


//--------------------- .nv.shared.reserved.0     --------------------------
	.section	.nv.shared.reserved.0,"aw",@nobits
	.weak		__nv_reservedSMEM_offset_0_alias
	.size		__nv_reservedSMEM_offset_0_alias, 0, 64
	.other		__nv_reservedSMEM_offset_0_alias,@"STO_CUDA_RESERVED_SHARED STV_DEFAULT"
__nv_reservedSMEM_offset_0_alias:
	.zero		0
.nv.shared.reserved.0:
	.zero		64
	.weak		__nv_reservedSMEM_tcgen05_partition
	.type		__nv_reservedSMEM_tcgen05_partition,@object
	.size		__nv_reservedSMEM_tcgen05_partition,(.L_0 - __nv_reservedSMEM_tcgen05_partition)
__nv_reservedSMEM_tcgen05_partition:
	.zero		32
.L_0:


//--------------------- .nv.global                --------------------------
	.section	.nv.global,"aw",@nobits
.nv.global:
	.type		_ZN39_INTERNAL_525f2474_4_k_cu_d9aa82bd_27934cute1_E,@object
	.size		_ZN39_INTERNAL_525f2474_4_k_cu_d9aa82bd_27934cute1_E,(_ZN39_INTERNAL_525f2474_4_k_cu_d9aa82bd_27934cuda3std3__45__cpo6cbeginE - _ZN39_INTERNAL_525f2474_4_k_cu_d9aa82bd_27934cute1_E)
_ZN39_INTERNAL_525f2474_4_k_cu_d9aa82bd_27934cute1_E:
	.zero		1
	.type		_ZN39_INTERNAL_525f2474_4_k_cu_d9aa82bd_27934cuda3std3__45__cpo6cbeginE,@object
	.size		_ZN39_INTERNAL_525f2474_4_k_cu_d9aa82bd_27934cuda3std3__45__cpo6cbeginE,(_ZN39_INTERNAL_525f2474_4_k_cu_d9aa82bd_27934cuda3std3__48in_placeE - _ZN39_INTERNAL_525f2474_4_k_cu_d9aa82bd_27934cuda3std3__45__cpo6cbeginE)
_ZN39_INTERNAL_525f2474_4_k_cu_d9aa82bd_27934cuda3std3__45__cpo6cbeginE:
	.zero		1
	.type		_ZN39_INTERNAL_525f2474_4_k_cu_d9aa82bd_27934cuda3std3__48in_placeE,@object
	.size		_ZN39_INTERNAL_525f2474_4_k_cu_d9aa82bd_27934cuda3std3__48in_placeE,(_ZN39_INTERNAL_525f2474_4_k_cu_d9aa82bd_27934cuda3std6ranges3__45__cpo9iter_moveE - _ZN39_INTERNAL_525f2474_4_k_cu_d9aa82bd_27934cuda3std3__48in_placeE)
_ZN39_INTERNAL_525f2474_4_k_cu_d9aa82bd_27934cuda3std3__48in_placeE:
	.zero		1
	.type		_ZN39_INTERNAL_525f2474_4_k_cu_d9aa82bd_27934cuda3std6ranges3__45__cpo9iter_moveE,@object
	.size		_ZN39_INTERNAL_525f2474_4_k_cu_d9aa82bd_27934cuda3std6ranges3__45__cpo9iter_moveE,(_ZN39_INTERNAL_525f2474_4_k_cu_d9aa82bd_27934cuda3std3__45__cpo5beginE - _ZN39_INTERNAL_525f2474_4_k_cu_d9aa82bd_27934cuda3std6ranges3__45__cpo9iter_moveE)
_ZN39_INTERNAL_525f2474_4_k_cu_d9aa82bd_27934cuda3std6ranges3__45__cpo9iter_moveE:
	.zero		1
	.type		_ZN39_INTERNAL_525f2474_4_k_cu_d9aa82bd_27934cuda3std3__45__cpo5beginE,@object
	.size		_ZN39_INTERNAL_525f2474_4_k_cu_d9aa82bd_27934cuda3std3__45__cpo5beginE,(_ZN39_INTERNAL_525f2474_4_k_cu_d9aa82bd_27934cuda3std3__441_GLOBAL__N__525f2474_4_k_cu_d9aa82bd_27936ignoreE - _ZN39_INTERNAL_525f2474_4_k_cu_d9aa82bd_27934cuda3std3__45__cpo5beginE)
_ZN39_INTERNAL_525f2474_4_k_cu_d9aa82bd_27934cuda3std3__45__cpo5beginE:
	.zero		1
	.type		_ZN39_INTERNAL_525f2474_4_k_cu_d9aa82bd_27934cuda3std3__441_GLOBAL__N__525f2474_4_k_cu_d9aa82bd_27936ignoreE,@object
	.size		_ZN39_INTERNAL_525f2474_4_k_cu_d9aa82bd_27934cuda3std3__441_GLOBAL__N__525f2474_4_k_cu_d9aa82bd_27936ignoreE,(_ZN39_INTERNAL_525f2474_4_k_cu_d9aa82bd_27934cute7productE - _ZN39_INTERNAL_525f2474_4_k_cu_d9aa82bd_27934cuda3std3__441_GLOBAL__N__525f2474_4_k_cu_d9aa82bd_27936ignoreE)
_ZN39_INTERNAL_525f2474_4_k_cu_d9aa82bd_27934cuda3std3__441_GLOBAL__N__525f2474_4_k_cu_d9aa82bd_27936ignoreE:
	.zero		1
	.type		_ZN39_INTERNAL_525f2474_4_k_cu_d9aa82bd_27934cute7productE,@object
	.size		_ZN39_INTERNAL_525f2474_4_k_cu_d9aa82bd_27934cute7productE,(_ZN39_INTERNAL_525f2474_4_k_cu_d9aa82bd_27934cuda3std3__45__cpo3endE - _ZN39_INTERNAL_525f2474_4_k_cu_d9aa82bd_27934cute7productE)
_ZN39_INTERNAL_525f2474_4_k_cu_d9aa82bd_27934cute7productE:
	.zero		1
	.type		_ZN39_INTERNAL_525f2474_4_k_cu_d9aa82bd_27934cuda3std3__45__cpo3endE,@object
	.size		_ZN39_INTERNAL_525f2474_4_k_cu_d9aa82bd_27934cuda3std3__45__cpo3endE,(_ZN39_INTERNAL_525f2474_4_k_cu_d9aa82bd_27934cuda3std3__419piecewise_constructE - _ZN39_INTERNAL_525f2474_4_k_cu_d9aa82bd_27934cuda3std3__45__cpo3endE)
_ZN39_INTERNAL_525f2474_4_k_cu_d9aa82bd_27934cuda3std3__45__cpo3endE:
	.zero		1
	.type		_ZN39_INTERNAL_525f2474_4_k_cu_d9aa82bd_27934cuda3std3__419piecewise_constructE,@object
	.size		_ZN39_INTERNAL_525f2474_4_k_cu_d9aa82bd_27934cuda3std3__419piecewise_constructE,(_ZN39_INTERNAL_525f2474_4_k_cu_d9aa82bd_27934cuda3std3__45__cpo4cendE - _ZN39_INTERNAL_525f2474_4_k_cu_d9aa82bd_27934cuda3std3__419piecewise_constructE)
_ZN39_INTERNAL_525f2474_4_k_cu_d9aa82bd_27934cuda3std3__419piecewise_constructE:
	.zero		1
	.type		_ZN39_INTERNAL_525f2474_4_k_cu_d9aa82bd_27934cuda3std3__45__cpo4cendE,@object
	.size		_ZN39_INTERNAL_525f2474_4_k_cu_d9aa82bd_27934cuda3std3__45__cpo4cendE,(_ZN39_INTERNAL_525f2474_4_k_cu_d9aa82bd_27934cuda3std6ranges3__45__cpo4swapE - _ZN39_INTERNAL_525f2474_4_k_cu_d9aa82bd_27934cuda3std3__45__cpo4cendE)
_ZN39_INTERNAL_525f2474_4_k_cu_d9aa82bd_27934cuda3std3__45__cpo4cendE:
	.zero		1
	.type		_ZN39_INTERNAL_525f2474_4_k_cu_d9aa82bd_27934cuda3std6ranges3__45__cpo4swapE,@object
	.size		_ZN39_INTERNAL_525f2474_4_k_cu_d9aa82bd_27934cuda3std6ranges3__45__cpo4swapE,(.L_10 - _ZN39_INTERNAL_525f2474_4_k_cu_d9aa82bd_27934cuda3std6ranges3__45__cpo4swapE)
_ZN39_INTERNAL_525f2474_4_k_cu_d9aa82bd_27934cuda3std6ranges3__45__cpo4swapE:
	.zero		1
.L_10:


//--------------------- .nv.constant0._ZN7cutlass13device_kernelINS_4gemm6kernel13GemmUniversalINS1_17GroupProblemShapeIN4cute5tupleIJiiiEEEEENS1_10collective13CollectiveMmaINS1_40MainloopSm100ArrayTmaUmmaWarpSpecializedILi3ELi8ELi2ENS6_IJNS5_1CILi1EEESD_SD_EEEEENS6_IJNSC_ILi128EEENSC_ILi256EEENSC_ILi64EEEEEENS_10bfloat16_tEPNS6_IJlSD_NSC_ILi0EEEEEESK_SN_NS5_8TiledMMAINS5_8MMA_AtomIJNS5_20SM100_MMA_F16BF16_SSISK_SK_fLi128ELi256ELNS5_4UMMA5MajorE0ELSS_0ELNSR_7ScaleInE0ELST_0EEEEEENS5_6LayoutISE_NS6_IJSL_SL_SL_EEEEENS6_IJNS5_10UnderscoreESZ_SZ_EEEEENS5_13SM90_TMA_LOADENS5_14ComposedLayoutINS5_7SwizzleILi3ELi4ELi3EEENS5_18smem_ptr_flag_bitsILi16EEENSW_INS6_IJNSC_ILi8EEESI_EEENS6_IJSI_SD_EEEEEEEvNS5_8identityES12_S1C_vS1D_EENS_8epilogue10collective18CollectiveEpilogueINS1F_31Sm100PtrArrayTmaWarpSpecializedILi4ELi2ELi64ELb1ELb0EEEJSJ_NS6_IJNSW_ISG_SD_EENSW_ISI_SD_EEEEENS_6half_tEPNS6_IJSD_lSL_EEES1N_S1P_NS1F_6fusion15FusionCallbacksIS1J_NS1Q_17LinearCombinationIS1N_fS1N_fLNS_15FloatRoundStyleE2EEESJ_S1M_JEEENS5_5SM1004TMEM4LOAD26SM100_TMEM_LOAD_16dp256b8xES12_NS13_IS15_S17_NSW_INS6_IJSI_S18_EEENS6_IJSD_SI_EEEEEEENS5_17SM75_U16x8_LDSM_TENS5_14SM90_TMA_STOREES23_NS5_17SM90_U16x8_STSM_TENS5_39AutoVectorizingCopyWithAssumedAlignmentILi128EEEEEEvvEEEEvNT_6ParamsE --------------------------
	.section	.nv.constant0._ZN7cutlass13device_kernelINS_4gemm6kernel13GemmUniversalINS1_17GroupProblemShapeIN4cute5tupleIJiiiEEEEENS1_10collective13CollectiveMmaINS1_40MainloopSm100ArrayTmaUmmaWarpSpecializedILi3ELi8ELi2ENS6_IJNS5_1CILi1EEESD_SD_EEEEENS6_IJNSC_ILi128EEENSC_ILi256EEENSC_ILi64EEEEEENS_10bfloat16_tEPNS6_IJlSD_NSC_ILi0EEEEEESK_SN_NS5_8TiledMMAINS5_8MMA_AtomIJNS5_20SM100_MMA_F16BF16_SSISK_SK_fLi128ELi256ELNS5_4UMMA5MajorE0ELSS_0ELNSR_7ScaleInE0ELST_0EEEEEENS5_6LayoutISE_NS6_IJSL_SL_SL_EEEEENS6_IJNS5_10UnderscoreESZ_SZ_EEEEENS5_13SM90_TMA_LOADENS5_14ComposedLayoutINS5_7SwizzleILi3ELi4ELi3EEENS5_18smem_ptr_flag_bitsILi16EEENSW_INS6_IJNSC_ILi8EEESI_EEENS6_IJSI_SD_EEEEEEEvNS5_8identityES12_S1C_vS1D_EENS_8epilogue10collective18CollectiveEpilogueINS1F_31Sm100PtrArrayTmaWarpSpecializedILi4ELi2ELi64ELb1ELb0EEEJSJ_NS6_IJNSW_ISG_SD_EENSW_ISI_SD_EEEEENS_6half_tEPNS6_IJSD_lSL_EEES1N_S1P_NS1F_6fusion15FusionCallbacksIS1J_NS1Q_17LinearCombinationIS1N_fS1N_fLNS_15FloatRoundStyleE2EEESJ_S1M_JEEENS5_5SM1004TMEM4LOAD26SM100_TMEM_LOAD_16dp256b8xES12_NS13_IS15_S17_NSW_INS6_IJSI_S18_EEENS6_IJSD_SI_EEEEEEENS5_17SM75_U16x8_LDSM_TENS5_14SM90_TMA_STOREES23_NS5_17SM90_U16x8_STSM_TENS5_39AutoVectorizingCopyWithAssumedAlignmentILi128EEEEEEvvEEEEvNT_6ParamsE,"a",@progbits
	.sectionflags	@""
	.align	4
.nv.constant0._ZN7cutlass13device_kernelINS_4gemm6kernel13GemmUniversalINS1_17GroupProblemShapeIN4cute5tupleIJiiiEEEEENS1_10collective13CollectiveMmaINS1_40MainloopSm100ArrayTmaUmmaWarpSpecializedILi3ELi8ELi2ENS6_IJNS5_1CILi1EEESD_SD_EEEEENS6_IJNSC_ILi128EEENSC_ILi256EEENSC_ILi64EEEEEENS_10bfloat16_tEPNS6_IJlSD_NSC_ILi0EEEEEESK_SN_NS5_8TiledMMAINS5_8MMA_AtomIJNS5_20SM100_MMA_F16BF16_SSISK_SK_fLi128ELi256ELNS5_4UMMA5MajorE0ELSS_0ELNSR_7ScaleInE0ELST_0EEEEEENS5_6LayoutISE_NS6_IJSL_SL_SL_EEEEENS6_IJNS5_10UnderscoreESZ_SZ_EEEEENS5_13SM90_TMA_LOADENS5_14ComposedLayoutINS5_7SwizzleILi3ELi4ELi3EEENS5_18smem_ptr_flag_bitsILi16EEENSW_INS6_IJNSC_ILi8EEESI_EEENS6_IJSI_SD_EEEEEEEvNS5_8identityES12_S1C_vS1D_EENS_8epilogue10collective18CollectiveEpilogueINS1F_31Sm100PtrArrayTmaWarpSpecializedILi4ELi2ELi64ELb1ELb0EEEJSJ_NS6_IJNSW_ISG_SD_EENSW_ISI_SD_EEEEENS_6half_tEPNS6_IJSD_lSL_EEES1N_S1P_NS1F_6fusion15FusionCallbacksIS1J_NS1Q_17LinearCombinationIS1N_fS1N_fLNS_15FloatRoundStyleE2EEESJ_S1M_JEEENS5_5SM1004TMEM4LOAD26SM100_TMEM_LOAD_16dp256b8xES12_NS13_IS15_S17_NSW_INS6_IJSI_S18_EEENS6_IJSD_SI_EEEEEEENS5_17SM75_U16x8_LDSM_TENS5_14SM90_TMA_STOREES23_NS5_17SM90_U16x8_STSM_TENS5_39AutoVectorizingCopyWithAssumedAlignmentILi128EEEEEEvvEEEEvNT_6ParamsE:
	.zero		3200


//--------------------- SYMBOLS --------------------------

	.type		.nv.reservedSmem.offset0,@object
	.size		.nv.reservedSmem.offset0,0x4
	.type		.nv.reservedSmem.cap,@object
	.size		.nv.reservedSmem.cap,0x4
	.type		__assertfail,@function
